def matmul_kernel(
    a_ptr,
    b_ptr,
    c_ptr,
    M,
    N,
    K,
    stride_am,
    stride_ak,
    stride_bk,
    stride_bn,
    stride_cm,
    stride_cn,
    BLOCK_M: tl.constexpr,
    BLOCK_N: tl.constexpr,
    BLOCK_K: tl.constexpr,
    GROUP_M: tl.constexpr,
):
    pid = tl.program_id(axis=0)
    num_pid_m = tl.cdiv(M, BLOCK_M)
    num_pid_n = tl.cdiv(N, BLOCK_N)
    num_pid_in_group = GROUP_M * num_pid_n
    group_id = pid // num_pid_in_group
    first_pid_m = group_id * GROUP_M
    group_size_m = min(num_pid_m - first_pid_m, GROUP_M)
    pid_m = first_pid_m + ((pid % num_pid_in_group) % group_size_m)
    pid_n = (pid % num_pid_in_group) // group_size_m

    offs_am = (pid_m * BLOCK_M + tl.arange(0, BLOCK_M)) % M
    offs_bn = (pid_n * BLOCK_N + tl.arange(0, BLOCK_N)) % N
    offs_k = tl.arange(0, BLOCK_K)
    a_ptrs = a_ptr + offs_am[:, None] * stride_am + offs_k[None, :] * stride_ak
    b_ptrs = b_ptr + offs_k[:, None] * stride_bk + offs_bn[None, :] * stride_bn

    acc = tl.zeros((BLOCK_M, BLOCK_N), dtype=tl.float32)
    for kk in range(0, tl.cdiv(K, BLOCK_K)):
        a = tl.load(a_ptrs, mask=offs_k[None, :] < K - kk * BLOCK_K, other=0.0)
        b = tl.load(b_ptrs, mask=offs_k[:, None] < K - kk * BLOCK_K, other=0.0)
        acc = tl.dot(a, b, acc)
        a_ptrs += BLOCK_K * stride_ak
        b_ptrs += BLOCK_K * stride_bk

    c = acc.to(c_ptr.dtype.element_ty)
    offs_cm = pid_m * BLOCK_M + tl.arange(0, BLOCK_M)
    offs_cn = pid_n * BLOCK_N + tl.arange(0, BLOCK_N)
    c_ptrs = c_ptr + offs_cm[:, None] * stride_cm + offs_cn[None, :] * stride_cn
    mask = (offs_cm[:, None] < M) & (offs_cn[None, :] < N)
    tl.store(c_ptrs, c, mask=mask)

# config = {"BLOCK_K": 128, "BLOCK_M": 128, "BLOCK_N": 256, "GROUP_M": 8, "arch": "sm_100", "dtype": "fp32", "num_ctas": 1, "num_stages": 3, "num_warps": 2}
# arch = sm_100


// ===== COMPILED SASS (sm_100a) =====

	.target	sm_100a

	.elftype	@"ET_EXEC"


//--------------------- .note.nv.tkinfo           --------------------------
	.section	.note.nv.tkinfo,"",@"SHT_NOTE"
	.sectionflags	@"SHF_NOTE_NV_TKINFO"
	.tkinfo
        /*0018*/ 	.word	0x00000081
        /*0030*/ 	.string	""
        /*0030*/ 	.string	"ptxas-blackwell"
        /*0030*/ 	.string	"Cuda compilation tools, release 12.9, V12.9.86"
        /*0030*/ 	.string	"Build cuda_12.9.r12.9/compiler.36037853_0"
        /*0030*/ 	.string	"-v  -suppress-debug-info  -lineinfo  -arch sm_100a "



//--------------------- .note.nv.cuver            --------------------------
	.section	.note.nv.cuver,"",@"SHT_NOTE"
	.sectionflags	@"SHF_NOTE_NV_CUVER"
        /*0018*/ 	.short	0x0001
        /*001a*/ 	.short	0x0064
        /*001c*/ 	.short	0x0001
        /*001e*/ 	.short	0x0000
        /*0020*/ 	.short	0x0001
        /*0022*/ 	.short	0x0000


//--------------------- .nv.info                  --------------------------
	.section	.nv.info,"",@"SHT_CUDA_INFO"
	.align	4


	//----- nvinfo : EIATTR_REGCOUNT
	.align		4
        /*0000*/ 	.byte	0x04, 0x2f
        /*0002*/ 	.short	(.L_1 - .L_0)
	.align		4
.L_0:
        /*0004*/ 	.word	index@(matmul_kernel)
        /*0008*/ 	.word	0x000000ff


	//----- nvinfo : EIATTR_FRAME_SIZE
	.align		4
.L_1:
        /*000c*/ 	.byte	0x04, 0x11
        /*000e*/ 	.short	(.L_3 - .L_2)
	.align		4
.L_2:
        /*0010*/ 	.word	index@(matmul_kernel)
        /*0014*/ 	.word	0x00004370


	//----- nvinfo : EIATTR_MIN_STACK_SIZE
	.align		4
.L_3:
        /*0018*/ 	.byte	0x04, 0x12
        /*001a*/ 	.short	(.L_5 - .L_4)
	.align		4
.L_4:
        /*001c*/ 	.word	index@(matmul_kernel)
        /*0020*/ 	.word	0x00004370
.L_5:


//--------------------- .nv.info.matmul_kernel    --------------------------
	.section	.nv.info.matmul_kernel,"",@"SHT_CUDA_INFO"
	.sectionflags	@""
	.align	4


	//----- nvinfo : EIATTR_CUDA_API_VERSION
	.align		4
        /*0000*/ 	.byte	0x04, 0x37
        /*0002*/ 	.short	(.L_7 - .L_6)
.L_6:
        /*0004*/ 	.word	0x00000081


	//----- nvinfo : EIATTR_KPARAM_INFO
	.align		4
.L_7:
        /*0008*/ 	.byte	0x04, 0x17
        /*000a*/ 	.short	(.L_9 - .L_8)
.L_8:
        /*000c*/ 	.word	0x00000000
        /*0010*/ 	.short	0x000d
        /*0012*/ 	.short	0x0048
        /*0014*/ 	.byte	0x00, 0xf4, 0x21, 0x00


	//----- nvinfo : EIATTR_KPARAM_INFO
	.align		4
.L_9:
        /*0018*/ 	.byte	0x04, 0x17
        /*001a*/ 	.short	(.L_11 - .L_10)
.L_10:
        /*001c*/ 	.word	0x00000000
        /*0020*/ 	.short	0x000c
        /*0022*/ 	.short	0x0040
        /*0024*/ 	.byte	0x00, 0xf4, 0x21, 0x00


	//----- nvinfo : EIATTR_KPARAM_INFO
	.align		4
.L_11:
        /*0028*/ 	.byte	0x04, 0x17
        /*002a*/ 	.short	(.L_13 - .L_12)
.L_12:
        /*002c*/ 	.word	0x00000000
        /*0030*/ 	.short	0x000b
        /*0032*/ 	.short	0x0038
        /*0034*/ 	.byte	0x00, 0xf0, 0x11, 0x00


	//----- nvinfo : EIATTR_KPARAM_INFO
	.align		4
.L_13:
        /*0038*/ 	.byte	0x04, 0x17
        /*003a*/ 	.short	(.L_15 - .L_14)
.L_14:
        /*003c*/ 	.word	0x00000000
        /*0040*/ 	.short	0x000a
        /*0042*/ 	.short	0x0034
        /*0044*/ 	.byte	0x00, 0xf0, 0x11, 0x00


	//----- nvinfo : EIATTR_KPARAM_INFO
	.align		4
.L_15:
        /*0048*/ 	.byte	0x04, 0x17
        /*004a*/ 	.short	(.L_17 - .L_16)
.L_16:
        /*004c*/ 	.word	0x00000000
        /*0050*/ 	.short	0x0009
        /*0052*/ 	.short	0x0030
        /*0054*/ 	.byte	0x00, 0xf0, 0x11, 0x00


	//----- nvinfo : EIATTR_KPARAM_INFO
	.align		4
.L_17:
        /*0058*/ 	.byte	0x04, 0x17
        /*005a*/ 	.short	(.L_19 - .L_18)
.L_18:
        /*005c*/ 	.word	0x00000000
        /*0060*/ 	.short	0x0008
        /*0062*/ 	.short	0x002c
        /*0064*/ 	.byte	0x00, 0xf0, 0x11, 0x00


	//----- nvinfo : EIATTR_KPARAM_INFO
	.align		4
.L_19:
        /*0068*/ 	.byte	0x04, 0x17
        /*006a*/ 	.short	(.L_21 - .L_20)
.L_20:
        /*006c*/ 	.word	0x00000000
        /*0070*/ 	.short	0x0007
        /*0072*/ 	.short	0x0028
        /*0074*/ 	.byte	0x00, 0xf0, 0x11, 0x00


	//----- nvinfo : EIATTR_KPARAM_INFO
	.align		4
.L_21:
        /*0078*/ 	.byte	0x04, 0x17
        /*007a*/ 	.short	(.L_23 - .L_22)
.L_22:
        /*007c*/ 	.word	0x00000000
        /*0080*/ 	.short	0x0006
        /*0082*/ 	.short	0x0024
        /*0084*/ 	.byte	0x00, 0xf0, 0x11, 0x00


	//----- nvinfo : EIATTR_KPARAM_INFO
	.align		4
.L_23:
        /*0088*/ 	.byte	0x04, 0x17
        /*008a*/ 	.short	(.L_25 - .L_24)
.L_24:
        /*008c*/ 	.word	0x00000000
        /*0090*/ 	.short	0x0005
        /*0092*/ 	.short	0x0020
        /*0094*/ 	.byte	0x00, 0xf0, 0x11, 0x00


	//----- nvinfo : EIATTR_KPARAM_INFO
	.align		4
.L_25:
        /*0098*/ 	.byte	0x04, 0x17
        /*009a*/ 	.short	(.L_27 - .L_26)
.L_26:
        /*009c*/ 	.word	0x00000000
        /*00a0*/ 	.short	0x0004
        /*00a2*/ 	.short	0x001c
        /*00a4*/ 	.byte	0x00, 0xf0, 0x11, 0x00


	//----- nvinfo : EIATTR_KPARAM_INFO
	.align		4
.L_27:
        /*00a8*/ 	.byte	0x04, 0x17
        /*00aa*/ 	.short	(.L_29 - .L_28)
.L_28:
        /*00ac*/ 	.word	0x00000000
        /*00b0*/ 	.short	0x0003
        /*00b2*/ 	.short	0x0018
        /*00b4*/ 	.byte	0x00, 0xf0, 0x11, 0x00


	//----- nvinfo : EIATTR_KPARAM_INFO
	.align		4
.L_29:
        /*00b8*/ 	.byte	0x04, 0x17
        /*00ba*/ 	.short	(.L_31 - .L_30)
.L_30:
        /*00bc*/ 	.word	0x00000000
        /*00c0*/ 	.short	0x0002
        /*00c2*/ 	.short	0x0010
        /*00c4*/ 	.byte	0x00, 0xf4, 0x21, 0x00


	//----- nvinfo : EIATTR_KPARAM_INFO
	.align		4
.L_31:
        /*00c8*/ 	.byte	0x04, 0x17
        /*00ca*/ 	.short	(.L_33 - .L_32)
.L_32:
        /*00cc*/ 	.word	0x00000000
        /*00d0*/ 	.short	0x0001
        /*00d2*/ 	.short	0x0008
        /*00d4*/ 	.byte	0x00, 0xf4, 0x21, 0x00


	//----- nvinfo : EIATTR_KPARAM_INFO
	.align		4
.L_33:
        /*00d8*/ 	.byte	0x04, 0x17
        /*00da*/ 	.short	(.L_35 - .L_34)
.L_34:
        /*00dc*/ 	.word	0x00000000
        /*00e0*/ 	.short	0x0000
        /*00e2*/ 	.short	0x0000
        /*00e4*/ 	.byte	0x00, 0xf4, 0x21, 0x00


	//----- nvinfo : EIATTR_SPARSE_MMA_MASK
	.align		4
.L_35:
        /*00e8*/ 	.byte	0x03, 0x50
        /*00ea*/ 	.short	0x0000


	//----- nvinfo : EIATTR_MAXREG_COUNT
	.align		4
        /*00ec*/ 	.byte	0x03, 0x1b
        /*00ee*/ 	.short	0x00ff


	//----- nvinfo : EIATTR_NUM_BARRIERS
	.align		4
        /*00f0*/ 	.byte	0x02, 0x4c
        /*00f2*/ 	.byte	0x01
	.zero		1


	//----- nvinfo : EIATTR_ANNOTATIONS
	.align		4
        /*00f4*/ 	.byte	0x04, 0x55
        /*00f6*/ 	.short	(.L_37 - .L_36)


	//   ....[0]....
.L_36:
        /*00f8*/ 	.word	0x00000001
        /*00fc*/ 	.byte	0xe0, 0x00, 0x00, 0x00, 0x01, 0x00, 0x00, 0x00, 0xe0, 0x01, 0x00, 0x00, 0x01, 0x00, 0x00, 0x00
        /* <DEDUP_REMOVED lines=1388> */
        /*57cc*/ 	.byte	0xa0, 0x7c, 0x02, 0x00


	//----- nvinfo : EIATTR_VRC_CTA_INIT_COUNT
	.align		4
.L_37:
        /*57d0*/ 	.byte	0x02, 0x4a
	.zero		1
	.zero		1


	//----- nvinfo : EIATTR_EXIT_INSTR_OFFSETS
	.align		4
        /*57d4*/ 	.byte	0x04, 0x1c
        /*57d6*/ 	.short	(.L_39 - .L_38)


	//   ....[0]....
.L_38:
        /*57d8*/ 	.word	0x0009e3d0


	//   ....[1]....
        /*57dc*/ 	.word	0x0009e3f0


	//----- nvinfo : EIATTR_REQNTID
	.align		4
.L_39:
        /*57e0*/ 	.byte	0x04, 0x10
        /*57e2*/ 	.short	(.L_41 - .L_40)
.L_40:
        /*57e4*/ 	.word	0x00000040
        /*57e8*/ 	.word	0x00000001
        /*57ec*/ 	.word	0x00000001


	//----- nvinfo : EIATTR_CBANK_PARAM_SIZE
	.align		4
.L_41:
        /*57f0*/ 	.byte	0x03, 0x19
        /*57f2*/ 	.short	0x0050


	//----- nvinfo : EIATTR_PARAM_CBANK
	.align		4
        /*57f4*/ 	.byte	0x04, 0x0a
        /*57f6*/ 	.short	(.L_43 - .L_42)
	.align		4
.L_42:
        /*57f8*/ 	.word	index@(.nv.constant0.matmul_kernel)
        /*57fc*/ 	.short	0x0380
        /*57fe*/ 	.short	0x0050


	//----- nvinfo : EIATTR_SW_WAR
	.align		4
.L_43:
        /*5800*/ 	.byte	0x04, 0x36
        /*5802*/ 	.short	(.L_45 - .L_44)
.L_44:
        /*5804*/ 	.word	0x00000008
.L_45:


//--------------------- .nv.compat                --------------------------
	.section	.nv.compat,"",@"SHT_CUDA_COMPAT_INFO"
	.align	4
        /*0000*/ 	.byte	0x02, 0x02, 0x01, 0x00, 0x02, 0x05, 0x05, 0x00, 0x02, 0x03, 0x00, 0x00, 0x02, 0x06, 0x01, 0x00


//--------------------- .nv.callgraph             --------------------------
	.section	.nv.callgraph,"",@"SHT_CUDA_CALLGRAPH"
	.align	4
	.sectionentsize	8
	.align		4
        /*0000*/ 	.word	0x00000000
	.align		4
        /*0004*/ 	.word	0xffffffff
	.align		4
        /*0008*/ 	.word	0x00000000
	.align		4
        /*000c*/ 	.word	0xfffffffe
	.align		4
        /*0010*/ 	.word	0x00000000
	.align		4
        /*0014*/ 	.word	0xfffffffd
	.align		4
        /*0018*/ 	.word	0x00000000
	.align		4
        /*001c*/ 	.word	0xfffffffc


//--------------------- .text.matmul_kernel       --------------------------
	.section	.text.matmul_kernel,"ax",@progbits
	.align	128
        .global         matmul_kernel
        .type           matmul_kernel,@function
        .size           matmul_kernel,(.L_x_3 - matmul_kernel)
        .other          matmul_kernel,@"STO_CUDA_ENTRY STV_DEFAULT"
matmul_kernel:
.text.matmul_kernel:
[----:B------:R-:W1:Y:S08]  /*0000*/  LDC R1, c[0x0][0x37c] ;  /* 0x0000df00ff017b82 */ /* 0x000e700000000800 */
[----:B------:R-:W2:Y:S01]  /*0010*/  LDC.64 R122, c[0x0][0x398] ;  /* 0x0000e600ff7a7b82 */ /* 0x000ea20000000a00 */
[----:B------:R-:W3:Y:S01]  /*0020*/  S2R R7, SR_CTAID.X ;  /* 0x0000000000077919 */ /* 0x000ee20000002500 */
[----:B------:R-:W4:Y:S01]  /*0030*/  LDCU UR5, c[0x0][0x3a0] ;  /* 0x00007400ff0577ac */ /* 0x000f220008000800 */
[----:B-1----:R-:W-:Y:S01]  /*0040*/  VIADD R1, R1, 0xffffbc90 ;  /* 0xffffbc9001017836 */ /* 0x002fe20000000000 */
[----:B------:R-:W1:Y:S01]  /*0050*/  S2R R14, SR_TID.X ;  /* 0x00000000000e7919 */ /* 0x000e620000002100 */
[----:B------:R-:W1:Y:S01]  /*0060*/  LDCU UR6, c[0x0][0x3a0] ;  /* 0x00007400ff0677ac */ /* 0x000e620008000800 */
[----:B------:R-:W1:Y:S01]  /*0070*/  LDCU UR38, c[0x0][0x3a4] ;  /* 0x00007480ff2677ac */ /* 0x000e620008000800 */
[----:B------:R-:W1:Y:S01]  /*0080*/  LDCU.128 UR8, c[0x0][0x380] ;  /* 0x00007000ff0877ac */ /* 0x000e620008000c00 */
[----:B------:R-:W1:Y:S01]  /*0090*/  LDCU UR36, c[0x0][0x3b0] ;  /* 0x00007600ff2477ac */ /* 0x000e620008000800 */
[----:B----4-:R-:W-:Y:S01]  /*00a0*/  UIADD3 UR5, UPT, UPT, UR5, 0x7f, URZ ;  /* 0x0000007f05057890 */ /* 0x010fe2000fffe0ff */
[----:B--2---:R-:W-:Y:S01]  /*00b0*/  VIADD R0, R123, 0xff ;  /* 0x000000ff7b007836 */ /* 0x004fe20000000000 */
[----:B------:R-:W-:-:S02]  /*00c0*/  IABS R11, R122 ;  /* 0x0000007a000b7213 */ /* 0x000fc40000000000 */
[----:B------:R-:W-:Y:S01]  /*00d0*/  UISETP.GT.AND UP0, UPT, UR5, 0x7f, UPT ;  /* 0x0000007f0500788c */ /* 0x000fe2000bf04270 */
[----:B------:R-:W-:Y:S01]  /*00e0*/  STL [R1+0x2d34], R123 ;  /* 0x002d347b01007387 */ /* 0x000fe20000100800 */
[----:B------:R-:W2:Y:S01]  /*00f0*/  LDCU UR37, c[0x0][0x3a0] ;  /* 0x00007400ff2577ac */ /* 0x000ea20008000800 */
[----:B------:R-:W-:Y:S01]  /*0100*/  SHF.R.S32.HI R3, RZ, 0x1f, R0 ;  /* 0x0000001fff037819 */ /* 0x000fe20000011400 */
[----:B------:R-:W-:-:S03]  /*0110*/  USEL UR4, URZ, 0x4, !UP0 ;  /* 0x00000004ff047887 */ /* 0x000fc6000c000000 */
[----:B------:R-:W-:Y:S01]  /*0120*/  LEA.HI R3, R3, R0, RZ, 0x8 ;  /* 0x0000000003037211 */ /* 0x000fe200078f40ff */
[----:B------:R-:W4:Y:S01]  /*0130*/  LDCU UR35, c[0x0][0x3b0] ;  /* 0x00007600ff2377ac */ /* 0x000f220008000800 */
[----:B---3--:R-:W-:Y:S02]  /*0140*/  IABS R8, R7 ;  /* 0x0000000700087213 */ /* 0x008fe40000000000 */
[----:B------:R-:W-:Y:S01]  /*0150*/  SHF.R.S32.HI R3, RZ, 0x8, R3 ;  /* 0x00000008ff037819 */ /* 0x000fe20000011403 */
[----:B------:R-:W3:Y:S01]  /*0160*/  LDCU UR34, c[0x0][0x3b0] ;  /* 0x00007600ff2277ac */ /* 0x000ee20008000800 */
[----:B-1----:R-:W-:Y:S02]  /*0170*/  LOP3.LUT R15, R14, 0x3f, RZ, 0xc0, !PT ;  /* 0x0000003f0e0f7812 */ /* 0x002fe400078ec0ff */
[----:B------:R-:W-:Y:S01]  /*0180*/  SHF.L.U32 R4, R3, 0x3, RZ ;  /* 0x0000000303047819 */ /* 0x000fe200000006ff */
[----:B------:R-:W1:Y:S01]  /*0190*/  LDCU UR32, c[0x0][0x3b0] ;  /* 0x00007600ff2077ac */ /* 0x000e620008000800 */
[----:B------:R-:W-:-:S02]  /*01a0*/  MOV R16, UR4 ;  /* 0x0000000400107c02 */ /* 0x000fc40008000f00 */
[-C--:B------:R-:W-:Y:S01]  /*01b0*/  IABS R5, R4.reuse ;  /* 0x0000000400057213 */ /* 0x080fe20000000000 */
[----:B------:R-:W1:Y:S01]  /*01c0*/  LDCU UR31, c[0x0][0x3b0] ;  /* 0x00007600ff1f77ac */ /* 0x000e620008000800 */
[----:B------:R-:W-:Y:S01]  /*01d0*/  IABS R10, R4 ;  /* 0x00000004000a7213 */ /* 0x000fe20000000000 */
[----:B------:R1:W-:Y:S01]  /*01e0*/  STL [R1+0x1b0], R16 ;  /* 0x0001b01001007387 */ /* 0x0003e20000100800 */
[----:B------:R-:W1:Y:S01]  /*01f0*/  I2F.RP R0, R5 ;  /* 0x0000000500007306 */ /* 0x000e620000209400 */
[----:B------:R-:W2:Y:S01]  /*0200*/  LDCU UR30, c[0x0][0x3b0] ;  /* 0x00007600ff1e77ac */ /* 0x000ea20008000800 */
[----:B------:R-:W2:Y:S01]  /*0210*/  LDCU UR29, c[0x0][0x3b0] ;  /* 0x00007600ff1d77ac */ /* 0x000ea20008000800 */
[----:B------:R-:W2:Y:S01]  /*0220*/  LDCU UR28, c[0x0][0x3b0] ;  /* 0x00007600ff1c77ac */ /* 0x000ea20008000800 */
[----:B------:R-:W2:Y:S04]  /*0230*/  LDCU UR27, c[0x0][0x3b0] ;  /* 0x00007600ff1b77ac */ /* 0x000ea80008000800 */
[----:B-1----:R-:W1:Y:S01]  /*0240*/  MUFU.RCP R0, R0 ;  /* 0x0000000000007308 */ /* 0x002e620000001000 */
[----:B------:R-:W2:Y:S01]  /*0250*/  LDCU UR26, c[0x0][0x3b0] ;  /* 0x00007600ff1a77ac */ /* 0x000ea20008000800 */
[----:B------:R-:W2:Y:S01]  /*0260*/  LDCU UR23, c[0x0][0x3b0] ;  /* 0x00007600ff1777ac */ /* 0x000ea20008000800 */
[----:B------:R-:W2:Y:S01]  /*0270*/  LDCU UR22, c[0x0][0x3b0] ;  /* 0x00007600ff1677ac */ /* 0x000ea20008000800 */
[----:B------:R-:W2:Y:S01]  /*0280*/  LDCU UR21, c[0x0][0x3b0] ;  /* 0x00007600ff1577ac */ /* 0x000ea20008000800 */
[----:B-1----:R-:W-:Y:S01]  /*0290*/  VIADD R2, R0, 0xffffffe ;  /* 0x0ffffffe00027836 */ /* 0x002fe20000000000 */
[----:B------:R-:W1:Y:S01]  /*02a0*/  LDCU UR20, c[0x0][0x3b0] ;  /* 0x00007600ff1477ac */ /* 0x000e620008000800 */
[----:B------:R-:W-:-:S02]  /*02b0*/  IMAD.MOV R0, RZ, RZ, -R10 ;  /* 0x000000ffff007224 */ /* 0x000fc400078e0a0a */
[----:B------:R2:W1:Y:S01]  /*02c0*/  F2I.FTZ.U32.TRUNC.NTZ R3, R2 ;  /* 0x0000000200037305 */ /* 0x000462000021f000 */
[----:B------:R-:W3:Y:S01]  /*02d0*/  LDCU UR19, c[0x0][0x3b0] ;  /* 0x00007600ff1377ac */ /* 0x000ee20008000800 */
[----:B------:R-:W3:Y:S01]  /*02e0*/  LDCU UR18, c[0x0][0x3b0] ;  /* 0x00007600ff1277ac */ /* 0x000ee20008000800 */
[----:B--2---:R-:W-:Y:S01]  /*02f0*/  IMAD.MOV.U32 R2, RZ, RZ, RZ ;  /* 0x000000ffff027224 */ /* 0x004fe200078e00ff */
[----:B------:R-:W2:Y:S01]  /*0300*/  LDCU UR15, c[0x0][0x3b0] ;  /* 0x00007600ff0f77ac */ /* 0x000ea20008000800 */
[----:B------:R-:W2:Y:S01]  /*0310*/  LDCU UR14, c[0x0][0x3b0] ;  /* 0x00007600ff0e77ac */ /* 0x000ea20008000800 */
[--C-:B-1----:R-:W-:Y:S01]  /*0320*/  IMAD.MOV R6, RZ, RZ, -R3.reuse ;  /* 0x000000ffff067224 */ /* 0x102fe200078e0a03 */
[----:B------:R-:W1:Y:S03]  /*0330*/  LDCU UR13, c[0x0][0x3b0] ;  /* 0x00007600ff0d77ac */ /* 0x000e660008000800 */
[----:B------:R-:W-:Y:S01]  /*0340*/  IMAD R9, R6, R5, RZ ;  /* 0x0000000506097224 */ /* 0x000fe200078e02ff */
[----:B------:R-:W-:Y:S01]  /*0350*/  MOV R6, R8 ;  /* 0x0000000800067202 */ /* 0x000fe20000000f00 */
[----:B------:R-:W1:Y:S02]  /*0360*/  LDCU UR12, c[0x0][0x3b0] ;  /* 0x00007600ff0c77ac */ /* 0x000e640008000800 */
[----:B------:R-:W-:Y:S01]  /*0370*/  IMAD.HI.U32 R3, R3, R9, R2 ;  /* 0x0000000903037227 */ /* 0x000fe200078e0002 */
[----:B------:R-:W1:Y:S05]  /*0380*/  LDCU UR7, c[0x0][0x3b0] ;  /* 0x00007600ff0777ac */ /* 0x000e6a0008000800 */
[----:B------:R-:W-:Y:S01]  /*0390*/  IMAD.HI.U32 R3, R3, R6, RZ ;  /* 0x0000000603037227 */ /* 0x000fe200078e00ff */
[----:B------:R-:W1:Y:S03]  /*03a0*/  LDCU UR4, c[0x0][0x3b0] ;  /* 0x00007600ff0477ac */ /* 0x000e660008000800 */
[----:B------:R-:W-:Y:S01]  /*03b0*/  IMAD R0, R3, R0, R6 ;  /* 0x0000000003007224 */ /* 0x000fe200078e0206 */
[----:B------:R-:W1:Y:S04]  /*03c0*/  LDCU UR76, c[0x0][0x3b0] ;  /* 0x00007600ff4c77ac */ /* 0x000e680008000800 */
[----:B------:R-:W-:Y:S01]  /*03d0*/  ISETP.GT.U32.AND P1, PT, R5, R0, PT ;  /* 0x000000000500720c */ /* 0x000fe20003f24070 */
[----:B------:R-:W1:Y:S01]  /*03e0*/  LDCU UR75, c[0x0][0x3b0] ;  /* 0x00007600ff4b77ac */ /* 0x000e620008000800 */
[----:B------:R-:W1:Y:S01]  /*03f0*/  LDCU UR74, c[0x0][0x3b0] ;  /* 0x00007600ff4a77ac */ /* 0x000e620008000800 */
[----:B------:R-:W1:Y:S10]  /*0400*/  LDCU UR73, c[0x0][0x3b0] ;  /* 0x00007600ff4977ac */ /* 0x000e740008000800 */
[-C--:B------:R-:W-:Y:S01]  /*0410*/  @!P1 IADD3 R0, PT, PT, R0, -R5.reuse, RZ ;  /* 0x8000000500009210 */ /* 0x080fe20007ffe0ff */
[----:B------:R-:W-:Y:S01]  /*0420*/  @!P1 VIADD R3, R3, 0x1 ;  /* 0x0000000103039836 */ /* 0x000fe20000000000 */
[----:B------:R-:W-:Y:S01]  /*0430*/  ISETP.NE.AND P1, PT, R4, RZ, PT ;  /* 0x000000ff0400720c */ /* 0x000fe20003f25270 */
[----:B------:R-:W1:Y:S01]  /*0440*/  LDCU UR72, c[0x0][0x3b0] ;  /* 0x00007600ff4877ac */ /* 0x000e620008000800 */
[----:B------:R-:W-:-:S02]  /*0450*/  ISETP.GE.U32.AND P0, PT, R0, R5, PT ;  /* 0x000000050000720c */ /* 0x000fc40003f06070 */
[----:B------:R-:W-:Y:S01]  /*0460*/  LOP3.LUT R0, R7, R4, RZ, 0x3c, !PT ;  /* 0x0000000407007212 */ /* 0x000fe200078e3cff */
[----:B------:R-:W1:Y:S01]  /*0470*/  LDCU UR71, c[0x0][0x3b0] ;  /* 0x00007600ff4777ac */ /* 0x000e620008000800 */
[----:B------:R-:W-:Y:S02]  /*0480*/  IABS R5, R123 ;  /* 0x0000007b00057213 */ /* 0x000fe40000000000 */
[----:B------:R-:W-:Y:S01]  /*0490*/  ISETP.GE.AND P2, PT, R0, RZ, PT ;  /* 0x000000ff0000720c */ /* 0x000fe20003f46270 */
[----:B------:R-:W-:Y:S01]  /*04a0*/  VIADD R0, R122, 0x7f ;  /* 0x0000007f7a007836 */ /* 0x000fe20000000000 */
[----:B------:R-:W1:Y:S01]  /*04b0*/  LDCU UR67, c[0x0][0x3b0] ;  /* 0x00007600ff4377ac */ /* 0x000e620008000800 */
[----:B------:R-:W1:Y:S04]  /*04c0*/  LDCU UR66, c[0x0][0x3b0] ;  /* 0x00007600ff4277ac */ /* 0x000e680008000800 */
[----:B------:R-:W-:Y:S01]  /*04d0*/  @P0 VIADD R3, R3, 0x1 ;  /* 0x0000000103030836 */ /* 0x000fe20000000000 */
[----:B------:R-:W1:Y:S04]  /*04e0*/  LDCU UR65, c[0x0][0x3b0] ;  /* 0x00007600ff4177ac */ /* 0x000e680008000800 */
[----:B------:R-:W-:-:S02]  /*04f0*/  MOV R2, R3 ;  /* 0x0000000300027202 */ /* 0x000fc40000000f00 */
[----:B------:R-:W-:Y:S01]  /*0500*/  SHF.R.S32.HI R3, RZ, 0x1f, R0 ;  /* 0x0000001fff037819 */ /* 0x000fe20000011400 */
[----:B------:R-:W1:Y:S02]  /*0510*/  LDCU UR64, c[0x0][0x3b0] ;  /* 0x00007600ff4077ac */ /* 0x000e640008000800 */
[----:B------:R-:W-:Y:S01]  /*0520*/  @!P2 IMAD.MOV R2, RZ, RZ, -R2 ;  /* 0x000000ffff02a224 */ /* 0x000fe200078e0a02 */
[----:B------:R-:W-:Y:S01]  /*0530*/  @!P1 LOP3.LUT R2, RZ, R4, RZ, 0x33, !PT ;  /* 0x00000004ff029212 */ /* 0x000fe200078e33ff */
[----:B------:R-:W1:Y:S01]  /*0540*/  LDCU UR63, c[0x0][0x3b0] ;  /* 0x00007600ff3f77ac */ /* 0x000e620008000800 */
[----:B------:R-:W-:Y:S02]  /*0550*/  LEA.HI R3, R3, R0, RZ, 0x7 ;  /* 0x0000000003037211 */ /* 0x000fe400078f38ff */
[----:B------:R-:W-:Y:S01]  /*0560*/  SHF.L.U32 R8, R2, 0x3, RZ ;  /* 0x0000000302087819 */ /* 0x000fe200000006ff */
[----:B------:R-:W-:Y:S01]  /*0570*/  IMAD.MOV R2, RZ, RZ, -R2 ;  /* 0x000000ffff027224 */ /* 0x000fe200078e0a02 */
[----:B------:R-:W1:Y:S02]  /*0580*/  LDCU UR59, c[0x0][0x3b0] ;  /* 0x00007600ff3b77ac */ /* 0x000e640008000800 */
[----:B------:R-:W-:Y:S01]  /*0590*/  LEA.HI.SX32 R3, R3, -R8, 0x19 ;  /* 0x8000000803037211 */ /* 0x000fe200078fcaff */
[----:B------:R-:W-:Y:S01]  /*05a0*/  IMAD R10, R4, R2, R7 ;  /* 0x00000002040a7224 */ /* 0x000fe200078e0207 */
[----:B------:R-:W1:Y:S01]  /*05b0*/  LDCU UR58, c[0x0][0x3b0] ;  /* 0x00007600ff3a77ac */ /* 0x000e620008000800 */
[----:B------:R-:W-:Y:S01]  /*05c0*/  IMAD.MOV.U32 R2, RZ, RZ, RZ ;  /* 0x000000ffff027224 */ /* 0x000fe200078e00ff */
[----:B------:R-:W-:Y:S01]  /*05d0*/  VIMNMX R13, PT, PT, R3, 0x8, PT ;  /* 0x00000008030d7848 */ /* 0x000fe20003fe0100 */
[----:B------:R-:W1:Y:S01]  /*05e0*/  I2F.RP R4, R5 ;  /* 0x0000000500047306 */ /* 0x000e620000209400 */
[----:B------:R-:W2:Y:S02]  /*05f0*/  LDCU UR57, c[0x0][0x3b0] ;  /* 0x00007600ff3977ac */ /* 0x000ea40008000800 */
[----:B------:R-:W-:Y:S01]  /*0600*/  IABS R9, R13 ;  /* 0x0000000d00097213 */ /* 0x000fe20000000000 */
[----:B------:R-:W2:Y:S04]  /*0610*/  LDCU UR56, c[0x0][0x3b0] ;  /* 0x00007600ff3877ac */ /* 0x000ea80008000800 */
[----:B------:R-:W2:Y:S01]  /*0620*/  I2F.RP R0, R9 ;  /* 0x0000000900007306 */ /* 0x000ea20000209400 */
[----:B------:R-:W3:Y:S01]  /*0630*/  LDCU UR55, c[0x0][0x3b0] ;  /* 0x00007600ff3777ac */ /* 0x000ee20008000800 */
[----:B------:R-:W3:Y:S06]  /*0640*/  LDCU UR51, c[0x0][0x3b0] ;  /* 0x00007600ff3377ac */ /* 0x000eec0008000800 */
[----:B-1----:R-:W-:Y:S01]  /*0650*/  MUFU.RCP R4, R4 ;  /* 0x0000000400047308 */ /* 0x002fe20000001000 */
[----:B------:R-:W1:Y:S01]  /*0660*/  LDCU UR50, c[0x0][0x3b0] ;  /* 0x00007600ff3277ac */ /* 0x000e620008000800 */
[----:B------:R-:W1:Y:S06]  /*0670*/  LDCU UR49, c[0x0][0x3b0] ;  /* 0x00007600ff3177ac */ /* 0x000e6c0008000800 */
[----:B--2---:R-:W2:Y:S01]  /*0680*/  MUFU.RCP R0, R0 ;  /* 0x0000000000007308 */ /* 0x004ea20000001000 */
[----:B------:R-:W1:Y:S01]  /*0690*/  LDCU UR48, c[0x0][0x3b0] ;  /* 0x00007600ff3077ac */ /* 0x000e620008000800 */
[----:B------:R-:W1:Y:S01]  /*06a0*/  LDCU UR47, c[0x0][0x3b0] ;  /* 0x00007600ff2f77ac */ /* 0x000e620008000800 */
[----:B------:R-:W1:Y:S01]  /*06b0*/  LDCU UR42, c[0x0][0x3b0] ;  /* 0x00007600ff2a77ac */ /* 0x000e620008000800 */
[----:B------:R-:W1:Y:S01]  /*06c0*/  LDCU UR41, c[0x0][0x3b0] ;  /* 0x00007600ff2977ac */ /* 0x000e620008000800 */
[----:B--2---:R-:W-:Y:S01]  /*06d0*/  VIADD R3, R0, 0xffffffe ;  /* 0x0ffffffe00037836 */ /* 0x004fe20000000000 */
[----:B------:R-:W-:Y:S01]  /*06e0*/  IABS R0, R10 ;  /* 0x0000000a00007213 */ /* 0x000fe20000000000 */
[----:B------:R-:W2:Y:S04]  /*06f0*/  LDCU UR40, c[0x0][0x3b0] ;  /* 0x00007600ff2877ac */ /* 0x000ea80008000800 */
[----:B------:R-:W1:Y:S01]  /*0700*/  F2I.FTZ.U32.TRUNC.NTZ R3, R3 ;  /* 0x0000000300037305 */ /* 0x000e62000021f000 */
[----:B------:R-:W2:Y:S01]  /*0710*/  LDCU UR39, c[0x0][0x3b0] ;  /* 0x00007600ff2777ac */ /* 0x000ea20008000800 */
[----:B------:R-:W2:Y:S01]  /*0720*/  LDCU UR24, c[0x0][0x3b0] ;  /* 0x00007600ff1877ac */ /* 0x000ea20008000800 */
[----:B------:R-:W2:Y:S01]  /*0730*/  LDCU UR25, c[0x0][0x3b0] ;  /* 0x00007600ff1977ac */ /* 0x000ea20008000800 */
[----:B------:R-:W2:Y:S01]  /*0740*/  LDCU UR16, c[0x0][0x3b0] ;  /* 0x00007600ff1077ac */ /* 0x000ea20008000800 */
[----:B-1----:R-:W-:Y:S01]  /*0750*/  IADD3 R6, PT, PT, RZ, -R3, RZ ;  /* 0x80000003ff067210 */ /* 0x002fe20007ffe0ff */
[----:B------:R-:W1:Y:S04]  /*0760*/  LDCU UR17, c[0x0][0x3b0] ;  /* 0x00007600ff1177ac */ /* 0x000e680008000800 */
[----:B------:R-:W-:Y:S01]  /*0770*/  IMAD R7, R6, R9, RZ ;  /* 0x0000000906077224 */ /* 0x000fe200078e02ff */
[----:B------:R-:W-:Y:S01]  /*0780*/  IABS R6, R13 ;  /* 0x0000000d00067213 */ /* 0x000fe20000000000 */
[----:B------:R-:W1:Y:S02]  /*0790*/  LDCU UR33, c[0x0][0x3b0] ;  /* 0x00007600ff2177ac */ /* 0x000e640008000800 */
[----:B------:R-:W-:-:S02]  /*07a0*/  IMAD.HI.U32 R2, R3, R7, R2 ;  /* 0x0000000703027227 */ /* 0x000fc400078e0002 */
[----:B------:R-:W1:Y:S01]  /*07b0*/  I2F.RP R3, R11 ;  /* 0x0000000b00037306 */ /* 0x000e620000209400 */
[----:B------:R-:W1:Y:S01]  /*07c0*/  LDCU UR70, c[0x0][0x3b0] ;  /* 0x00007600ff4677ac */ /* 0x000e620008000800 */
[----:B------:R-:W-:Y:S01]  /*07d0*/  IMAD.MOV.U32 R7, RZ, RZ, R0 ;  /* 0x000000ffff077224 */ /* 0x000fe200078e0000 */
[----:B------:R-:W-:Y:S01]  /*07e0*/  IADD3 R0, PT, PT, RZ, -R6, RZ ;  /* 0x80000006ff007210 */ /* 0x000fe20007ffe0ff */
[----:B------:R-:W-:Y:S01]  /*07f0*/  VIADD R6, R4, 0xffffffe ;  /* 0x0ffffffe04067836 */ /* 0x000fe20000000000 */
[----:B------:R-:W2:Y:S01]  /*0800*/  LDCU UR62, c[0x0][0x3b0] ;  /* 0x00007600ff3e77ac */ /* 0x000ea20008000800 */
[----:B------:R-:W-:Y:S01]  /*0810*/  IMAD.HI.U32 R2, R2, R7, RZ ;  /* 0x0000000702027227 */ /* 0x000fe200078e00ff */
[----:B------:R-:W2:Y:S03]  /*0820*/  LDCU UR54, c[0x0][0x3b0] ;  /* 0x00007600ff3677ac */ /* 0x000ea60008000800 */
[----:B------:R-:W-:-:S02]  /*0830*/  IMAD R0, R2, R0, R7 ;  /* 0x0000000002007224 */ /* 0x000fc400078e0207 */
[----:B------:R3:W2:Y:S01]  /*0840*/  F2I.FTZ.U32.TRUNC.NTZ R7, R6 ;  /* 0x0000000600077305 */ /* 0x0006a2000021f000 */
[----:B------:R-:W4:Y:S02]  /*0850*/  LDCU UR46, c[0x0][0x3b0] ;  /* 0x00007600ff2e77ac */ /* 0x000f240008000800 */
[----:B------:R-:W-:Y:S01]  /*0860*/  ISETP.GT.U32.AND P1, PT, R9, R0, PT ;  /* 0x000000000900720c */ /* 0x000fe20003f24070 */
[----:B------:R-:W4:Y:S04]  /*0870*/  LDCU UR45, c[0x0][0x3b0] ;  /* 0x00007600ff2d77ac */ /* 0x000f280008000800 */
[----:B-1----:R-:W1:Y:S01]  /*0880*/  MUFU.RCP R3, R3 ;  /* 0x0000000300037308 */ /* 0x002e620000001000 */
[----:B---3--:R-:W-:Y:S01]  /*0890*/  IMAD.MOV.U32 R6, RZ, RZ, RZ ;  /* 0x000000ffff067224 */ /* 0x008fe200078e00ff */
[----:B------:R-:W3:Y:S01]  /*08a0*/  LDCU UR77, c[0x0][0x3b0] ;  /* 0x00007600ff4d77ac */ /* 0x000ee20008000800 */
[----:B------:R-:W1:Y:S01]  /*08b0*/  LDCU UR69, c[0x0][0x3b0] ;  /* 0x00007600ff4577ac */ /* 0x000e620008000800 */
[----:B--2---:R-:W-:-:S04]  /*08c0*/  IMAD.MOV R4, RZ, RZ, -R7 ;  /* 0x000000ffff047224 */ /* 0x004fc800078e0a07 */
[----:B------:R-:W-:Y:S01]  /*08d0*/  @!P1 IMAD.IADD R0, R0, 0x1, -R9 ;  /* 0x0000000100009824 */ /* 0x000fe200078e0a09 */
[----:B------:R-:W2:Y:S01]  /*08e0*/  LDCU UR61, c[0x0][0x3b0] ;  /* 0x00007600ff3d77ac */ /* 0x000ea20008000800 */
[----:B------:R-:W-:Y:S01]  /*08f0*/  @!P1 VIADD R2, R2, 0x1 ;  /* 0x0000000102029836 */ /* 0x000fe20000000000 */
[----:B------:R-:W-:Y:S02]  /*0900*/  ISETP.NE.AND P1, PT, R13, RZ, PT ;  /* 0x000000ff0d00720c */ /* 0x000fe40003f25270 */
[----:B------:R-:W-:Y:S01]  /*0910*/  ISETP.GE.U32.AND P0, PT, R0, R9, PT ;  /* 0x000000090000720c */ /* 0x000fe20003f06070 */
[----:B------:R-:W-:Y:S01]  /*0920*/  IMAD R9, R4, R5, RZ ;  /* 0x0000000504097224 */ /* 0x000fe200078e02ff */
[----:B------:R-:W-:Y:S01]  /*0930*/  LOP3.LUT R0, R10, R13, RZ, 0x3c, !PT ;  /* 0x0000000d0a007212 */ /* 0x000fe200078e3cff */
[----:B------:R-:W2:Y:S03]  /*0940*/  LDCU UR53, c[0x0][0x3b0] ;  /* 0x00007600ff3577ac */ /* 0x000ea60008000800 */
[----:B------:R-:W-:Y:S01]  /*0950*/  ISETP.GE.AND P2, PT, R0, RZ, PT ;  /* 0x000000ff0000720c */ /* 0x000fe20003f46270 */
[----:B------:R-:W2:Y:S01]  /*0960*/  LDCU UR68, c[0x0][0x3b0] ;  /* 0x00007600ff4477ac */ /* 0x000ea20008000800 */
[----:B-1----:R-:W-:Y:S01]  /*0970*/  IADD3 R0, PT, PT, R3, 0xffffffe, RZ ;  /* 0x0ffffffe03007810 */ /* 0x002fe20007ffe0ff */
[----:B------:R-:W1:Y:S03]  /*0980*/  LDCU UR60, c[0x0][0x3b0] ;  /* 0x00007600ff3c77ac */ /* 0x000e660008000800 */
[----:B------:R3:W1:Y:S01]  /*0990*/  F2I.FTZ.U32.TRUNC.NTZ R3, R0 ;  /* 0x0000000000037305 */ /* 0x000662000021f000 */
[----:B------:R-:W-:Y:S01]  /*09a0*/  @P0 VIADD R2, R2, 0x1 ;  /* 0x0000000102020836 */ /* 0x000fe20000000000 */
[----:B------:R-:W-:Y:S01]  /*09b0*/  ISETP.GE.AND P0, PT, R15, UR6, PT ;  /* 0x000000060f007c0c */ /* 0x000fe2000bf06270 */
[----:B------:R-:W2:Y:S03]  /*09c0*/  LDCU UR6, c[0x0][0x3b0] ;  /* 0x00007600ff0677ac */ /* 0x000ea60008000800 */
[----:B------:R-:W-:Y:S01]  /*09d0*/  MOV R252, R2 ;  /* 0x0000000200fc7202 */ /* 0x000fe20000000f00 */
[----:B------:R-:W2:Y:S01]  /*09e0*/  LDCU UR52, c[0x0][0x3b0] ;  /* 0x00007600ff3477ac */ /* 0x000ea20008000800 */
[----:B---3--:R-:W-:Y:S01]  /*09f0*/  IMAD.HI.U32 R0, R7, R9, R6 ;  /* 0x0000000907007227 */ /* 0x008fe200078e0006 */
[----:B------:R-:W3:Y:S03]  /*0a00*/  LDCU UR44, c[0x0][0x3b0] ;  /* 0x00007600ff2c77ac */ /* 0x000ee60008000800 */
[----:B------:R-:W-:Y:S01]  /*0a10*/  @!P2 IMAD.MOV R252, RZ, RZ, -R252 ;  /* 0x000000fffffca224 */ /* 0x000fe200078e0afc */
[----:B------:R-:W-:Y:S01]  /*0a20*/  @!P1 LOP3.LUT R252, RZ, R13, RZ, 0x33, !PT ;  /* 0x0000000dfffc9212 */ /* 0x000fe200078e33ff */
[----:B------:R-:W2:Y:S01]  /*0a30*/  LDCU UR43, c[0x0][0x3b0] ;  /* 0x00007600ff2b77ac */ /* 0x000ea20008000800 */
[----:B-1----:R-:W-:-:S03]  /*0a40*/  IADD3 R2, PT, PT, RZ, -R3, RZ ;  /* 0x80000003ff027210 */ /* 0x002fc60007ffe0ff */
[----:B------:R-:W-:Y:S02]  /*0a50*/  IMAD.MOV R4, RZ, RZ, -R252 ;  /* 0x000000ffff047224 */ /* 0x000fe400078e0afc */
[----:B------:R-:W-:Y:S02]  /*0a60*/  IMAD.SHL.U32 R252, R252, 0x100, RZ ;  /* 0x00000100fcfc7824 */ /* 0x000fe400078e00ff */
[----:B------:R-:W-:Y:S02]  /*0a70*/  IMAD R4, R13, R4, R10 ;  /* 0x000000040d047224 */ /* 0x000fe400078e020a */
[C---:B------:R-:W-:Y:S01]  /*0a80*/  VIADD R10, R252.reuse, 0xff ;  /* 0x000000fffc0a7836 */ /* 0x040fe20000000000 */
[----:B------:R-:W-:Y:S01]  /*0a90*/  IADD3 R12, PT, PT, R252, 0x1, RZ ;  /* 0x00000001fc0c7810 */ /* 0x000fe20007ffe0ff */
[----:B------:R-:W-:Y:S01]  /*0aa0*/  IMAD.IADD R4, R8, 0x1, R4 ;  /* 0x0000000108047824 */ /* 0x000fe200078e0204 */
[----:B------:R-:W-:Y:S01]  /*0ab0*/  IADD3 R125, PT, PT, R252, 0xa0, RZ ;  /* 0x000000a0fc7d7810 */ /* 0x000fe20007ffe0ff */
[----:B------:R-:W-:Y:S01]  /*0ac0*/  IMAD R7, R2, R11, RZ ;  /* 0x0000000b02077224 */ /* 0x000fe200078e02ff */
[----:B------:R-:W-:Y:S01]  /*0ad0*/  MOV R2, RZ ;  /* 0x000000ff00027202 */ /* 0x000fe20000000f00 */
[----:B------:R-:W-:Y:S01]  /*0ae0*/  IMAD.SHL.U32 R4, R4, 0x80, RZ ;  /* 0x0000008004047824 */ /* 0x000fe200078e00ff */
[----:B------:R-:W-:Y:S01]  /*0af0*/  IABS R9, R12 ;  /* 0x0000000c00097213 */ /* 0x000fe20000000000 */
[----:B------:R-:W-:Y:S01]  /*0b00*/  VIADD R18, R252, 0x5 ;  /* 0x00000005fc127836 */ /* 0x000fe20000000000 */
[----:B------:R-:W-:Y:S01]  /*0b10*/  ISETP.GE.AND P3, PT, R10, RZ, PT ;  /* 0x000000ff0a00720c */ /* 0x000fe20003f66270 */
[----:B------:R-:W-:Y:S01]  /*0b20*/  IMAD.HI.U32 R2, R3, R7, R2 ;  /* 0x0000000703027227 */ /* 0x000fe200078e0002 */
[----:B------:R-:W-:-:S02]  /*0b30*/  LOP3.LUT R19, R4, 0x3f, R14, 0xf8, !PT ;  /* 0x0000003f04137812 */ /* 0x000fc400078ef80e */
[----:B------:R-:W-:Y:S01]  /*0b40*/  IABS R14, R10 ;  /* 0x0000000a000e7213 */ /* 0x000fe20000000000 */
[----:B------:R-:W-:Y:S01]  /*0b50*/  VIADD R17, R252, 0x4 ;  /* 0x00000004fc117836 */ /* 0x000fe20000000000 */
[----:B------:R-:W-:Y:S01]  /*0b60*/  SEL R3, R16, RZ, !P0 ;  /* 0x000000ff10037207 */ /* 0x000fe20004000000 */
[----:B------:R1:W-:Y:S01]  /*0b70*/  STL [R1+0x9f0], R19 ;  /* 0x0009f01301007387 */ /* 0x0003e20000100800 */
[----:B------:R-:W-:Y:S01]  /*0b80*/  LOP3.LUT R16, R4, 0x40, R15, 0xfe, !PT ;  /* 0x0000004004107812 */ /* 0x000fe200078efe0f */
[C---:B------:R-:W-:Y:S01]  /*0b90*/  IMAD.HI.U32 R6, R0.reuse, R14, RZ ;  /* 0x0000000e00067227 */ /* 0x040fe200078e00ff */
[----:B------:R-:W-:Y:S02]  /*0ba0*/  IABS R7, R19 ;  /* 0x0000001300077213 */ /* 0x000fe40000000000 */
[----:B------:R-:W-:Y:S01]  /*0bb0*/  IABS R8, R16 ;  /* 0x0000001000087213 */ /* 0x000fe20000000000 */
[----:B------:R-:W-:Y:S01]  /*0bc0*/  IMAD.MOV R10, RZ, RZ, -R6 ;  /* 0x000000ffff0a7224 */ /* 0x000fe200078e0a06 */
[----:B------:R-:W-:Y:S01]  /*0bd0*/  ISETP.NE.U32.AND P0, PT, R3, RZ, PT ;  /* 0x000000ff0300720c */ /* 0x000fe20003f05070 */
[----:B------:R-:W-:Y:S01]  /*0be0*/  IMAD.HI.U32 R4, R0, R9, RZ ;  /* 0x0000000900047227 */ /* 0x000fe200078e00ff */
[----:B------:R-:W-:Y:S01]  /*0bf0*/  IADD3 R15, PT, PT, R252, 0x3, RZ ;  /* 0x00000003fc0f7810 */ /* 0x000fe20007ffe0ff */
[----:B------:R1:W-:Y:S01]  /*0c00*/  STL [R1+0x9f4], R16 ;  /* 0x0009f41001007387 */ /* 0x0003e20000100800 */
[----:B------:R-:W-:Y:S01]  /*0c10*/  IABS R13, R18 ;  /* 0x00000012000d7213 */ /* 0x000fe20000000000 */
[----:B------:R-:W-:Y:S01]  /*0c20*/  IMAD.HI.U32 R3, R2, R7, RZ ;  /* 0x0000000702037227 */ /* 0x000fe200078e00ff */
[----:B------:R-:W-:-:S02]  /*0c30*/  ISETP.GE.AND P1, PT, R12, RZ, PT ;  /* 0x000000ff0c00720c */ /* 0x000fc40003f26270 */
[----:B------:R-:W-:Y:S01]  /*0c40*/  IABS R12, R17 ;  /* 0x00000011000c7213 */ /* 0x000fe20000000000 */
[C---:B------:R-:W-:Y:S01]  /*0c50*/  IMAD R14, R5.reuse, R10, R14 ;  /* 0x0000000a050e7224 */ /* 0x040fe200078e020e */
[----:B------:R-:W-:Y:S01]  /*0c60*/  IABS R10, R15 ;  /* 0x0000000f000a7213 */ /* 0x000fe20000000000 */
[----:B------:R-:W-:Y:S01]  /*0c70*/  IMAD.HI.U32 R2, R2, R8, RZ ;  /* 0x0000000802027227 */ /* 0x000fe200078e00ff */
[----:B------:R-:W-:Y:S02]  /*0c80*/  IABS R242, R125 ;  /* 0x0000007d00f27213 */ /* 0x000fe40000000000 */
[----:B------:R-:W-:Y:S01]  /*0c90*/  ISETP.GT.U32.AND P2, PT, R5, R14, PT ;  /* 0x0000000e0500720c */ /* 0x000fe20003f44070 */
[----:B------:R-:W-:Y:S01]  /*0ca0*/  IMAD.MOV R6, RZ, RZ, -R4 ;  /* 0x000000ffff067224 */ /* 0x000fe200078e0a04 */
[----:B------:R-:W-:Y:S01]  /*0cb0*/  IADD3 R4, PT, PT, -R3, RZ, RZ ;  /* 0x000000ff03047210 */ /* 0x000fe20007ffe1ff */
[----:B------:R-:W-:Y:S01]  /*0cc0*/  IMAD.MOV R3, RZ, RZ, -R2 ;  /* 0x000000ffff037224 */ /* 0x000fe200078e0a02 */
[----:B------:R-:W-:Y:S01]  /*0cd0*/  IADD3 R127, PT, PT, R252, 0xa5, RZ ;  /* 0x000000a5fc7f7810 */ /* 0x000fe20007ffe0ff */
[----:B------:R-:W-:-:S02]  /*0ce0*/  IMAD R6, R5, R6, R9 ;  /* 0x0000000605067224 */ /* 0x000fc400078e0209 */
[C---:B------:R-:W-:Y:S01]  /*0cf0*/  IMAD R3, R11.reuse, R3, R8 ;  /* 0x000000030b037224 */ /* 0x040fe200078e0208 */
[----:B------:R-:W-:Y:S01]  /*0d00*/  IABS R247, R127 ;  /* 0x0000007f00f77213 */ /* 0x000fe20000000000 */
[C---:B------:R-:W-:Y:S02]  /*0d10*/  IMAD R2, R11.reuse, R4, R7 ;  /* 0x000000040b027224 */ /* 0x040fe400078e0207 */
[----:B------:R-:W-:Y:S01]  /*0d20*/  VIADD R4, R252, 0x2 ;  /* 0x00000002fc047836 */ /* 0x000fe20000000000 */
[C---:B------:R-:W-:Y:S01]  /*0d30*/  ISETP.GT.U32.AND P5, PT, R11.reuse, R3, PT ;  /* 0x000000030b00720c */ /* 0x040fe20003fa4070 */
[----:B------:R-:W-:Y:S01]  /*0d40*/  IMAD.HI.U32 R7, R0, R10, RZ ;  /* 0x0000000a00077227 */ /* 0x000fe200078e00ff */
[----:B------:R-:W-:Y:S02]  /*0d50*/  ISETP.GT.U32.AND P4, PT, R11, R2, PT ;  /* 0x000000020b00720c */ /* 0x000fe40003f84070 */
[----:B------:R-:W-:Y:S01]  /*0d60*/  @!P2 IADD3 R14, PT, PT, R14, -R5, RZ ;  /* 0x800000050e0ea210 */ /* 0x000fe20007ffe0ff */
[----:B------:R-:W-:Y:S01]  /*0d70*/  IMAD.MOV R7, RZ, RZ, -R7 ;  /* 0x000000ffff077224 */ /* 0x000fe200078e0a07 */
[----:B------:R-:W-:Y:S01]  /*0d80*/  IABS R8, R4 ;  /* 0x0000000400087213 */ /* 0x000fe20000000000 */
[----:B------:R-:W-:Y:S01]  /*0d90*/  IMAD.HI.U32 R9, R0, R12, RZ ;  /* 0x0000000c00097227 */ /* 0x000fe200078e00ff */
[----:B------:R-:W-:-:S02]  /*0da0*/  ISETP.GT.U32.AND P2, PT, R5, R14, PT ;  /* 0x0000000e0500720c */ /* 0x000fc40003f44070 */
[----:B------:R-:W-:Y:S01]  /*0db0*/  ISETP.GE.AND P6, PT, R4, RZ, PT ;  /* 0x000000ff0400720c */ /* 0x000fe20003fc6270 */
[----:B------:R-:W-:Y:S02]  /*0dc0*/  IMAD.HI.U32 R4, R0, R8, RZ ;  /* 0x0000000800047227 */ /* 0x000fe400078e00ff */
[----:B------:R-:W-:Y:S02]  /*0dd0*/  @!P5 IADD3 R3, PT, PT, R3, -R11, RZ ;  /* 0x8000000b0303d210 */ /* 0x000fe40007ffe0ff */
[----:B------:R-:W-:Y:S02]  /*0de0*/  @!P4 IMAD.IADD R2, R2, 0x1, -R11 ;  /* 0x000000010202c824 */ /* 0x000fe400078e0a0b */
[C---:B------:R-:W-:Y:S01]  /*0df0*/  ISETP.GT.U32.AND P5, PT, R11.reuse, R3, PT ;  /* 0x000000030b00720c */ /* 0x040fe20003fa4070 */
[----:B------:R-:W-:Y:S02]  /*0e00*/  IMAD.MOV R4, RZ, RZ, -R4 ;  /* 0x000000ffff047224 */ /* 0x000fe400078e0a04 */
[----:B------:R-:W-:Y:S01]  /*0e10*/  ISETP.GT.U32.AND P4, PT, R11, R2, PT ;  /* 0x000000020b00720c */ /* 0x000fe20003f84070 */
[----:B------:R-:W-:Y:S01]  /*0e20*/  @!P2 IMAD.IADD R14, R14, 0x1, -R5 ;  /* 0x000000010e0ea824 */ /* 0x000fe200078e0a05 */
[C---:B------:R-:W-:Y:S01]  /*0e30*/  ISETP.GT.U32.AND P2, PT, R5.reuse, R6, PT ;  /* 0x000000060500720c */ /* 0x040fe20003f44070 */
[C---:B------:R-:W-:Y:S01]  /*0e40*/  IMAD R10, R5.reuse, R7, R10 ;  /* 0x00000007050a7224 */ /* 0x040fe200078e020a */
[----:B------:R-:W-:Y:S01]  /*0e50*/  MOV R7, R13 ;  /* 0x0000000d00077202 */ /* 0x000fe20000000f00 */
[----:B------:R-:W-:-:S02]  /*0e60*/  IMAD R8, R5, R4, R8 ;  /* 0x0000000405087224 */ /* 0x000fc400078e0208 */
[----:B------:R-:W-:Y:S02]  /*0e70*/  IMAD.MOV.U32 R20, RZ, RZ, R14 ;  /* 0x000000ffff147224 */ /* 0x000fe400078e000e */
[----:B------:R-:W-:-:S04]  /*0e80*/  IMAD.HI.U32 R4, R0, R7, RZ ;  /* 0x0000000700047227 */ /* 0x000fc800078e00ff */
[----:B------:R-:W-:Y:S01]  /*0e90*/  @!P5 IMAD.IADD R3, R3, 0x1, -R11 ;  /* 0x000000010303d824 */ /* 0x000fe200078e0a0b */
[----:B------:R-:W-:Y:S01]  /*0ea0*/  ISETP.GE.AND P5, PT, R19, RZ, PT ;  /* 0x000000ff1300720c */ /* 0x000fe20003fa6270 */
[----:B------:R-:W-:Y:S01]  /*0eb0*/  @!P2 IMAD.IADD R6, R6, 0x1, -R5 ;  /* 0x000000010606a824 */ /* 0x000fe200078e0a05 */
[----:B------:R-:W-:Y:S01]  /*0ec0*/  @!P4 IADD3 R2, PT, PT, R2, -R11, RZ ;  /* 0x8000000b0202c210 */ /* 0x000fe20007ffe0ff */
[----:B------:R-:W-:Y:S01]  /*0ed0*/  @!P3 IMAD.MOV R20, RZ, RZ, -R20 ;  /* 0x000000ffff14b224 */ /* 0x000fe200078e0a14 */
[C---:B------:R-:W-:Y:S01]  /*0ee0*/  ISETP.GT.U32.AND P4, PT, R5.reuse, R8, PT ;  /* 0x000000080500720c */ /* 0x040fe20003f84070 */
[----:B------:R-:W-:Y:S01]  /*0ef0*/  IMAD.MOV R9, RZ, RZ, -R9 ;  /* 0x000000ffff097224 */ /* 0x000fe200078e0a09 */
[----:B------:R-:W-:Y:S01]  /*0f00*/  ISETP.GE.AND P2, PT, R16, RZ, PT ;  /* 0x000000ff1000720c */ /* 0x000fe20003f46270 */
[----:B------:R-:W-:Y:S01]  /*0f10*/  VIADD R13, R252, 0x6 ;  /* 0x00000006fc0d7836 */ /* 0x000fe20000000000 */
[C---:B------:R-:W-:Y:S01]  /*0f20*/  ISETP.GT.U32.AND P3, PT, R5.reuse, R10, PT ;  /* 0x0000000a0500720c */ /* 0x040fe20003f64070 */
[C---:B------:R-:W-:Y:S01]  /*0f30*/  IMAD R12, R5.reuse, R9, R12 ;  /* 0x00000009050c7224 */ /* 0x040fe200078e020c */
[----:B------:R-:W-:Y:S01]  /*0f40*/  IADD3 R4, PT, PT, -R4, RZ, RZ ;  /* 0x000000ff04047210 */ /* 0x000fe20007ffe1ff */
[----:B------:R-:W-:Y:S01]  /*0f50*/  STL [R1+0x3c], R20 ;  /* 0x00003c1401007387 */ /* 0x000fe20000100800 */
[----:B------:R-:W-:Y:S01]  /*0f60*/  IABS R9, R13 ;  /* 0x0000000d00097213 */ /* 0x000fe20000000000 */
[----:B------:R-:W-:Y:S01]  /*0f70*/  @!P5 IMAD.MOV R2, RZ, RZ, -R2 ;  /* 0x000000ffff02d224 */ /* 0x000fe200078e0a02 */
[C---:B------:R-:W-:Y:S01]  /*0f80*/  ISETP.GT.U32.AND P5, PT, R5.reuse, R6, PT ;  /* 0x000000060500720c */ /* 0x040fe20003fa4070 */
[----:B------:R-:W-:Y:S01]  /*0f90*/  IMAD R14, R5, R4, R7 ;  /* 0x00000004050e7224 */ /* 0x000fe200078e0207 */
[----:B-1----:R-:W-:Y:S01]  /*0fa0*/  IADD3 R19, PT, PT, R252, 0x7, RZ ;  /* 0x00000007fc137810 */ /* 0x002fe20007ffe0ff */
[----:B------:R-:W-:Y:S01]  /*0fb0*/  IMAD.MOV.U32 R4, RZ, RZ, R3 ;  /* 0x000000ffff047224 */ /* 0x000fe200078e0003 */
[----:B------:R-:W-:Y:S01]  /*0fc0*/  LOP3.LUT R3, RZ, R122, RZ, 0x33, !PT ;  /* 0x0000007aff037212 */ /* 0x000fe200078e33ff */
[----:B------:R-:W-:Y:S01]  /*0fd0*/  @!P4 IMAD.IADD R8, R8, 0x1, -R5 ;  /* 0x000000010808c824 */ /* 0x000fe200078e0a05 */
[----:B------:R-:W-:Y:S01]  /*0fe0*/  ISETP.NE.AND P4, PT, R122, RZ, PT ;  /* 0x000000ff7a00720c */ /* 0x000fe20003f85270 */
[----:B------:R-:W-:Y:S01]  /*0ff0*/  @!P2 IMAD.MOV R4, RZ, RZ, -R4 ;  /* 0x000000ffff04a224 */ /* 0x000fe200078e0a04 */
[----:B------:R-:W-:Y:S01]  /*1000*/  @!P3 IADD3 R10, PT, PT, R10, -R5, RZ ;  /* 0x800000050a0ab210 */ /* 0x000fe20007ffe0ff */
[----:B------:R-:W-:Y:S01]  /*1010*/  IMAD.HI.U32 R7, R0, R9, RZ ;  /* 0x0000000900077227 */ /* 0x000fe200078e00ff */
[----:B------:R-:W-:-:S02]  /*1020*/  IABS R11, R19 ;  /* 0x00000013000b7213 */ /* 0x000fc40000000000 */
[C---:B------:R-:W-:Y:S01]  /*1030*/  ISETP.GT.U32.AND P2, PT, R5.reuse, R8, PT ;  /* 0x000000080500720c */ /* 0x040fe20003f44070 */
[C---:B------:R-:W-:Y:S01]  /*1040*/  VIADD R124, R252.reuse, 0xa1 ;  /* 0x000000a1fc7c7836 */ /* 0x040fe20000000000 */
[----:B------:R-:W-:Y:S01]  /*1050*/  ISETP.GT.U32.AND P3, PT, R5, R10, PT ;  /* 0x0000000a0500720c */ /* 0x000fe20003f64070 */
[----:B------:R-:W-:Y:S01]  /*1060*/  VIADD R126, R252, 0x9f ;  /* 0x0000009ffc7e7836 */ /* 0x000fe20000000000 */
[C---:B------:R-:W-:Y:S02]  /*1070*/  SEL R2, R3.reuse, R2, !P4 ;  /* 0x0000000203027207 */ /* 0x040fe40006000000 */
[----:B------:R-:W-:Y:S02]  /*1080*/  SEL R123, R3, R4, !P4 ;  /* 0x00000004037b7207 */ /* 0x000fe40006000000 */
[----:B------:R-:W-:Y:S01]  /*1090*/  ISETP.GT.U32.AND P4, PT, R5, R12, PT ;  /* 0x0000000c0500720c */ /* 0x000fe20003f84070 */
[----:B------:R1:W-:Y:S01]  /*10a0*/  STL [R1+0x1b4], R2 ;  /* 0x0001b40201007387 */ /* 0x0003e20000100800 */
[----:B------:R-:W-:Y:S01]  /*10b0*/  IADD3 R16, PT, PT, -R7, RZ, RZ ;  /* 0x000000ff07107210 */ /* 0x000fe20007ffe1ff */
[----:B------:R-:W-:Y:S01]  /*10c0*/  IMAD.MOV.U32 R7, RZ, RZ, R11 ;  /* 0x000000ffff077224 */ /* 0x000fe200078e000b */
[----:B------:R-:W-:Y:S01]  /*10d0*/  @!P5 IADD3 R6, PT, PT, R6, -R5, RZ ;  /* 0x800000050606d210 */ /* 0x000fe20007ffe0ff */
[----:B------:R-:W-:Y:S01]  /*10e0*/  @!P2 IMAD.IADD R8, R8, 0x1, -R5 ;  /* 0x000000010808a824 */ /* 0x000fe200078e0a05 */
[----:B------:R-:W-:Y:S01]  /*10f0*/  ISETP.GT.U32.AND P5, PT, R5, R14, PT ;  /* 0x0000000e0500720c */ /* 0x000fe20003fa4070 */
[----:B------:R-:W-:Y:S01]  /*1100*/  IMAD.HI.U32 R3, R0, R7, RZ ;  /* 0x0000000700037227 */ /* 0x000fe200078e00ff */
[----:B------:R-:W-:-:S02]  /*1110*/  IABS R243, R124 ;  /* 0x0000007c00f37213 */ /* 0x000fc40000000000 */
[----:B------:R-:W-:Y:S01]  /*1120*/  @!P6 IADD3 R8, PT, PT, -R8, RZ, RZ ;  /* 0x000000ff0808e210 */ /* 0x000fe20007ffe1ff */
[----:B-1----:R-:W-:Y:S01]  /*1130*/  IMAD R2, R5, R16, R9 ;  /* 0x0000001005027224 */ /* 0x002fe200078e0209 */
[----:B------:R-:W-:Y:S01]  /*1140*/  IADD3 R4, PT, PT, -R3, RZ, RZ ;  /* 0x000000ff03047210 */ /* 0x000fe20007ffe1ff */
[--C-:B------:R-:W-:Y:S01]  /*1150*/  @!P3 IMAD.IADD R10, R10, 0x1, -R5.reuse ;  /* 0x000000010a0ab824 */ /* 0x100fe200078e0a05 */
[----:B------:R-:W-:Y:S01]  /*1160*/  ISETP.GE.AND P3, PT, R15, RZ, PT ;  /* 0x000000ff0f00720c */ /* 0x000fe20003f66270 */
[--C-:B------:R-:W-:Y:S01]  /*1170*/  @!P4 IMAD.IADD R12, R12, 0x1, -R5.reuse ;  /* 0x000000010c0cc824 */ /* 0x100fe200078e0a05 */
[----:B------:R-:W-:Y:S01]  /*1180*/  ISETP.GT.U32.AND P2, PT, R5, R2, PT ;  /* 0x000000020500720c */ /* 0x000fe20003f44070 */
[----:B------:R-:W-:Y:S01]  /*1190*/  VIADD R11, R252, 0x8 ;  /* 0x00000008fc0b7836 */ /* 0x000fe20000000000 */
[----:B------:R-:W-:Y:S01]  /*11a0*/  ISETP.GE.AND P4, PT, R17, RZ, PT ;  /* 0x000000ff1100720c */ /* 0x000fe20003f86270 */
[----:B------:R-:W-:Y:S01]  /*11b0*/  @!P5 IMAD.IADD R14, R14, 0x1, -R5 ;  /* 0x000000010e0ed824 */ /* 0x000fe200078e0a05 */
[C---:B------:R-:W-:Y:S01]  /*11c0*/  ISETP.GT.U32.AND P5, PT, R5.reuse, R12, PT ;  /* 0x0000000c0500720c */ /* 0x040fe20003fa4070 */
[C---:B------:R-:W-:Y:S01]  /*11d0*/  IMAD R4, R5.reuse, R4, R7 ;  /* 0x0000000405047224 */ /* 0x040fe200078e0207 */
[----:B------:R-:W-:Y:S01]  /*11e0*/  IABS R3, R11 ;  /* 0x0000000b00037213 */ /* 0x000fe20000000000 */
[----:B------:R-:W-:Y:S01]  /*11f0*/  IMAD.MOV.U32 R20, RZ, RZ, R6 ;  /* 0x000000ffff147224 */ /* 0x000fe200078e0006 */
[----:B------:R-:W-:Y:S01]  /*1200*/  IABS R241, R126 ;  /* 0x0000007e00f17213 */ /* 0x000fe20000000000 */
[----:B------:R-:W-:Y:S01]  /*1210*/  IMAD.MOV.U32 R6, RZ, RZ, R10 ;  /* 0x000000ffff067224 */ /* 0x000fe200078e000a */
[----:B------:R-:W-:Y:S01]  /*1220*/  MOV R7, R3 ;  /* 0x0000000300077202 */ /* 0x000fe20000000f00 */
[----:B------:R-:W-:Y:S01]  /*1230*/  @!P1 IMAD.MOV R20, RZ, RZ, -R20 ;  /* 0x000000ffff149224 */ /* 0x000fe200078e0a14 */
[C---:B------:R-:W-:Y:S01]  /*1240*/  ISETP.GT.U32.AND P6, PT, R5.reuse, R4, PT ;  /* 0x000000040500720c */ /* 0x040fe20003fc4070 */
[----:B------:R-:W-:Y:S01]  /*1250*/  VIADD R15, R252, 0x9 ;  /* 0x00000009fc0f7836 */ /* 0x000fe20000000000 */
[----:B------:R-:W-:Y:S01]  /*1260*/  @!P2 IADD3 R2, PT, PT, R2, -R5, RZ ;  /* 0x800000050202a210 */ /* 0x000fe20007ffe0ff */
[----:B------:R-:W-:Y:S01]  /*1270*/  @!P3 IMAD.MOV R6, RZ, RZ, -R6 ;  /* 0x000000ffff06b224 */ /* 0x000fe200078e0a06 */
[----:B------:R-:W-:Y:S01]  /*1280*/  STL [R1+0x38], R20 ;  /* 0x0000381401007387 */ /* 0x000fe20000100800 */
[----:B------:R-:W-:Y:S01]  /*1290*/  IMAD.HI.U32 R3, R0, R7, RZ ;  /* 0x0000000700037227 */ /* 0x000fe200078e00ff */
[----:B------:R-:W-:-:S02]  /*12a0*/  ISETP.GT.U32.AND P2, PT, R5, R2, PT ;  /* 0x000000020500720c */ /* 0x000fc40003f44070 */
[----:B------:R1:W-:Y:S01]  /*12b0*/  STL [R1+0x34], R8 ;  /* 0x0000340801007387 */ /* 0x0003e20000100800 */
[----:B------:R-:W-:Y:S02]  /*12c0*/  IABS R9, R15 ;  /* 0x0000000f00097213 */ /* 0x000fe40000000000 */
[-C--:B------:R-:W-:Y:S01]  /*12d0*/  @!P5 IADD3 R12, PT, PT, R12, -R5.reuse, RZ ;  /* 0x800000050c0cd210 */ /* 0x080fe20007ffe0ff */
[----:B------:R2:W-:Y:S01]  /*12e0*/  STL [R1+0x30], R6 ;  /* 0x0000300601007387 */ /* 0x0005e20000100800 */
[----:B------:R-:W-:Y:S01]  /*12f0*/  @!P6 IMAD.IADD R4, R4, 0x1, -R5 ;  /* 0x000000010404e824 */ /* 0x000fe200078e0a05 */
[----:B------:R-:W-:Y:S01]  /*1300*/  ISETP.GE.AND P5, PT, R13, RZ, PT ;  /* 0x000000ff0d00720c */ /* 0x000fe20003fa6270 */
[----:B------:R-:W-:Y:S01]  /*1310*/  VIADD R13, R252, 0xe ;  /* 0x0000000efc0d7836 */ /* 0x000fe20000000000 */
[C---:B------:R-:W-:Y:S01]  /*1320*/  ISETP.GT.U32.AND P1, PT, R5.reuse, R14, PT ;  /* 0x0000000e0500720c */ /* 0x040fe20003f24070 */
[----:B------:R-:W-:Y:S01]  /*1330*/  IMAD.MOV.U32 R17, RZ, RZ, R12 ;  /* 0x000000ffff117224 */ /* 0x000fe200078e000c */
[----:B------:R-:W-:Y:S01]  /*1340*/  ISETP.GT.U32.AND P6, PT, R5, R4, PT ;  /* 0x000000040500720c */ /* 0x000fe20003fc4070 */
[----:B-1----:R-:W-:Y:S01]  /*1350*/  IMAD.MOV.U32 R8, RZ, RZ, R9 ;  /* 0x000000ffff087224 */ /* 0x002fe200078e0009 */
[-C--:B------:R-:W-:Y:S01]  /*1360*/  @!P2 IADD3 R2, PT, PT, R2, -R5.reuse, RZ ;  /* 0x800000050202a210 */ /* 0x080fe20007ffe0ff */
[----:B------:R-:W-:Y:S01]  /*1370*/  @!P4 IMAD.MOV R17, RZ, RZ, -R17 ;  /* 0x000000ffff11c224 */ /* 0x000fe200078e0a11 */
[----:B------:R-:W-:Y:S01]  /*1380*/  ISETP.GE.AND P3, PT, R18, RZ, PT ;  /* 0x000000ff1200720c */ /* 0x000fe20003f66270 */
[----:B--2---:R-:W-:Y:S01]  /*1390*/  IMAD.MOV R6, RZ, RZ, -R3 ;  /* 0x000000ffff067224 */ /* 0x004fe200078e0a03 */
[----:B------:R-:W-:Y:S01]  /*13a0*/  MOV R10, R2 ;  /* 0x00000002000a7202 */ /* 0x000fe20000000f00 */
[----:B------:R-:W-:Y:S01]  /*13b0*/  IMAD.HI.U32 R3, R0, R8, RZ ;  /* 0x0000000800037227 */ /* 0x000fe200078e00ff */
[----:B------:R-:W-:Y:S01]  /*13c0*/  ISETP.GE.AND P2, PT, R11, RZ, PT ;  /* 0x000000ff0b00720c */ /* 0x000fe20003f46270 */
[----:B------:R-:W-:Y:S01]  /*13d0*/  STL [R1+0x2c], R17 ;  /* 0x00002c1101007387 */ /* 0x000fe20000100800 */
[----:B------:R-:W-:Y:S01]  /*13e0*/  @!P5 IADD3 R10, PT, PT, -R10, RZ, RZ ;  /* 0x000000ff0a0ad210 */ /* 0x000fe20007ffe1ff */
[----:B------:R-:W-:Y:S01]  /*13f0*/  IMAD R6, R5, R6, R7 ;  /* 0x0000000605067224 */ /* 0x000fe200078e0207 */
[----:B------:R-:W-:Y:S01]  /*1400*/  IADD3 R3, PT, PT, -R3, RZ, RZ ;  /* 0x000000ff03037210 */ /* 0x000fe20007ffe1ff */
[----:B------:R-:W-:Y:S01]  /*1410*/  VIADD R7, R252, 0xa ;  /* 0x0000000afc077836 */ /* 0x000fe20000000000 */
[----:B------:R-:W-:Y:S01]  /*1420*/  @!P6 IADD3 R4, PT, PT, R4, -R5, RZ ;  /* 0x800000050404e210 */ /* 0x000fe20007ffe0ff */
[----:B------:R-:W-:Y:S01]  /*1430*/  @!P1 IMAD.IADD R14, R14, 0x1, -R5 ;  /* 0x000000010e0e9824 */ /* 0x000fe200078e0a05 */
[C---:B------:R-:W-:Y:S01]  /*1440*/  ISETP.GT.U32.AND P4, PT, R5.reuse, R6, PT ;  /* 0x000000060500720c */ /* 0x040fe20003f84070 */
[----:B------:R-:W-:Y:S01]  /*1450*/  IMAD R2, R5, R3, R8 ;  /* 0x0000000305027224 */ /* 0x000fe200078e0208 */
[----:B------:R-:W-:Y:S01]  /*1460*/  ISETP.GE.AND P5, PT, R7, RZ, PT ;  /* 0x000000ff0700720c */ /* 0x000fe20003fa6270 */
[----:B------:R-:W-:Y:S01]  /*1470*/  IMAD.MOV.U32 R16, RZ, RZ, R14 ;  /* 0x000000ffff107224 */ /* 0x000fe200078e000e */
[----:B------:R-:W-:Y:S01]  /*1480*/  IABS R7, R7 ;  /* 0x0000000700077213 */ /* 0x000fe20000000000 */
[----:B------:R-:W-:Y:S01]  /*1490*/  VIADD R9, R252, 0xb ;  /* 0x0000000bfc097836 */ /* 0x000fe20000000000 */
[----:B------:R-:W-:Y:S01]  /*14a0*/  ISETP.GT.U32.AND P6, PT, R5, R2, PT ;  /* 0x000000020500720c */ /* 0x000fe20003fc4070 */
[----:B------:R-:W-:Y:S01]  /*14b0*/  IMAD.MOV.U32 R12, RZ, RZ, R4 ;  /* 0x000000ffff0c7224 */ /* 0x000fe200078e0004 */
[----:B------:R-:W-:Y:S01]  /*14c0*/  ISETP.GE.AND P1, PT, R19, RZ, PT ;  /* 0x000000ff1300720c */ /* 0x000fe20003f26270 */
[----:B------:R-:W-:Y:S01]  /*14d0*/  IMAD.HI.U32 R3, R0, R7, RZ ;  /* 0x0000000700037227 */ /* 0x000fe200078e00ff */
[----:B------:R-:W-:-:S03]  /*14e0*/  IABS R8, R9 ;  /* 0x0000000900087213 */ /* 0x000fc60000000000 */
[--C-:B------:R-:W-:Y:S01]  /*14f0*/  @!P4 IMAD.IADD R6, R6, 0x1, -R5.reuse ;  /* 0x000000010606c824 */ /* 0x100fe200078e0a05 */
[----:B------:R-:W-:Y:S01]  /*1500*/  IADD3 R4, PT, PT, -R3, RZ, RZ ;  /* 0x000000ff03047210 */ /* 0x000fe20007ffe1ff */
[----:B------:R-:W-:Y:S01]  /*1510*/  @!P3 IMAD.MOV R16, RZ, RZ, -R16 ;  /* 0x000000ffff10b224 */ /* 0x000fe200078e0a10 */
[----:B------:R-:W-:Y:S01]  /*1520*/  ISETP.GE.AND P3, PT, R15, RZ, PT ;  /* 0x000000ff0f00720c */ /* 0x000fe20003f66270 */
[----:B------:R-:W-:Y:S01]  /*1530*/  VIADD R11, R252, 0xc ;  /* 0x0000000cfc0b7836 */ /* 0x000fe20000000000 */
[C---:B------:R-:W-:Y:S01]  /*1540*/  ISETP.GT.U32.AND P4, PT, R5.reuse, R6, PT ;  /* 0x000000060500720c */ /* 0x040fe20003f84070 */
[----:B------:R-:W-:Y:S01]  /*1550*/  @!P6 IMAD.IADD R2, R2, 0x1, -R5 ;  /* 0x000000010202e824 */ /* 0x000fe200078e0a05 */
[----:B------:R-:W-:Y:S01]  /*1560*/  STL [R1+0x28], R16 ;  /* 0x0000281001007387 */ /* 0x000fe20000100800 */
[C---:B------:R-:W-:Y:S02]  /*1570*/  IMAD R4, R5.reuse, R4, R7 ;  /* 0x0000000405047224 */ /* 0x040fe400078e0207 */
[----:B------:R-:W-:Y:S01]  /*1580*/  IMAD.HI.U32 R3, R0, R8, RZ ;  /* 0x0000000800037227 */ /* 0x000fe200078e00ff */
[----:B------:R1:W-:Y:S01]  /*1590*/  STL [R1+0x24], R10 ;  /* 0x0000240a01007387 */ /* 0x0003e20000100800 */
[----:B------:R-:W-:-:S02]  /*15a0*/  ISETP.GT.U32.AND P6, PT, R5, R2, PT ;  /* 0x000000020500720c */ /* 0x000fc40003fc4070 */
[----:B------:R-:W-:Y:S01]  /*15b0*/  @!P1 IMAD.MOV R12, RZ, RZ, -R12 ;  /* 0x000000ffff0c9224 */ /* 0x000fe200078e0a0c */
[----:B------:R-:W-:Y:S01]  /*15c0*/  IADD3 R3, PT, PT, -R3, RZ, RZ ;  /* 0x000000ff03037210 */ /* 0x000fe20007ffe1ff */
[----:B------:R-:W-:Y:S01]  /*15d0*/  VIADD R14, R252, 0xf ;  /* 0x0000000ffc0e7836 */ /* 0x000fe20000000000 */
[----:B------:R-:W-:Y:S01]  /*15e0*/  ISETP.GE.AND P1, PT, R9, RZ, PT ;  /* 0x000000ff0900720c */ /* 0x000fe20003f26270 */
[----:B------:R-:W-:Y:S01]  /*15f0*/  @!P4 IMAD.IADD R6, R6, 0x1, -R5 ;  /* 0x000000010606c824 */ /* 0x000fe200078e0a05 */
[C---:B------:R-:W-:Y:S01]  /*1600*/  ISETP.GT.U32.AND P4, PT, R5.reuse, R4, PT ;  /* 0x000000040500720c */ /* 0x040fe20003f84070 */
[----:B------:R2:W-:Y:S01]  /*1610*/  STL [R1+0x20], R12 ;  /* 0x0000200c01007387 */ /* 0x0005e20000100800 */
[----:B-1----:R-:W-:Y:S01]  /*1620*/  IABS R10, R11 ;  /* 0x0000000b000a7213 */ /* 0x002fe20000000000 */
[----:B------:R-:W-:Y:S01]  /*1630*/  IMAD R8, R5, R3, R8 ;  /* 0x0000000305087224 */ /* 0x000fe200078e0208 */
[----:B------:R-:W-:Y:S01]  /*1640*/  IABS R9, R13 ;  /* 0x0000000d00097213 */ /* 0x000fe20000000000 */
[----:B------:R-:W-:Y:S01]  /*1650*/  IMAD.MOV.U32 R15, RZ, RZ, R6 ;  /* 0x000000ffff0f7224 */ /* 0x000fe200078e0006 */
[----:B------:R-:W-:Y:S01]  /*1660*/  IABS R251, R14 ;  /* 0x0000000e00fb7213 */ /* 0x000fe20000000000 */
[----:B------:R-:W-:-:S04]  /*1670*/  IMAD.HI.U32 R7, R0, R10, RZ ;  /* 0x0000000a00077227 */ /* 0x000fc800078e00ff */
[----:B--2---:R-:W-:Y:S01]  /*1680*/  VIADD R12, R252, 0xd ;  /* 0x0000000dfc0c7836 */ /* 0x004fe20000000000 */
[----:B------:R-:W-:Y:S01]  /*1690*/  IADD3 R7, PT, PT, -R7, RZ, RZ ;  /* 0x000000ff07077210 */ /* 0x000fe20007ffe1ff */
[----:B------:R-:W-:Y:S01]  /*16a0*/  @!P6 IMAD.IADD R2, R2, 0x1, -R5 ;  /* 0x000000010202e824 */ /* 0x000fe200078e0a05 */
[----:B------:R-:W-:Y:S01]  /*16b0*/  @!P4 IADD3 R4, PT, PT, R4, -R5, RZ ;  /* 0x800000050404c210 */ /* 0x000fe20007ffe0ff */
[----:B------:R-:W-:Y:S01]  /*16c0*/  @!P2 IMAD.MOV R15, RZ, RZ, -R15 ;  /* 0x000000ffff0fa224 */ /* 0x000fe200078e0a0f */
[----:B------:R-:W-:Y:S01]  /*16d0*/  IABS R3, R12 ;  /* 0x0000000c00037213 */ /* 0x000fe20000000000 */
[C---:B------:R-:W-:Y:S01]  /*16e0*/  IMAD R10, R5.reuse, R7, R10 ;  /* 0x00000007050a7224 */ /* 0x040fe200078e020a */
[C---:B------:R-:W-:Y:S01]  /*16f0*/  ISETP.GT.U32.AND P6, PT, R5.reuse, R8, PT ;  /* 0x000000080500720c */ /* 0x040fe20003fc4070 */
[----:B------:R-:W-:Y:S01]  /*1700*/  IMAD.MOV.U32 R6, RZ, RZ, R9 ;  /* 0x000000ffff067224 */ /* 0x000fe200078e0009 */
[----:B------:R-:W-:Y:S01]  /*1710*/  MOV R7, R3 ;  /* 0x0000000300077202 */ /* 0x000fe20000000f00 */
[----:B------:R-:W-:Y:S01]  /*1720*/  STL [R1+0x1c], R15 ;  /* 0x00001c0f01007387 */ /* 0x000fe20000100800 */
[----:B------:R-:W-:-:S02]  /*1730*/  ISETP.GT.U32.AND P2, PT, R5, R4, PT ;  /* 0x000000040500720c */ /* 0x000fc40003f44070 */
[----:B------:R-:W-:Y:S01]  /*1740*/  ISETP.GT.U32.AND P4, PT, R5, R10, PT ;  /* 0x0000000a0500720c */ /* 0x000fe20003f84070 */
[----:B------:R-:W-:Y:S01]  /*1750*/  IMAD.HI.U32 R3, R0, R7, RZ ;  /* 0x0000000700037227 */ /* 0x000fe200078e00ff */
[----:B------:R-:W-:-:S03]  /*1760*/  MOV R9, R2 ;  /* 0x0000000200097202 */ /* 0x000fc60000000f00 */
[----:B------:R-:W-:Y:S02]  /*1770*/  IMAD.MOV R2, RZ, RZ, -R3 ;  /* 0x000000ffff027224 */ /* 0x000fe400078e0a03 */
[----:B------:R-:W-:Y:S01]  /*1780*/  @!P6 IADD3 R8, PT, PT, R8, -R5, RZ ;  /* 0x800000050808e210 */ /* 0x000fe20007ffe0ff */
[----:B------:R-:W-:-:S03]  /*1790*/  IMAD.HI.U32 R3, R0, R6, RZ ;  /* 0x0000000600037227 */ /* 0x000fc600078e00ff */
[C---:B------:R-:W-:Y:S01]  /*17a0*/  ISETP.GT.U32.AND P6, PT, R5.reuse, R8, PT ;  /* 0x000000080500720c */ /* 0x040fe20003fc4070 */
[C---:B------:R-:W-:Y:S01]  /*17b0*/  IMAD R2, R5.reuse, R2, R7 ;  /* 0x0000000205027224 */ /* 0x040fe200078e0207 */
[----:B------:R-:W-:Y:S01]  /*17c0*/  @!P4 IADD3 R10, PT, PT, R10, -R5, RZ ;  /* 0x800000050a0ac210 */ /* 0x000fe20007ffe0ff */
[----:B------:R-:W-:Y:S02]  /*17d0*/  @!P2 IMAD.IADD R4, R4, 0x1, -R5 ;  /* 0x000000010404a824 */ /* 0x000fe400078e0a05 */
[----:B------:R-:W-:Y:S01]  /*17e0*/  IMAD.MOV R3, RZ, RZ, -R3 ;  /* 0x000000ffff037224 */ /* 0x000fe200078e0a03 */
[C---:B------:R-:W-:Y:S01]  /*17f0*/  ISETP.GT.U32.AND P2, PT, R5.reuse, R2, PT ;  /* 0x000000020500720c */ /* 0x040fe20003f44070 */
[----:B------:R-:W-:Y:S01]  /*1800*/  @!P3 IMAD.MOV R9, RZ, RZ, -R9 ;  /* 0x000000ffff09b224 */ /* 0x000fe200078e0a09 */
[----:B------:R-:W-:Y:S01]  /*1810*/  ISETP.GT.U32.AND P4, PT, R5, R10, PT ;  /* 0x0000000a0500720c */ /* 0x000fe20003f84070 */
[----:B------:R-:W-:Y:S01]  /*1820*/  IMAD.HI.U32 R7, R0, R251, RZ ;  /* 0x000000fb00077227 */ /* 0x000fe200078e00ff */
[----:B------:R-:W-:-:S02]  /*1830*/  ISETP.GE.AND P3, PT, R11, RZ, PT ;  /* 0x000000ff0b00720c */ /* 0x000fc40003f66270 */
[----:B------:R1:W-:Y:S01]  /*1840*/  STL [R1+0x18], R9 ;  /* 0x0000180901007387 */ /* 0x0003e20000100800 */
[C---:B------:R-:W-:Y:S02]  /*1850*/  IMAD R6, R5.reuse, R3, R6 ;  /* 0x0000000305067224 */ /* 0x040fe400078e0206 */
[----:B------:R-:W-:Y:S02]  /*1860*/  @!P6 IMAD.IADD R8, R8, 0x1, -R5 ;  /* 0x000000010808e824 */ /* 0x000fe400078e0a05 */
[----:B------:R-:W-:Y:S01]  /*1870*/  VIADD R11, R252, 0x1a ;  /* 0x0000001afc0b7836 */ /* 0x000fe20000000000 */
[C---:B------:R-:W-:Y:S01]  /*1880*/  ISETP.GT.U32.AND P6, PT, R5.reuse, R6, PT ;  /* 0x000000060500720c */ /* 0x040fe20003fc4070 */
[----:B------:R-:W-:Y:S01]  /*1890*/  IMAD.MOV.U32 R3, RZ, RZ, R8 ;  /* 0x000000ffff037224 */ /* 0x000fe200078e0008 */
[-C--:B------:R-:W-:Y:S01]  /*18a0*/  @!P2 IADD3 R2, PT, PT, R2, -R5.reuse, RZ ;  /* 0x800000050202a210 */ /* 0x080fe20007ffe0ff */
[----:B-1----:R-:W-:Y:S01]  /*18b0*/  IMAD.MOV.U32 R9, RZ, RZ, R4 ;  /* 0x000000ffff097224 */ /* 0x002fe200078e0004 */
[----:B------:R-:W-:Y:S01]  /*18c0*/  @!P4 IADD3 R10, PT, PT, R10, -R5, RZ ;  /* 0x800000050a0ac210 */ /* 0x000fe20007ffe0ff */
[----:B------:R-:W-:Y:S01]  /*18d0*/  IMAD.MOV R4, RZ, RZ, -R7 ;  /* 0x000000ffff047224 */ /* 0x000fe200078e0a07 */
[C---:B------:R-:W-:Y:S01]  /*18e0*/  ISETP.GT.U32.AND P2, PT, R5.reuse, R2, PT ;  /* 0x000000020500720c */ /* 0x040fe20003f44070 */
[----:B------:R-:W-:Y:S01]  /*18f0*/  @!P5 IMAD.MOV R9, RZ, RZ, -R9 ;  /* 0x000000ffff09d224 */ /* 0x000fe200078e0a09 */
[----:B------:R-:W-:Y:S01]  /*1900*/  IADD3 R7, PT, PT, R252, 0x10, RZ ;  /* 0x00000010fc077810 */ /* 0x000fe20007ffe0ff */
[----:B------:R-:W-:Y:S01]  /*1910*/  IMAD R251, R5, R4, R251 ;  /* 0x0000000405fb7224 */ /* 0x000fe200078e02fb */
[----:B------:R-:W-:Y:S01]  /*1920*/  ISETP.GE.AND P5, PT, R12, RZ, PT ;  /* 0x000000ff0c00720c */ /* 0x000fe20003fa6270 */
[----:B------:R-:W-:Y:S01]  /*1930*/  @!P1 IMAD.MOV R3, RZ, RZ, -R3 ;  /* 0x000000ffff039224 */ /* 0x000fe200078e0a03 */
[----:B------:R-:W-:Y:S01]  /*1940*/  IABS R250, R7 ;  /* 0x0000000700fa7213 */ /* 0x000fe20000000000 */
[----:B------:R-:W-:Y:S01]  /*1950*/  IMAD.MOV.U32 R4, RZ, RZ, R10 ;  /* 0x000000ffff047224 */ /* 0x000fe200078e000a */
[----:B------:R1:W-:Y:S01]  /*1960*/  STL [R1+0x14], R9 ;  /* 0x0000140901007387 */ /* 0x0003e20000100800 */
[----:B------:R-:W-:-:S02]  /*1970*/  @!P6 IADD3 R6, PT, PT, R6, -R5, RZ ;  /* 0x800000050606e210 */ /* 0x000fc40007ffe0ff */
[----:B------:R-:W-:Y:S01]  /*1980*/  @!P3 IMAD.MOV R4, RZ, RZ, -R4 ;  /* 0x000000ffff04b224 */ /* 0x000fe200078e0a04 */
[----:B------:R2:W-:Y:S01]  /*1990*/  STL [R1+0xc], R3 ;  /* 0x00000c0301007387 */ /* 0x0005e20000100800 */
[----:B------:R-:W-:Y:S02]  /*19a0*/  @!P2 IADD3 R2, PT, PT, R2, -R5, RZ ;  /* 0x800000050202a210 */ /* 0x000fe40007ffe0ff */
[C---:B------:R-:W-:Y:S01]  /*19b0*/  ISETP.GT.U32.AND P4, PT, R5.reuse, R251, PT ;  /* 0x000000fb0500720c */ /* 0x040fe20003f84070 */
[----:B------:R3:W-:Y:S01]  /*19c0*/  STL [R1+0x8], R4 ;  /* 0x0000080401007387 */ /* 0x0007e20000100800 */
[----:B------:R-:W-:Y:S01]  /*19d0*/  ISETP.GT.U32.AND P6, PT, R5, R6, PT ;  /* 0x000000060500720c */ /* 0x000fe20003fc4070 */
[----:B------:R-:W-:Y:S01]  /*19e0*/  IMAD.MOV.U32 R8, RZ, RZ, R2 ;  /* 0x000000ffff087224 */ /* 0x000fe200078e0002 */
[----:B------:R-:W-:Y:S01]  /*19f0*/  ISETP.GE.AND P1, PT, R13, RZ, PT ;  /* 0x000000ff0d00720c */ /* 0x000fe20003f26270 */
[----:B-1----:R-:W-:Y:S01]  /*1a00*/  VIADD R9, R252, 0x11 ;  /* 0x00000011fc097836 */ /* 0x002fe20000000000 */
[----:B------:R-:W-:Y:S01]  /*1a10*/  ISETP.GE.AND P2, PT, R7, RZ, PT ;  /* 0x000000ff0700720c */ /* 0x000fe20003f46270 */
[----:B--2---:R-:W-:Y:S01]  /*1a20*/  IMAD.HI.U32 R3, R0, R250, RZ ;  /* 0x000000fa00037227 */ /* 0x004fe200078e00ff */
[----:B------:R-:W-:-:S02]  /*1a30*/  ISETP.GE.AND P3, PT, R14, RZ, PT ;  /* 0x000000ff0e00720c */ /* 0x000fc40003f66270 */
[----:B------:R-:W-:Y:S01]  /*1a40*/  IABS R249, R9 ;  /* 0x0000000900f97213 */ /* 0x000fe20000000000 */
[----:B---3--:R-:W-:Y:S01]  /*1a50*/  IMAD.MOV R4, RZ, RZ, -R3 ;  /* 0x000000ffff047224 */ /* 0x008fe200078e0a03 */
[----:B------:R-:W-:Y:S01]  /*1a60*/  IADD3 R10, PT, PT, R252, 0x19, RZ ;  /* 0x00000019fc0a7810 */ /* 0x000fe20007ffe0ff */
[----:B------:R-:W-:Y:S01]  /*1a70*/  @!P5 IMAD.MOV R8, RZ, RZ, -R8 ;  /* 0x000000ffff08d224 */ /* 0x000fe200078e0a08 */
[----:B------:R-:W-:Y:S01]  /*1a80*/  IABS R103, R11 ;  /* 0x0000000b00677213 */ /* 0x000fe20000000000 */
[----:B------:R-:W-:Y:S01]  /*1a90*/  IMAD R250, R5, R4, R250 ;  /* 0x0000000405fa7224 */ /* 0x000fe200078e02fa */
[----:B------:R-:W-:Y:S01]  /*1aa0*/  @!P6 IADD3 R6, PT, PT, R6, -R5, RZ ;  /* 0x800000050606e210 */ /* 0x000fe20007ffe0ff */
[----:B------:R-:W-:Y:S01]  /*1ab0*/  @!P4 IMAD.IADD R251, R251, 0x1, -R5 ;  /* 0x00000001fbfbc824 */ /* 0x000fe200078e0a05 */
[----:B------:R-:W-:Y:S01]  /*1ac0*/  IADD3 R4, PT, PT, R252, 0x12, RZ ;  /* 0x00000012fc047810 */ /* 0x000fe20007ffe0ff */
[C---:B------:R-:W-:Y:S01]  /*1ad0*/  IMAD.HI.U32 R3, R0.reuse, R249, RZ ;  /* 0x000000f900037227 */ /* 0x040fe200078e00ff */
[C---:B------:R-:W-:Y:S01]  /*1ae0*/  ISETP.GT.U32.AND P5, PT, R5.reuse, R250, PT ;  /* 0x000000fa0500720c */ /* 0x040fe20003fa4070 */
[----:B------:R1:W-:Y:S01]  /*1af0*/  STL [R1+0x4], R8 ;  /* 0x0000040801007387 */ /* 0x0003e20000100800 */
[----:B------:R-:W-:Y:S01]  /*1b00*/  ISETP.GT.U32.AND P4, PT, R5, R251, PT ;  /* 0x000000fb0500720c */ /* 0x000fe20003f84070 */
[----:B------:R-:W-:Y:S01]  /*1b10*/  IMAD.MOV R2, RZ, RZ, -R3 ;  /* 0x000000ffff027224 */ /* 0x000fe200078e0a03 */
[----:B------:R-:W-:Y:S01]  /*1b20*/  IABS R95, R4 ;  /* 0x00000004005f7213 */ /* 0x000fe20000000000 */
[----:B------:R-:W-:Y:S01]  /*1b30*/  IMAD.MOV.U32 R3, RZ, RZ, R6 ;  /* 0x000000ffff037224 */ /* 0x000fe200078e0006 */
[----:B------:R-:W-:Y:S01]  /*1b40*/  ISETP.GE.AND P6, PT, R9, RZ, PT ;  /* 0x000000ff0900720c */ /* 0x000fe20003fc6270 */
[----:B------:R-:W-:Y:S01]  /*1b50*/  IMAD R249, R5, R2, R249 ;  /* 0x0000000205f97224 */ /* 0x000fe200078e02f9 */
[----:B------:R-:W-:Y:S01]  /*1b60*/  IABS R102, R10 ;  /* 0x0000000a00667213 */ /* 0x000fe20000000000 */
[----:B------:R-:W-:Y:S01]  /*1b70*/  IMAD.HI.U32 R2, R0, R95, RZ ;  /* 0x0000005f00027227 */ /* 0x000fe200078e00ff */
[----:B------:R-:W-:-:S02]  /*1b80*/  @!P1 IADD3 R3, PT, PT, -R3, RZ, RZ ;  /* 0x000000ff03039210 */ /* 0x000fc40007ffe1ff */
[----:B------:R-:W-:Y:S01]  /*1b90*/  IADD3 R12, PT, PT, R252, 0x1b, RZ ;  /* 0x0000001bfc0c7810 */ /* 0x000fe20007ffe0ff */
[----:B------:R-:W-:Y:S01]  /*1ba0*/  @!P5 IMAD.IADD R250, R250, 0x1, -R5 ;  /* 0x00000001fafad824 */ /* 0x000fe200078e0a05 */
[----:B------:R-:W-:Y:S01]  /*1bb0*/  IADD3 R2, PT, PT, -R2, RZ, RZ ;  /* 0x000000ff02027210 */ /* 0x000fe20007ffe1ff */
[C---:B------:R-:W-:Y:S01]  /*1bc0*/  VIADD R7, R252.reuse, 0x13 ;  /* 0x00000013fc077836 */ /* 0x040fe20000000000 */
[----:B------:R-:W-:Y:S01]  /*1bd0*/  @!P4 IADD3 R251, PT, PT, R251, -R5, RZ ;  /* 0x80000005fbfbc210 */ /* 0x000fe20007ffe0ff */
[C---:B-1----:R-:W-:Y:S01]  /*1be0*/  VIADD R8, R252.reuse, 0x14 ;  /* 0x00000014fc087836 */ /* 0x042fe20000000000 */
[C---:B------:R-:W-:Y:S01]  /*1bf0*/  ISETP.GT.U32.AND P1, PT, R5.reuse, R250, PT ;  /* 0x000000fa0500720c */ /* 0x040fe20003f24070 */
[C---:B------:R-:W-:Y:S01]  /*1c00*/  IMAD R95, R5.reuse, R2, R95 ;  /* 0x00000002055f7224 */ /* 0x040fe200078e025f */
[----:B------:R-:W-:Y:S01]  /*1c10*/  ISETP.GT.U32.AND P4, PT, R5, R249, PT ;  /* 0x000000f90500720c */ /* 0x000fe20003f84070 */
[----:B------:R1:W-:Y:S01]  /*1c20*/  STL [R1], R3 ;  /* 0x0000000301007387 */ /* 0x0003e20000100800 */
[----:B------:R-:W-:Y:S01]  /*1c30*/  IABS R96, R7 ;  /* 0x0000000700607213 */ /* 0x000fe20000000000 */
[----:B------:R-:W-:Y:S01]  /*1c40*/  VIADD R2, R252, 0x15 ;  /* 0x00000015fc027836 */ /* 0x000fe20000000000 */
[----:B------:R-:W-:Y:S01]  /*1c50*/  IABS R97, R8 ;  /* 0x0000000800617213 */ /* 0x000fe20000000000 */
[----:B------:R-:W-:Y:S01]  /*1c60*/  @!P3 IMAD.MOV R251, RZ, RZ, -R251 ;  /* 0x000000fffffbb224 */ /* 0x000fe200078e0afb */
[----:B------:R-:W-:Y:S01]  /*1c70*/  ISETP.GE.AND P5, PT, R4, RZ, PT ;  /* 0x000000ff0400720c */ /* 0x000fe20003fa6270 */
[----:B------:R-:W-:Y:S01]  /*1c80*/  VIADD R9, R252, 0x18 ;  /* 0x00000018fc097836 */ /* 0x000fe20000000000 */
[----:B------:R-:W-:Y:S01]  /*1c90*/  IABS R98, R2 ;  /* 0x0000000200627213 */ /* 0x000fe20000000000 */
[----:B------:R-:W-:Y:S01]  /*1ca0*/  IMAD.HI.U32 R4, R0, R97, RZ ;  /* 0x0000006100047227 */ /* 0x000fe200078e00ff */
[----:B------:R-:W-:Y:S01]  /*1cb0*/  ISETP.GE.AND P3, PT, R7, RZ, PT ;  /* 0x000000ff0700720c */ /* 0x000fe20003f66270 */
[----:B------:R-:W-:Y:S01]  /*1cc0*/  STL [R1+0x2d0c], R251 ;  /* 0x002d0cfb01007387 */ /* 0x000fe20000100800 */
[----:B------:R-:W-:Y:S01]  /*1cd0*/  @!P1 IADD3 R250, PT, PT, R250, -R5, RZ ;  /* 0x80000005fafa9210 */ /* 0x000fe20007ffe0ff */
[----:B------:R-:W-:Y:S01]  /*1ce0*/  @!P4 IMAD.IADD R249, R249, 0x1, -R5 ;  /* 0x00000001f9f9c824 */ /* 0x000fe200078e0a05 */
[----:B------:R-:W-:Y:S01]  /*1cf0*/  IABS R101, R9 ;  /* 0x0000000900657213 */ /* 0x000fe20000000000 */
[----:B-1----:R-:W-:Y:S01]  /*1d00*/  IMAD.HI.U32 R3, R0, R96, RZ ;  /* 0x0000006000037227 */ /* 0x002fe200078e00ff */
[----:B------:R-:W-:-:S02]  /*1d10*/  ISETP.GE.AND P1, PT, R8, RZ, PT ;  /* 0x000000ff0800720c */ /* 0x000fc40003f26270 */
[C---:B------:R-:W-:Y:S01]  /*1d20*/  ISETP.GT.U32.AND P4, PT, R5.reuse, R249, PT ;  /* 0x000000f90500720c */ /* 0x040fe20003f84070 */
[----:B------:R-:W-:Y:S01]  /*1d30*/  @!P2 IMAD.MOV R250, RZ, RZ, -R250 ;  /* 0x000000fffffaa224 */ /* 0x000fe200078e0afa */
[C---:B------:R-:W-:Y:S01]  /*1d40*/  ISETP.GT.U32.AND P2, PT, R5.reuse, R95, PT ;  /* 0x0000005f0500720c */ /* 0x040fe20003f44070 */
[----:B------:R-:W-:Y:S01]  /*1d50*/  IMAD.MOV R3, RZ, RZ, -R3 ;  /* 0x000000ffff037224 */ /* 0x000fe200078e0a03 */
[C---:B------:R-:W-:Y:S01]  /*1d60*/  IADD3 R8, PT, PT, R252.reuse, 0x17, RZ ;  /* 0x00000017fc087810 */ /* 0x040fe20007ffe0ff */
[----:B------:R-:W-:Y:S01]  /*1d70*/  IMAD.MOV R4, RZ, RZ, -R4 ;  /* 0x000000ffff047224 */ /* 0x000fe200078e0a04 */
[----:B------:R-:W-:Y:S01]  /*1d80*/  IABS R104, R12 ;  /* 0x0000000c00687213 */ /* 0x000fe20000000000 */
[C---:B------:R-:W-:Y:S01]  /*1d90*/  IMAD R96, R5.reuse, R3, R96 ;  /* 0x0000000305607224 */ /* 0x040fe200078e0260 */
[----:B------:R-:W-:Y:S01]  /*1da0*/  IABS R100, R8 ;  /* 0x0000000800647213 */ /* 0x000fe20000000000 */
[----:B------:R-:W-:Y:S01]  /*1db0*/  IMAD R97, R5, R4, R97 ;  /* 0x0000000405617224 */ /* 0x000fe200078e0261 */
[----:B------:R1:W-:Y:S01]  /*1dc0*/  STL [R1+0x2d10], R250 ;  /* 0x002d10fa01007387 */ /* 0x0003e20000100800 */
[----:B------:R-:W-:-:S02]  /*1dd0*/  VIADD R7, R252, 0x16 ;  /* 0x00000016fc077836 */ /* 0x000fc40000000000 */
[--C-:B------:R-:W-:Y:S01]  /*1de0*/  @!P4 IMAD.IADD R249, R249, 0x1, -R5.reuse ;  /* 0x00000001f9f9c824 */ /* 0x100fe200078e0a05 */
[----:B------:R-:W-:Y:S01]  /*1df0*/  ISETP.GE.AND P4, PT, R2, RZ, PT ;  /* 0x000000ff0200720c */ /* 0x000fe20003f86270 */
[----:B------:R-:W-:Y:S01]  /*1e00*/  @!P2 IMAD.IADD R95, R95, 0x1, -R5 ;  /* 0x000000015f5fa824 */ /* 0x000fe200078e0a05 */
[----:B------:R-:W-:Y:S01]  /*1e10*/  IABS R99, R7 ;  /* 0x0000000700637213 */ /* 0x000fe20000000000 */
[C---:B------:R-:W-:Y:S01]  /*1e20*/  IMAD.HI.U32 R2, R0.reuse, R98, RZ ;  /* 0x0000006200027227 */ /* 0x040fe200078e00ff */
[----:B------:R-:W-:Y:S02]  /*1e30*/  @!P6 IADD3 R249, PT, PT, -R249, RZ, RZ ;  /* 0x000000fff9f9e210 */ /* 0x000fe40007ffe1ff */
[C---:B------:R-:W-:Y:S01]  /*1e40*/  ISETP.GT.U32.AND P2, PT, R5.reuse, R95, PT ;  /* 0x0000005f0500720c */ /* 0x040fe20003f44070 */
[----:B------:R-:W-:Y:S01]  /*1e50*/  IMAD.MOV R6, RZ, RZ, -R2 ;  /* 0x000000ffff067224 */ /* 0x000fe200078e0a02 */
[----:B------:R-:W-:Y:S01]  /*1e60*/  ISETP.GT.U32.AND P6, PT, R5, R96, PT ;  /* 0x000000600500720c */ /* 0x000fe20003fc4070 */
[----:B------:R-:W-:Y:S01]  /*1e70*/  IMAD.HI.U32 R4, R0, R101, RZ ;  /* 0x0000006500047227 */ /* 0x000fe200078e00ff */
[----:B------:R-:W-:Y:S01]  /*1e80*/  STL [R1+0x2d08], R249 ;  /* 0x002d08f901007387 */ /* 0x000fe20000100800 */
[----:B-1----:R-:W-:-:S02]  /*1e90*/  IADD3 R250, PT, PT, R252, 0xa8, RZ ;  /* 0x000000a8fcfa7810 */ /* 0x002fc40007ffe0ff */
[----:B------:R-:W-:Y:S02]  /*1ea0*/  IMAD R98, R5, R6, R98 ;  /* 0x0000000605627224 */ /* 0x000fe400078e0262 */
[----:B------:R-:W-:Y:S01]  /*1eb0*/  IMAD.HI.U32 R2, R0, R99, RZ ;  /* 0x0000006300027227 */ /* 0x000fe200078e00ff */
[----:B------:R-:W-:-:S03]  /*1ec0*/  IABS R93, R250 ;  /* 0x000000fa005d7213 */ /* 0x000fc60000000000 */
[----:B------:R-:W-:Y:S01]  /*1ed0*/  @!P2 IMAD.IADD R95, R95, 0x1, -R5 ;  /* 0x000000015f5fa824 */ /* 0x000fe200078e0a05 */
[----:B------:R-:W-:Y:S01]  /*1ee0*/  ISETP.GT.U32.AND P2, PT, R5, R97, PT ;  /* 0x000000610500720c */ /* 0x000fe20003f44070 */
[----:B------:R-:W-:Y:S01]  /*1ef0*/  IMAD.HI.U32 R6, R0, R102, RZ ;  /* 0x0000006600067227 */ /* 0x000fe200078e00ff */
[----:B------:R-:W-:-:S03]  /*1f00*/  @!P6 IADD3 R96, PT, PT, R96, -R5, RZ ;  /* 0x800000056060e210 */ /* 0x000fc60007ffe0ff */
[----:B------:R-:W-:Y:S01]  /*1f10*/  IMAD.MOV R4, RZ, RZ, -R4 ;  /* 0x000000ffff047224 */ /* 0x000fe200078e0a04 */
[C---:B------:R-:W-:Y:S01]  /*1f20*/  ISETP.GT.U32.AND P6, PT, R5.reuse, R96, PT ;  /* 0x000000600500720c */ /* 0x040fe20003fc4070 */
[----:B------:R-:W-:Y:S02]  /*1f30*/  IMAD.MOV R2, RZ, RZ, -R2 ;  /* 0x000000ffff027224 */ /* 0x000fe400078e0a02 */
[----:B------:R-:W-:Y:S02]  /*1f40*/  IMAD.MOV R6, RZ, RZ, -R6 ;  /* 0x000000ffff067224 */ /* 0x000fe400078e0a06 */
[----:B------:R-:W-:Y:S02]  /*1f50*/  IMAD R101, R5, R4, R101 ;  /* 0x0000000405657224 */ /* 0x000fe400078e0265 */
[----:B------:R-:W-:Y:S02]  /*1f60*/  @!P2 IMAD.IADD R97, R97, 0x1, -R5 ;  /* 0x000000016161a824 */ /* 0x000fe400078e0a05 */
[----:B------:R-:W-:-:S02]  /*1f70*/  IMAD R99, R5, R2, R99 ;  /* 0x0000000205637224 */ /* 0x000fc400078e0263 */
[C---:B------:R-:W-:Y:S01]  /*1f80*/  IMAD R102, R5.reuse, R6, R102 ;  /* 0x0000000605667224 */ /* 0x040fe200078e0266 */
[C---:B------:R-:W-:Y:S01]  /*1f90*/  ISETP.GT.U32.AND P2, PT, R5.reuse, R97, PT ;  /* 0x000000610500720c */ /* 0x040fe20003f44070 */
[----:B------:R-:W-:Y:S01]  /*1fa0*/  @!P5 IMAD.MOV R95, RZ, RZ, -R95 ;  /* 0x000000ffff5fd224 */ /* 0x000fe200078e0a5f */
[----:B------:R-:W-:Y:S01]  /*1fb0*/  @!P6 IADD3 R96, PT, PT, R96, -R5, RZ ;  /* 0x800000056060e210 */ /* 0x000fe20007ffe0ff */
[----:B------:R-:W-:Y:S01]  /*1fc0*/  VIADD R6, R252, 0x1c ;  /* 0x0000001cfc067836 */ /* 0x000fe20000000000 */
[C---:B------:R-:W-:Y:S01]  /*1fd0*/  ISETP.GT.U32.AND P6, PT, R5.reuse, R98, PT ;  /* 0x000000620500720c */ /* 0x040fe20003fc4070 */
[C---:B------:R-:W-:Y:S01]  /*1fe0*/  IMAD.HI.U32 R2, R0.reuse, R103, RZ ;  /* 0x0000006700027227 */ /* 0x040fe200078e00ff */
[----:B------:R-:W-:Y:S01]  /*1ff0*/  ISETP.GT.U32.AND P5, PT, R5, R99, PT ;  /* 0x000000630500720c */ /* 0x000fe20003fa4070 */
[----:B------:R-:W-:Y:S01]  /*2000*/  STL [R1+0x2d14], R95 ;  /* 0x002d145f01007387 */ /* 0x000fe20000100800 */
[----:B------:R-:W-:Y:S01]  /*2010*/  IABS R105, R6 ;  /* 0x0000000600697213 */ /* 0x000fe20000000000 */
[----:B------:R-:W-:Y:S01]  /*2020*/  IMAD.HI.U32 R3, R0, R100, RZ ;  /* 0x0000006400037227 */ /* 0x000fe200078e00ff */
[----:B------:R-:W-:-:S03]  /*2030*/  IADD3 R4, PT, PT, -R2, RZ, RZ ;  /* 0x000000ff02047210 */ /* 0x000fc60007ffe1ff */
[----:B------:R-:W-:Y:S01]  /*2040*/  @!P2 IMAD.IADD R97, R97, 0x1, -R5 ;  /* 0x000000016161a824 */ /* 0x000fe200078e0a05 */
[----:B------:R-:W-:Y:S01]  /*2050*/  ISETP.GT.U32.AND P2, PT, R5, R101, PT ;  /* 0x000000650500720c */ /* 0x000fe20003f44070 */
[----:B------:R-:W-:Y:S01]  /*2060*/  IMAD.HI.U32 R2, R0, R105, RZ ;  /* 0x0000006900027227 */ /* 0x000fe200078e00ff */
[----:B------:R-:W-:-:S03]  /*2070*/  IADD3 R3, PT, PT, -R3, RZ, RZ ;  /* 0x000000ff03037210 */ /* 0x000fc60007ffe1ff */
[--C-:B------:R-:W-:Y:S01]  /*2080*/  @!P6 IMAD.IADD R98, R98, 0x1, -R5.reuse ;  /* 0x000000016262e824 */ /* 0x100fe200078e0a05 */
[----:B------:R-:W-:Y:S01]  /*2090*/  ISETP.GT.U32.AND P6, PT, R5, R102, PT ;  /* 0x000000660500720c */ /* 0x000fe20003fc4070 */
[----:B------:R-:W-:Y:S01]  /*20a0*/  @!P5 IMAD.IADD R99, R99, 0x1, -R5 ;  /* 0x000000016363d824 */ /* 0x000fe200078e0a05 */
[----:B------:R-:W-:Y:S01]  /*20b0*/  IADD3 R2, PT, PT, -R2, RZ, RZ ;  /* 0x000000ff02027210 */ /* 0x000fe20007ffe1ff */
[C---:B------:R-:W-:Y:S01]  /*20c0*/  IMAD R100, R5.reuse, R3, R100 ;  /* 0x0000000305647224 */ /* 0x040fe200078e0264 */
[C---:B------:R-:W-:Y:S01]  /*20d0*/  ISETP.GT.U32.AND P5, PT, R5.reuse, R98, PT ;  /* 0x000000620500720c */ /* 0x040fe20003fa4070 */
[----:B------:R-:W-:Y:S01]  /*20e0*/  IMAD R103, R5, R4, R103 ;  /* 0x0000000405677224 */ /* 0x000fe200078e0267 */
[----:B------:R-:W-:Y:S01]  /*20f0*/  IADD3 R4, PT, PT, R252, 0x1d, RZ ;  /* 0x0000001dfc047810 */ /* 0x000fe20007ffe0ff */
[----:B------:R-:W-:Y:S02]  /*2100*/  @!P2 IMAD.IADD R101, R101, 0x1, -R5 ;  /* 0x000000016565a824 */ /* 0x000fe400078e0a05 */
[----:B------:R-:W-:Y:S01]  /*2110*/  @!P3 IMAD.MOV R96, RZ, RZ, -R96 ;  /* 0x000000ffff60b224 */ /* 0x000fe200078e0a60 */
[C---:B------:R-:W-:Y:S01]  /*2120*/  ISETP.GT.U32.AND P3, PT, R5.reuse, R100, PT ;  /* 0x000000640500720c */ /* 0x040fe20003f64070 */
[C---:B------:R-:W-:Y:S01]  /*2130*/  IMAD R105, R5.reuse, R2, R105 ;  /* 0x0000000205697224 */ /* 0x040fe200078e0269 */
[----:B------:R-:W-:Y:S01]  /*2140*/  IABS R106, R4 ;  /* 0x00000004006a7213 */ /* 0x000fe20000000000 */
[----:B------:R-:W-:Y:S01]  /*2150*/  @!P1 IMAD.MOV R97, RZ, RZ, -R97 ;  /* 0x000000ffff619224 */ /* 0x000fe200078e0a61 */
[----:B------:R-:W-:Y:S01]  /*2160*/  @!P6 IADD3 R102, PT, PT, R102, -R5, RZ ;  /* 0x800000056666e210 */ /* 0x000fe20007ffe0ff */
[----:B------:R-:W-:Y:S01]  /*2170*/  IMAD.HI.U32 R3, R0, R104, RZ ;  /* 0x0000006800037227 */ /* 0x000fe200078e00ff */
[C---:B------:R-:W-:Y:S01]  /*2180*/  ISETP.GT.U32.AND P6, PT, R5.reuse, R101, PT ;  /* 0x000000650500720c */ /* 0x040fe20003fc4070 */
[----:B------:R-:W-:Y:S01]  /*2190*/  STL [R1+0x2d04], R96 ;  /* 0x002d046001007387 */ /* 0x000fe20000100800 */
[C---:B------:R-:W-:Y:S01]  /*21a0*/  ISETP.GT.U32.AND P1, PT, R5.reuse, R102, PT ;  /* 0x000000660500720c */ /* 0x040fe20003f24070 */
[----:B------:R-:W-:Y:S01]  /*21b0*/  @!P5 IMAD.IADD R98, R98, 0x1, -R5 ;  /* 0x000000016262d824 */ /* 0x000fe200078e0a05 */
[C---:B------:R-:W-:Y:S01]  /*21c0*/  ISETP.GT.U32.AND P5, PT, R5.reuse, R103, PT ;  /* 0x000000670500720c */ /* 0x040fe20003fa4070 */
[----:B------:R-:W-:Y:S01]  /*21d0*/  IMAD.MOV R3, RZ, RZ, -R3 ;  /* 0x000000ffff037224 */ /* 0x000fe200078e0a03 */
[----:B------:R-:W-:Y:S01]  /*21e0*/  STL [R1+0x2d18], R97 ;  /* 0x002d186101007387 */ /* 0x000fe20000100800 */
[--C-:B------:R-:W-:Y:S01]  /*21f0*/  @!P3 IMAD.IADD R100, R100, 0x1, -R5.reuse ;  /* 0x000000016464b824 */ /* 0x100fe200078e0a05 */
[C---:B------:R-:W-:Y:S01]  /*2200*/  ISETP.GT.U32.AND P3, PT, R5.reuse, R99, PT ;  /* 0x000000630500720c */ /* 0x040fe20003f64070 */
[C---:B------:R-:W-:Y:S01]  /*2210*/  IMAD R104, R5.reuse, R3, R104 ;  /* 0x0000000305687224 */ /* 0x040fe200078e0268 */
[----:B------:R-:W-:Y:S01]  /*2220*/  @!P4 IADD3 R98, PT, PT, -R98, RZ, RZ ;  /* 0x000000ff6262c210 */ /* 0x000fe20007ffe1ff */
[----:B------:R-:W-:Y:S01]  /*2230*/  VIADD R3, R252, 0x1e ;  /* 0x0000001efc037836 */ /* 0x000fe20000000000 */
[----:B------:R-:W-:Y:S01]  /*2240*/  ISETP.GT.U32.AND P2, PT, R5, R100, PT ;  /* 0x000000640500720c */ /* 0x000fe20003f44070 */
[--C-:B------:R-:W-:Y:S01]  /*2250*/  @!P6 IMAD.IADD R101, R101, 0x1, -R5.reuse ;  /* 0x000000016565e824 */ /* 0x100fe200078e0a05 */
[----:B------:R-:W-:Y:S01]  /*2260*/  ISETP.GT.U32.AND P6, PT, R5, R105, PT ;  /* 0x000000690500720c */ /* 0x000fe20003fc4070 */
[----:B------:R-:W-:Y:S01]  /*2270*/  IMAD.HI.U32 R2, R0, R106, RZ ;  /* 0x0000006a00027227 */ /* 0x000fe200078e00ff */
[-C--:B------:R-:W-:Y:S01]  /*2280*/  @!P1 IADD3 R102, PT, PT, R102, -R5.reuse, RZ ;  /* 0x8000000566669210 */ /* 0x080fe20007ffe0ff */
[----:B------:R-:W-:Y:S01]  /*2290*/  STL [R1+0x2d00], R98 ;  /* 0x002d006201007387 */ /* 0x000fe20000100800 */
[----:B------:R-:W-:Y:S01]  /*22a0*/  @!P5 IADD3 R103, PT, PT, R103, -R5, RZ ;  /* 0x800000056767d210 */ /* 0x000fe20007ffe0ff */
[----:B------:R-:W-:Y:S01]  /*22b0*/  IMAD.MOV R2, RZ, RZ, -R2 ;  /* 0x000000ffff027224 */ /* 0x000fe200078e0a02 */
[----:B------:R-:W-:Y:S01]  /*22c0*/  ISETP.GE.AND P5, PT, R9, RZ, PT ;  /* 0x000000ff0900720c */ /* 0x000fe20003fa6270 */
[----:B------:R-:W-:Y:S01]  /*22d0*/  VIADD R9, R252, 0x25 ;  /* 0x00000025fc097836 */ /* 0x000fe20000000000 */
[----:B------:R-:W-:Y:S01]  /*22e0*/  ISETP.GE.AND P1, PT, R8, RZ, PT ;  /* 0x000000ff0800720c */ /* 0x000fe20003f26270 */
[----:B------:R-:W-:Y:S01]  /*22f0*/  IMAD R106, R5, R2, R106 ;  /* 0x00000002056a7224 */ /* 0x000fe200078e026a */
[----:B------:R-:W-:Y:S01]  /*2300*/  IABS R107, R3 ;  /* 0x00000003006b7213 */ /* 0x000fe20000000000 */
[--C-:B------:R-:W-:Y:S01]  /*2310*/  @!P2 IMAD.IADD R100, R100, 0x1, -R5.reuse ;  /* 0x000000016464a824 */ /* 0x100fe200078e0a05 */
[----:B------:R-:W-:Y:S01]  /*2320*/  @!P3 IADD3 R99, PT, PT, R99, -R5, RZ ;  /* 0x800000056363b210 */ /* 0x000fe20007ffe0ff */
[----:B------:R-:W-:Y:S01]  /*2330*/  @!P6 IMAD.IADD R105, R105, 0x1, -R5 ;  /* 0x000000016969e824 */ /* 0x000fe200078e0a05 */
[C---:B------:R-:W-:Y:S01]  /*2340*/  ISETP.GT.U32.AND P6, PT, R5.reuse, R103, PT ;  /* 0x000000670500720c */ /* 0x040fe20003fc4070 */
[----:B------:R-:W-:Y:S01]  /*2350*/  IMAD.HI.U32 R2, R0, R107, RZ ;  /* 0x0000006b00027227 */ /* 0x000fe200078e00ff */
[----:B------:R-:W-:-:S02]  /*2360*/  ISETP.GT.U32.AND P3, PT, R5, R104, PT ;  /* 0x000000680500720c */ /* 0x000fc40003f64070 */
[----:B------:R-:W-:Y:S01]  /*2370*/  ISETP.GT.U32.AND P4, PT, R5, R105, PT ;  /* 0x000000690500720c */ /* 0x000fe20003f84070 */
[C---:B------:R-:W-:Y:S01]  /*2380*/  VIADD R13, R252.reuse, 0x82 ;  /* 0x00000082fc0d7836 */ /* 0x040fe20000000000 */
[----:B------:R-:W-:Y:S01]  /*2390*/  ISETP.GE.AND P2, PT, R7, RZ, PT ;  /* 0x000000ff0700720c */ /* 0x000fe20003f46270 */
[----:B------:R-:W-:Y:S01]  /*23a0*/  @!P1 IMAD.MOV R100, RZ, RZ, -R100 ;  /* 0x000000ffff649224 */ /* 0x000fe200078e0a64 */
[----:B------:R-:W-:Y:S01]  /*23b0*/  @!P5 IADD3 R101, PT, PT, -R101, RZ, RZ ;  /* 0x000000ff6565d210 */ /* 0x000fe20007ffe1ff */
[----:B------:R-:W-:Y:S01]  /*23c0*/  VIADD R7, R252, 0x22 ;  /* 0x00000022fc077836 */ /* 0x000fe20000000000 */
[----:B------:R-:W-:Y:S01]  /*23d0*/  IADD3 R2, PT, PT, -R2, RZ, RZ ;  /* 0x000000ff02027210 */ /* 0x000fe20007ffe1ff */
[----:B------:R-:W-:Y:S01]  /*23e0*/  VIADD R251, R252, 0xaa ;  /* 0x000000aafcfb7836 */ /* 0x000fe20000000000 */
[----:B------:R-:W-:Y:S01]  /*23f0*/  ISETP.GT.U32.AND P5, PT, R5, R106, PT ;  /* 0x0000006a0500720c */ /* 0x000fe20003fa4070 */
[--C-:B------:R-:W-:Y:S01]  /*2400*/  @!P6 IMAD.IADD R103, R103, 0x1, -R5.reuse ;  /* 0x000000016767e824 */ /* 0x100fe200078e0a05 */
[----:B------:R-:W-:Y:S01]  /*2410*/  ISETP.GE.AND P6, PT, R6, RZ, PT ;  /* 0x000000ff0600720c */ /* 0x000fe20003fc6270 */
[--C-:B------:R-:W-:Y:S01]  /*2420*/  @!P3 IMAD.IADD R104, R104, 0x1, -R5.reuse ;  /* 0x000000016868b824 */ /* 0x100fe200078e0a05 */
[----:B------:R-:W-:Y:S01]  /*2430*/  ISETP.GE.AND P1, PT, R11, RZ, PT ;  /* 0x000000ff0b00720c */ /* 0x000fe20003f26270 */
[----:B------:R-:W-:Y:S01]  /*2440*/  @!P4 IMAD.IADD R105, R105, 0x1, -R5 ;  /* 0x000000016969c824 */ /* 0x000fe200078e0a05 */
[----:B------:R-:W-:Y:S01]  /*2450*/  ISETP.GE.AND P3, PT, R10, RZ, PT ;  /* 0x000000ff0a00720c */ /* 0x000fe20003f66270 */
[C---:B------:R-:W-:Y:S01]  /*2460*/  IMAD R107, R5.reuse, R2, R107 ;  /* 0x00000002056b7224 */ /* 0x040fe200078e026b */
[C---:B------:R-:W-:Y:S01]  /*2470*/  IADD3 R2, PT, PT, R252.reuse, 0x1f, RZ ;  /* 0x0000001ffc027810 */ /* 0x040fe20007ffe0ff */
[----:B------:R-:W-:Y:S01]  /*2480*/  @!P2 IMAD.MOV R99, RZ, RZ, -R99 ;  /* 0x000000ffff63a224 */ /* 0x000fe200078e0a63 */
[----:B------:R-:W-:Y:S01]  /*2490*/  ISETP.GT.U32.AND P2, PT, R5, R104, PT ;  /* 0x000000680500720c */ /* 0x000fe20003f44070 */
[----:B------:R-:W-:Y:S01]  /*24a0*/  VIADD R10, R252, 0x26 ;  /* 0x00000026fc0a7836 */ /* 0x000fe20000000000 */
[----:B------:R-:W-:Y:S01]  /*24b0*/  IABS R108, R2 ;  /* 0x00000002006c7213 */ /* 0x000fe20000000000 */
[----:B------:R-:W-:Y:S01]  /*24c0*/  @!P5 IMAD.IADD R106, R106, 0x1, -R5 ;  /* 0x000000016a6ad824 */ /* 0x000fe200078e0a05 */
[----:B------:R-:W-:Y:S01]  /*24d0*/  ISETP.GE.AND P4, PT, R3, RZ, PT ;  /* 0x000000ff0300720c */ /* 0x000fe20003f86270 */
[----:B------:R-:W-:Y:S01]  /*24e0*/  @!P6 IMAD.MOV R105, RZ, RZ, -R105 ;  /* 0x000000ffff69e224 */ /* 0x000fe200078e0a69 */
[C---:B------:R-:W-:Y:S01]  /*24f0*/  ISETP.GT.U32.AND P6, PT, R5.reuse, R107, PT ;  /* 0x0000006b0500720c */ /* 0x040fe20003fc4070 */
[----:B------:R-:W-:Y:S01]  /*2500*/  @!P1 IMAD.MOV R103, RZ, RZ, -R103 ;  /* 0x000000ffff679224 */ /* 0x000fe200078e0a67 */
[----:B------:R-:W-:Y:S01]  /*2510*/  ISETP.GE.AND P1, PT, R2, RZ, PT ;  /* 0x000000ff0200720c */ /* 0x000fe20003f26270 */
[----:B------:R-:W-:Y:S01]  /*2520*/  VIADD R3, R252, 0x20 ;  /* 0x00000020fc037836 */ /* 0x000fe20000000000 */
[----:B------:R-:W-:Y:S01]  /*2530*/  ISETP.GT.U32.AND P5, PT, R5, R106, PT ;  /* 0x0000006a0500720c */ /* 0x000fe20003fa4070 */
[----:B------:R-:W-:Y:S01]  /*2540*/  IMAD.HI.U32 R2, R0, R108, RZ ;  /* 0x0000006c00027227 */ /* 0x000fe200078e00ff */
[----:B------:R-:W-:Y:S01]  /*2550*/  IADD3 R8, PT, PT, R252, 0x23, RZ ;  /* 0x00000023fc087810 */ /* 0x000fe20007ffe0ff */
[----:B------:R1:W-:Y:S01]  /*2560*/  STL [R1+0x2d1c], R99 ;  /* 0x002d1c6301007387 */ /* 0x0003e20000100800 */
[----:B------:R-:W-:Y:S01]  /*2570*/  IABS R109, R3 ;  /* 0x00000003006d7213 */ /* 0x000fe20000000000 */
[----:B------:R-:W-:Y:S01]  /*2580*/  IMAD.MOV R2, RZ, RZ, -R2 ;  /* 0x000000ffff027224 */ /* 0x000fe200078e0a02 */
[----:B------:R-:W-:Y:S01]  /*2590*/  IABS R112, R8 ;  /* 0x0000000800707213 */ /* 0x000fe20000000000 */
[--C-:B------:R-:W-:Y:S01]  /*25a0*/  @!P2 IMAD.IADD R104, R104, 0x1, -R5.reuse ;  /* 0x000000016868a824 */ /* 0x100fe200078e0a05 */
[----:B------:R-:W-:Y:S01]  /*25b0*/  ISETP.GE.AND P2, PT, R4, RZ, PT ;  /* 0x000000ff0400720c */ /* 0x000fe20003f46270 */
[----:B------:R-:W-:Y:S01]  /*25c0*/  @!P6 IMAD.IADD R107, R107, 0x1, -R5 ;  /* 0x000000016b6be824 */ /* 0x000fe200078e0a05 */
[----:B------:R-:W-:Y:S01]  /*25d0*/  IADD3 R4, PT, PT, R252, 0x21, RZ ;  /* 0x00000021fc047810 */ /* 0x000fe20007ffe0ff */
[C---:B------:R-:W-:Y:S01]  /*25e0*/  IMAD R108, R5.reuse, R2, R108 ;  /* 0x00000002056c7224 */ /* 0x040fe200078e026c */
[----:B------:R-:W-:Y:S01]  /*25f0*/  IABS R111, R7 ;  /* 0x00000007006f7213 */ /* 0x000fe20000000000 */
[----:B------:R-:W-:Y:S01]  /*2600*/  IMAD.HI.U32 R2, R0, R109, RZ ;  /* 0x0000006d00027227 */ /* 0x000fe200078e00ff */
[C---:B------:R-:W-:Y:S01]  /*2610*/  ISETP.GT.U32.AND P6, PT, R5.reuse, R107, PT ;  /* 0x0000006b0500720c */ /* 0x040fe20003fc4070 */
[----:B------:R2:W-:Y:S01]  /*2620*/  STL [R1+0x2cfc], R100 ;  /* 0x002cfc6401007387 */ /* 0x0005e20000100800 */
[-C--:B------:R-:W-:Y:S01]  /*2630*/  @!P5 IADD3 R106, PT, PT, R106, -R5.reuse, RZ ;  /* 0x800000056a6ad210 */ /* 0x080fe20007ffe0ff */
[----:B------:R-:W-:Y:S01]  /*2640*/  @!P3 IMAD.MOV R102, RZ, RZ, -R102 ;  /* 0x000000ffff66b224 */ /* 0x000fe200078e0a66 */
[----:B------:R-:W-:Y:S01]  /*2650*/  ISETP.GE.AND P3, PT, R12, RZ, PT ;  /* 0x000000ff0c00720c */ /* 0x000fe20003f66270 */
[----:B------:R-:W-:Y:S01]  /*2660*/  IMAD.HI.U32 R6, R0, R112, RZ ;  /* 0x0000007000067227 */ /* 0x000fe200078e00ff */
[----:B------:R-:W-:Y:S01]  /*2670*/  IADD3 R2, PT, PT, -R2, RZ, RZ ;  /* 0x000000ff02027210 */ /* 0x000fe20007ffe1ff */
[----:B------:R-:W-:Y:S01]  /*2680*/  STL [R1+0x2d20], R101 ;  /* 0x002d206501007387 */ /* 0x000fe20000100800 */
[----:B------:R-:W-:Y:S01]  /*2690*/  IABS R110, R4 ;  /* 0x00000004006e7213 */ /* 0x000fe20000000000 */
[----:B------:R-:W-:Y:S01]  /*26a0*/  @!P2 IMAD.MOV R106, RZ, RZ, -R106 ;  /* 0x000000ffff6aa224 */ /* 0x000fe200078e0a6a */
[C---:B------:R-:W-:Y:S01]  /*26b0*/  ISETP.GT.U32.AND P2, PT, R5.reuse, R108, PT ;  /* 0x0000006c0500720c */ /* 0x040fe20003f44070 */
[----:B------:R-:W-:Y:S01]  /*26c0*/  IMAD R109, R5, R2, R109 ;  /* 0x00000002056d7224 */ /* 0x000fe200078e026d */
[----:B------:R-:W-:Y:S01]  /*26d0*/  IADD3 R6, PT, PT, -R6, RZ, RZ ;  /* 0x000000ff06067210 */ /* 0x000fe20007ffe1ff */
[----:B------:R-:W-:Y:S01]  /*26e0*/  VIADD R12, R252, 0x28 ;  /* 0x00000028fc0c7836 */ /* 0x000fe20000000000 */
[----:B------:R-:W-:Y:S01]  /*26f0*/  @!P6 IADD3 R107, PT, PT, R107, -R5, RZ ;  /* 0x800000056b6be210 */ /* 0x000fe20007ffe0ff */
[----:B------:R-:W-:Y:S01]  /*2700*/  STL [R1+0x2cf8], R102 ;  /* 0x002cf86601007387 */ /* 0x000fe20000100800 */
[----:B------:R-:W-:Y:S01]  /*2710*/  ISETP.GT.U32.AND P6, PT, R5, R109, PT ;  /* 0x0000006d0500720c */ /* 0x000fe20003fc4070 */
[----:B------:R-:W-:Y:S01]  /*2720*/  @!P3 IMAD.MOV R104, RZ, RZ, -R104 ;  /* 0x000000ffff68b224 */ /* 0x000fe200078e0a68 */
[----:B------:R-:W-:Y:S01]  /*2730*/  ISETP.GE.AND P3, PT, R3, RZ, PT ;  /* 0x000000ff0300720c */ /* 0x000fe20003f66270 */
[----:B------:R-:W-:Y:S01]  /*2740*/  IMAD.HI.U32 R3, R0, R110, RZ ;  /* 0x0000006e00037227 */ /* 0x000fe200078e00ff */
[----:B------:R-:W-:Y:S01]  /*2750*/  ISETP.GE.AND P5, PT, R4, RZ, PT ;  /* 0x000000ff0400720c */ /* 0x000fe20003fa6270 */
[----:B------:R-:W-:Y:S01]  /*2760*/  STL [R1+0x2d24], R103 ;  /* 0x002d246701007387 */ /* 0x000fe20000100800 */
[----:B------:R-:W-:Y:S01]  /*2770*/  IABS R114, R9 ;  /* 0x0000000900727213 */ /* 0x000fe20000000000 */
[----:B------:R-:W-:Y:S01]  /*2780*/  IMAD.MOV R3, RZ, RZ, -R3 ;  /* 0x000000ffff037224 */ /* 0x000fe200078e0a03 */
[----:B------:R-:W-:Y:S01]  /*2790*/  IABS R115, R10 ;  /* 0x0000000a00737213 */ /* 0x000fe20000000000 */
[----:B------:R-:W-:Y:S01]  /*27a0*/  @!P2 IMAD.IADD R108, R108, 0x1, -R5 ;  /* 0x000000016c6ca824 */ /* 0x000fe200078e0a05 */
[----:B------:R-:W-:Y:S01]  /*27b0*/  IABS R117, R12 ;  /* 0x0000000c00757213 */ /* 0x000fe20000000000 */
[----:B------:R-:W-:Y:S01]  /*27c0*/  IMAD R110, R5, R3, R110 ;  /* 0x00000003056e7224 */ /* 0x000fe200078e026e */
[----:B------:R-:W-:Y:S01]  /*27d0*/  IADD3 R11, PT, PT, R252, 0x27, RZ ;  /* 0x00000027fc0b7810 */ /* 0x000fe20007ffe0ff */
[----:B------:R-:W-:Y:S01]  /*27e0*/  IMAD.HI.U32 R4, R0, R111, RZ ;  /* 0x0000006f00047227 */ /* 0x000fe200078e00ff */
[----:B------:R-:W-:Y:S01]  /*27f0*/  @!P6 IADD3 R109, PT, PT, R109, -R5, RZ ;  /* 0x800000056d6de210 */ /* 0x000fe20007ffe0ff */
[----:B------:R-:W-:Y:S01]  /*2800*/  STL [R1+0x2cf4], R104 ;  /* 0x002cf46801007387 */ /* 0x000fe20000100800 */
[C---:B------:R-:W-:Y:S01]  /*2810*/  ISETP.GT.U32.AND P6, PT, R5.reuse, R108, PT ;  /* 0x0000006c0500720c */ /* 0x040fe20003fc4070 */
[C---:B------:R-:W-:Y:S01]  /*2820*/  IMAD R112, R5.reuse, R6, R112 ;  /* 0x0000000605707224 */ /* 0x040fe200078e0270 */
[C---:B------:R-:W-:Y:S01]  /*2830*/  ISETP.GT.U32.AND P2, PT, R5.reuse, R110, PT ;  /* 0x0000006e0500720c */ /* 0x040fe20003f44070 */
[----:B------:R-:W-:Y:S01]  /*2840*/  VIADD R6, R252, 0x24 ;  /* 0x00000024fc067836 */ /* 0x000fe20000000000 */
[----:B------:R-:W-:Y:S01]  /*2850*/  IABS R116, R11 ;  /* 0x0000000b00747213 */ /* 0x000fe20000000000 */
[----:B------:R-:W-:Y:S01]  /*2860*/  IMAD.MOV R4, RZ, RZ, -R4 ;  /* 0x000000ffff047224 */ /* 0x000fe200078e0a04 */
[----:B------:R-:W-:Y:S01]  /*2870*/  IABS R212, R13 ;  /* 0x0000000d00d47213 */ /* 0x000fe20000000000 */
[----:B------:R-:W-:Y:S01]  /*2880*/  IMAD.HI.U32 R3, R0, R114, RZ ;  /* 0x0000007200037227 */ /* 0x000fe200078e00ff */
[----:B------:R-:W-:Y:S01]  /*2890*/  IABS R113, R6 ;  /* 0x0000000600717213 */ /* 0x000fe20000000000 */
[----:B------:R3:W-:Y:S01]  /*28a0*/  STL [R1+0x2d28], R105 ;  /* 0x002d286901007387 */ /* 0x0007e20000100800 */
[----:B-1----:R-:W-:Y:S01]  /*28b0*/  IADD3 R99, PT, PT, R252, 0xa7, RZ ;  /* 0x000000a7fc637810 */ /* 0x002fe20007ffe0ff */
[C---:B------:R-:W-:Y:S01]  /*28c0*/  IMAD R111, R5.reuse, R4, R111 ;  /* 0x00000004056f7224 */ /* 0x040fe200078e026f */
[----:B------:R-:W-:Y:S01]  /*28d0*/  IABS R91, R251 ;  /* 0x000000fb005b7213 */ /* 0x000fe20000000000 */
[----:B------:R-:W-:Y:S01]  /*28e0*/  IMAD.HI.U32 R2, R0, R113, RZ ;  /* 0x0000007100027227 */ /* 0x000fe200078e00ff */
[----:B------:R-:W-:Y:S01]  /*28f0*/  IABS R94, R99 ;  /* 0x00000063005e7213 */ /* 0x000fe20000000000 */
[----:B------:R-:W-:Y:S01]  /*2900*/  STL [R1+0x2cf0], R106 ;  /* 0x002cf06a01007387 */ /* 0x000fe20000100800 */
[----:B--2---:R-:W-:Y:S01]  /*2910*/  IADD3 R100, PT, PT, R252, 0xaf, RZ ;  /* 0x000000affc647810 */ /* 0x004fe20007ffe0ff */
[--C-:B------:R-:W-:Y:S01]  /*2920*/  @!P6 IMAD.IADD R108, R108, 0x1, -R5.reuse ;  /* 0x000000016c6ce824 */ /* 0x100fe200078e0a05 */
[C---:B------:R-:W-:Y:S01]  /*2930*/  ISETP.GT.U32.AND P6, PT, R5.reuse, R111, PT ;  /* 0x0000006f0500720c */ /* 0x040fe20003fc4070 */
[----:B------:R-:W-:Y:S01]  /*2940*/  @!P2 IMAD.IADD R110, R110, 0x1, -R5 ;  /* 0x000000016e6ea824 */ /* 0x000fe200078e0a05 */
[----:B------:R-:W-:Y:S01]  /*2950*/  IADD3 R2, PT, PT, -R2, RZ, RZ ;  /* 0x000000ff02027210 */ /* 0x000fe20007ffe1ff */
[----:B------:R-:W-:Y:S01]  /*2960*/  IMAD.MOV R3, RZ, RZ, -R3 ;  /* 0x000000ffff037224 */ /* 0x000fe200078e0a03 */
[----:B------:R-:W-:Y:S01]  /*2970*/  @!P1 IADD3 R108, PT, PT, -R108, RZ, RZ ;  /* 0x000000ff6c6c9210 */ /* 0x000fe20007ffe1ff */
[----:B------:R-:W-:Y:S01]  /*2980*/  @!P4 IMAD.MOV R107, RZ, RZ, -R107 ;  /* 0x000000ffff6bc224 */ /* 0x000fe200078e0a6b */
[C---:B------:R-:W-:Y:S01]  /*2990*/  ISETP.GT.U32.AND P2, PT, R5.reuse, R110, PT ;  /* 0x0000006e0500720c */ /* 0x040fe20003f44070 */
[C---:B------:R-:W-:Y:S01]  /*29a0*/  IMAD R113, R5.reuse, R2, R113 ;  /* 0x0000000205717224 */ /* 0x040fe200078e0271 */
[C---:B------:R-:W-:Y:S01]  /*29b0*/  ISETP.GT.U32.AND P4, PT, R5.reuse, R109, PT ;  /* 0x0000006d0500720c */ /* 0x040fe20003f84070 */
[----:B------:R-:W-:Y:S01]  /*29c0*/  IMAD R114, R5, R3, R114 ;  /* 0x0000000305727224 */ /* 0x000fe200078e0272 */
[----:B------:R-:W-:Y:S01]  /*29d0*/  STL [R1+0x2d2c], R107 ;  /* 0x002d2c6b01007387 */ /* 0x000fe20000100800 */
[----:B------:R-:W-:Y:S01]  /*29e0*/  IMAD.HI.U32 R2, R0, R115, RZ ;  /* 0x0000007300027227 */ /* 0x000fe200078e00ff */
[----:B------:R-:W-:-:S02]  /*29f0*/  IABS R86, R100 ;  /* 0x0000006400567213 */ /* 0x000fc40000000000 */
[----:B------:R1:W-:Y:S01]  /*2a00*/  STL [R1+0x2cec], R108 ;  /* 0x002cec6c01007387 */ /* 0x0003e20000100800 */
[--C-:B------:R-:W-:Y:S01]  /*2a10*/  @!P6 IMAD.IADD R111, R111, 0x1, -R5.reuse ;  /* 0x000000016f6fe824 */ /* 0x100fe200078e0a05 */
[----:B------:R-:W-:Y:S01]  /*2a20*/  ISETP.GT.U32.AND P6, PT, R5, R114, PT ;  /* 0x000000720500720c */ /* 0x000fe20003fc4070 */
[----:B------:R-:W-:Y:S01]  /*2a30*/  IMAD.MOV R2, RZ, RZ, -R2 ;  /* 0x000000ffff027224 */ /* 0x000fe200078e0a02 */
[----:B---3--:R-:W-:Y:S01]  /*2a40*/  IADD3 R105, PT, PT, R252, 0xfc, RZ ;  /* 0x000000fcfc697810 */ /* 0x008fe20007ffe0ff */
[----:B------:R-:W-:Y:S02]  /*2a50*/  IMAD.HI.U32 R4, R0, R117, RZ ;  /* 0x0000007500047227 */ /* 0x000fe400078e00ff */
[----:B------:R-:W-:Y:S02]  /*2a60*/  @!P4 IADD3 R109, PT, PT, R109, -R5, RZ ;  /* 0x800000056d6dc210 */ /* 0x000fe40007ffe0ff */
[----:B------:R-:W-:Y:S01]  /*2a70*/  @!P2 IMAD.IADD R110, R110, 0x1, -R5 ;  /* 0x000000016e6ea824 */ /* 0x000fe200078e0a05 */
[C---:B------:R-:W-:Y:S01]  /*2a80*/  ISETP.GT.U32.AND P2, PT, R5.reuse, R113, PT ;  /* 0x000000710500720c */ /* 0x040fe20003f44070 */
[C---:B------:R-:W-:Y:S01]  /*2a90*/  IMAD R115, R5.reuse, R2, R115 ;  /* 0x0000000205737224 */ /* 0x040fe200078e0273 */
[C---:B------:R-:W-:Y:S01]  /*2aa0*/  ISETP.GT.U32.AND P4, PT, R5.reuse, R112, PT ;  /* 0x000000700500720c */ /* 0x040fe20003f84070 */
[----:B------:R-:W-:Y:S01]  /*2ab0*/  IMAD.MOV R4, RZ, RZ, -R4 ;  /* 0x000000ffff047224 */ /* 0x000fe200078e0a04 */
[C---:B-1----:R-:W-:Y:S01]  /*2ac0*/  IADD3 R108, PT, PT, R252.reuse, 0xb3, RZ ;  /* 0x000000b3fc6c7810 */ /* 0x042fe20007ffe0ff */
[----:B------:R-:W-:Y:S01]  /*2ad0*/  @!P5 IMAD.MOV R110, RZ, RZ, -R110 ;  /* 0x000000ffff6ed224 */ /* 0x000fe200078e0a6e */
[C---:B------:R-:W-:Y:S01]  /*2ae0*/  ISETP.GT.U32.AND P5, PT, R5.reuse, R115, PT ;  /* 0x000000730500720c */ /* 0x040fe20003fa4070 */
[----:B------:R-:W-:Y:S01]  /*2af0*/  IMAD R117, R5, R4, R117 ;  /* 0x0000000405757224 */ /* 0x000fe200078e0275 */
[----:B------:R-:W-:Y:S01]  /*2b00*/  IABS R82, R108 ;  /* 0x0000006c00527213 */ /* 0x000fe20000000000 */
[----:B------:R-:W-:-:S02]  /*2b10*/  VIADD R4, R252, 0x29 ;  /* 0x00000029fc047836 */ /* 0x000fc40000000000 */
[----:B------:R-:W-:Y:S02]  /*2b20*/  @!P6 IMAD.IADD R114, R114, 0x1, -R5 ;  /* 0x000000017272e824 */ /* 0x000fe400078e0a05 */
[----:B------:R-:W-:Y:S01]  /*2b30*/  IMAD.HI.U32 R3, R0, R116, RZ ;  /* 0x0000007400037227 */ /* 0x000fe200078e00ff */
[----:B------:R-:W-:Y:S02]  /*2b40*/  IABS R118, R4 ;  /* 0x0000000400767213 */ /* 0x000fe40000000000 */
[----:B------:R-:W-:Y:S01]  /*2b50*/  @!P4 IADD3 R112, PT, PT, R112, -R5, RZ ;  /* 0x800000057070c210 */ /* 0x000fe20007ffe0ff */
[----:B------:R-:W-:Y:S01]  /*2b60*/  @!P3 IMAD.MOV R109, RZ, RZ, -R109 ;  /* 0x000000ffff6db224 */ /* 0x000fe200078e0a6d */
[----:B------:R-:W-:Y:S01]  /*2b70*/  ISETP.GT.U32.AND P3, PT, R5, R114, PT ;  /* 0x000000720500720c */ /* 0x000fe20003f64070 */
[--C-:B------:R-:W-:Y:S01]  /*2b80*/  @!P2 IMAD.IADD R113, R113, 0x1, -R5.reuse ;  /* 0x000000017171a824 */ /* 0x100fe200078e0a05 */
[----:B------:R-:W-:Y:S01]  /*2b90*/  ISETP.GT.U32.AND P2, PT, R5, R111, PT ;  /* 0x0000006f0500720c */ /* 0x000fe20003f44070 */
[----:B------:R-:W-:Y:S01]  /*2ba0*/  IMAD.HI.U32 R2, R0, R118, RZ ;  /* 0x0000007600027227 */ /* 0x000fe200078e00ff */
[----:B------:R-:W-:Y:S01]  /*2bb0*/  IADD3 R3, PT, PT, -R3, RZ, RZ ;  /* 0x000000ff03037210 */ /* 0x000fe20007ffe1ff */
[----:B------:R1:W-:Y:S01]  /*2bc0*/  STL [R1+0x2d30], R109 ;  /* 0x002d306d01007387 */ /* 0x0003e20000100800 */
[----:B------:R-:W-:Y:S01]  /*2bd0*/  ISETP.GE.AND P4, PT, R7, RZ, PT ;  /* 0x000000ff0700720c */ /* 0x000fe20003f86270 */
[--C-:B------:R-:W-:Y:S01]  /*2be0*/  @!P5 IMAD.IADD R115, R115, 0x1, -R5.reuse ;  /* 0x000000017373d824 */ /* 0x100fe200078e0a05 */
[----:B------:R-:W-:Y:S01]  /*2bf0*/  ISETP.GE.AND P5, PT, R9, RZ, PT ;  /* 0x000000ff0900720c */ /* 0x000fe20003fa6270 */
[C---:B------:R-:W-:Y:S01]  /*2c00*/  IMAD R116, R5.reuse, R3, R116 ;  /* 0x0000000305747224 */ /* 0x040fe200078e0274 */
[----:B------:R-:W-:Y:S01]  /*2c10*/  IADD3 R3, PT, PT, -R2, RZ, RZ ;  /* 0x000000ff02037210 */ /* 0x000fe20007ffe1ff */
[C---:B------:R-:W-:Y:S01]  /*2c20*/  VIADD R103, R252.reuse, 0xa4 ;  /* 0x000000a4fc677836 */ /* 0x040fe20000000000 */
[----:B------:R-:W-:Y:S01]  /*2c30*/  IADD3 R7, PT, PT, R252, 0x2a, RZ ;  /* 0x0000002afc077810 */ /* 0x000fe20007ffe0ff */
[--C-:B------:R-:W-:Y:S01]  /*2c40*/  @!P3 IMAD.IADD R114, R114, 0x1, -R5.reuse ;  /* 0x000000017272b824 */ /* 0x100fe200078e0a05 */
[----:B------:R-:W-:Y:S01]  /*2c50*/  ISETP.GT.U32.AND P6, PT, R5, R113, PT ;  /* 0x000000710500720c */ /* 0x000fe20003fc4070 */
[----:B------:R-:W-:Y:S01]  /*2c60*/  @!P2 IMAD.IADD R111, R111, 0x1, -R5 ;  /* 0x000000016f6fa824 */ /* 0x000fe200078e0a05 */
[C---:B------:R-:W-:Y:S01]  /*2c70*/  ISETP.GT.U32.AND P2, PT, R5.reuse, R116, PT ;  /* 0x000000740500720c */ /* 0x040fe20003f44070 */
[C---:B------:R-:W-:Y:S01]  /*2c80*/  IMAD R118, R5.reuse, R3, R118 ;  /* 0x0000000305767224 */ /* 0x040fe200078e0276 */
[----:B------:R-:W-:Y:S01]  /*2c90*/  IABS R119, R7 ;  /* 0x0000000700777213 */ /* 0x000fe20000000000 */
[----:B------:R-:W-:Y:S01]  /*2ca0*/  @!P4 IMAD.MOV R111, RZ, RZ, -R111 ;  /* 0x000000ffff6fc224 */ /* 0x000fe200078e0a6f */
[----:B------:R-:W-:Y:S01]  /*2cb0*/  ISETP.GE.AND P3, PT, R6, RZ, PT ;  /* 0x000000ff0600720c */ /* 0x000fe20003f66270 */
[----:B------:R-:W-:Y:S01]  /*2cc0*/  VIADD R6, R252, 0x2b ;  /* 0x0000002bfc067836 */ /* 0x000fe20000000000 */
[----:B------:R-:W-:Y:S01]  /*2cd0*/  @!P5 IADD3 R114, PT, PT, -R114, RZ, RZ ;  /* 0x000000ff7272d210 */ /* 0x000fe20007ffe1ff */
[----:B------:R-:W-:Y:S01]  /*2ce0*/  IMAD.HI.U32 R2, R0, R119, RZ ;  /* 0x0000007700027227 */ /* 0x000fe200078e00ff */
[----:B------:R-:W-:Y:S01]  /*2cf0*/  ISETP.GT.U32.AND P5, PT, R5, R118, PT ;  /* 0x000000760500720c */ /* 0x000fe20003fa4070 */
[----:B------:R-:W-:Y:S01]  /*2d00*/  STL [R1+0x2ce8], R110 ;  /* 0x002ce86e01007387 */ /* 0x000fe20000100800 */
[----:B------:R-:W-:Y:S01]  /*2d10*/  IABS R120, R6 ;  /* 0x0000000600787213 */ /* 0x000fe20000000000 */
[--C-:B------:R-:W-:Y:S01]  /*2d20*/  @!P6 IMAD.IADD R113, R113, 0x1, -R5.reuse ;  /* 0x000000017171e824 */ /* 0x100fe200078e0a05 */
[----:B------:R-:W-:Y:S01]  /*2d30*/  IADD3 R2, PT, PT, -R2, RZ, RZ ;  /* 0x000000ff02027210 */ /* 0x000fe20007ffe1ff */
[----:B------:R-:W-:Y:S01]  /*2d40*/  @!P2 IMAD.IADD R116, R116, 0x1, -R5 ;  /* 0x000000017474a824 */ /* 0x000fe200078e0a05 */
[C---:B------:R-:W-:Y:S01]  /*2d50*/  ISETP.GT.U32.AND P1, PT, R5.reuse, R112, PT ;  /* 0x000000700500720c */ /* 0x040fe20003f24070 */
[----:B------:R-:W-:Y:S01]  /*2d60*/  VIADD R101, R252, 0xa6 ;  /* 0x000000a6fc657836 */ /* 0x000fe20000000000 */
[C---:B------:R-:W-:Y:S01]  /*2d70*/  ISETP.GT.U32.AND P6, PT, R5.reuse, R117, PT ;  /* 0x000000750500720c */ /* 0x040fe20003fc4070 */
[C---:B------:R-:W-:Y:S01]  /*2d80*/  IMAD R119, R5.reuse, R2, R119 ;  /* 0x0000000205777224 */ /* 0x040fe200078e0277 */
[----:B------:R-:W-:Y:S01]  /*2d90*/  ISETP.GT.U32.AND P4, PT, R5, R116, PT ;  /* 0x000000740500720c */ /* 0x000fe20003f84070 */
[----:B------:R-:W-:Y:S01]  /*2da0*/  IMAD.HI.U32 R2, R0, R120, RZ ;  /* 0x0000007800027227 */ /* 0x000fe200078e00ff */
[----:B------:R-:W-:-:S02]  /*2db0*/  ISETP.GE.AND P2, PT, R10, RZ, PT ;  /* 0x000000ff0a00720c */ /* 0x000fc40003f46270 */
[----:B------:R-:W-:Y:S01]  /*2dc0*/  IADD3 R9, PT, PT, R252, 0x32, RZ ;  /* 0x00000032fc097810 */ /* 0x000fe20007ffe0ff */
[----:B------:R-:W-:Y:S01]  /*2dd0*/  @!P5 IMAD.IADD R118, R118, 0x1, -R5 ;  /* 0x000000017676d824 */ /* 0x000fe200078e0a05 */
[----:B------:R-:W-:Y:S01]  /*2de0*/  IABS R246, R103 ;  /* 0x0000006700f67213 */ /* 0x000fe20000000000 */
[----:B------:R-:W-:Y:S01]  /*2df0*/  IMAD.MOV R3, RZ, RZ, -R2 ;  /* 0x000000ffff037224 */ /* 0x000fe200078e0a02 */
[----:B------:R-:W-:Y:S01]  /*2e00*/  IABS R132, R9 ;  /* 0x0000000900847213 */ /* 0x000fe20000000000 */
[----:B------:R-:W-:Y:S01]  /*2e10*/  @!P3 IMAD.MOV R113, RZ, RZ, -R113 ;  /* 0x000000ffff71b224 */ /* 0x000fe200078e0a71 */
[C---:B------:R-:W-:Y:S01]  /*2e20*/  ISETP.GT.U32.AND P5, PT, R5.reuse, R118, PT ;  /* 0x000000760500720c */ /* 0x040fe20003fa4070 */
[----:B------:R-:W-:Y:S01]  /*2e30*/  IMAD R120, R5, R3, R120 ;  /* 0x0000000305787224 */ /* 0x000fe200078e0278 */
[-C--:B------:R-:W-:Y:S01]  /*2e40*/  @!P1 IADD3 R112, PT, PT, R112, -R5.reuse, RZ ;  /* 0x8000000570709210 */ /* 0x080fe20007ffe0ff */
[--C-:B------:R-:W-:Y:S01]  /*2e50*/  @!P6 IMAD.IADD R117, R117, 0x1, -R5.reuse ;  /* 0x000000017575e824 */ /* 0x100fe200078e0a05 */
[----:B------:R-:W-:Y:S01]  /*2e60*/  @!P4 IADD3 R116, PT, PT, R116, -R5, RZ ;  /* 0x800000057474c210 */ /* 0x000fe20007ffe0ff */
[C---:B------:R-:W-:Y:S01]  /*2e70*/  VIADD R10, R252.reuse, 0x33 ;  /* 0x00000033fc0a7836 */ /* 0x040fe20000000000 */
[C---:B------:R-:W-:Y:S01]  /*2e80*/  ISETP.GT.U32.AND P4, PT, R5.reuse, R119, PT ;  /* 0x000000770500720c */ /* 0x040fe20003f84070 */
[----:B------:R-:W-:Y:S01]  /*2e90*/  VIADD R96, R252, 0xad ;  /* 0x000000adfc607836 */ /* 0x000fe20000000000 */
[----:B------:R-:W-:Y:S01]  /*2ea0*/  ISETP.GE.AND P1, PT, R8, RZ, PT ;  /* 0x000000ff0800720c */ /* 0x000fe20003f26270 */
[C---:B------:R-:W-:Y:S01]  /*2eb0*/  VIADD R8, R252.reuse, 0x2c ;  /* 0x0000002cfc087836 */ /* 0x040fe20000000000 */
[C---:B------:R-:W-:Y:S01]  /*2ec0*/  ISETP.GT.U32.AND P6, PT, R5.reuse, R115, PT ;  /* 0x000000730500720c */ /* 0x040fe20003fc4070 */
[C---:B------:R-:W-:Y:S01]  /*2ed0*/  VIADD R95, R252.reuse, 0xa9 ;  /* 0x000000a9fc5f7836 */ /* 0x040fe20000000000 */
[----:B------:R-:W-:Y:S01]  /*2ee0*/  IADD3 R3, PT, PT, R252, 0x2d, RZ ;  /* 0x0000002dfc037810 */ /* 0x000fe20007ffe0ff */
[--C-:B------:R-:W-:Y:S01]  /*2ef0*/  @!P5 IMAD.IADD R118, R118, 0x1, -R5.reuse ;  /* 0x000000017676d824 */ /* 0x100fe200078e0a05 */
[----:B------:R-:W-:Y:S01]  /*2f00*/  ISETP.GT.U32.AND P5, PT, R5, R120, PT ;  /* 0x000000780500720c */ /* 0x000fe20003fa4070 */
[C---:B------:R-:W-:Y:S01]  /*2f10*/  VIADD R249, R252.reuse, 0xac ;  /* 0x000000acfcf97836 */ /* 0x040fe20000000000 */
[----:B------:R-:W-:Y:S01]  /*2f20*/  IABS R121, R8 ;  /* 0x0000000800797213 */ /* 0x000fe20000000000 */
[----:B------:R-:W-:Y:S01]  /*2f30*/  VIADD R98, R252, 0xae ;  /* 0x000000aefc627836 */ /* 0x000fe20000000000 */
[----:B------:R-:W-:Y:S01]  /*2f40*/  IABS R122, R3 ;  /* 0x00000003007a7213 */ /* 0x000fe20000000000 */
[----:B------:R-:W-:Y:S01]  /*2f50*/  @!P4 IMAD.IADD R119, R119, 0x1, -R5 ;  /* 0x000000017777c824 */ /* 0x000fe200078e0a05 */
[----:B------:R-:W-:Y:S01]  /*2f60*/  ISETP.GE.AND P3, PT, R11, RZ, PT ;  /* 0x000000ff0b00720c */ /* 0x000fe20003f66270 */
[----:B------:R-:W-:Y:S01]  /*2f70*/  IMAD.HI.U32 R2, R0, R121, RZ ;  /* 0x0000007900027227 */ /* 0x000fe200078e00ff */
[----:B------:R-:W-:-:S02]  /*2f80*/  @!P1 IADD3 R112, PT, PT, -R112, RZ, RZ ;  /* 0x000000ff70709210 */ /* 0x000fc40007ffe1ff */
[C---:B------:R-:W-:Y:S01]  /*2f90*/  ISETP.GT.U32.AND P4, PT, R5.reuse, R119, PT ;  /* 0x000000770500720c */ /* 0x040fe20003f84070 */
[----:B------:R-:W-:Y:S01]  /*2fa0*/  IMAD.MOV R2, RZ, RZ, -R2 ;  /* 0x000000ffff027224 */ /* 0x000fe200078e0a02 */
[----:B------:R-:W-:Y:S01]  /*2fb0*/  ISETP.GT.U32.AND P1, PT, R5, R117, PT ;  /* 0x000000750500720c */ /* 0x000fe20003f24070 */
[--C-:B------:R-:W-:Y:S01]  /*2fc0*/  @!P5 IMAD.IADD R120, R120, 0x1, -R5.reuse ;  /* 0x000000017878d824 */ /* 0x100fe200078e0a05 */
[----:B------:R-:W-:Y:S01]  /*2fd0*/  IABS R133, R10 ;  /* 0x0000000a00857213 */ /* 0x000fe20000000000 */
[----:B------:R-:W-:Y:S01]  /*2fe0*/  @!P6 IMAD.IADD R115, R115, 0x1, -R5 ;  /* 0x000000017373e824 */ /* 0x000fe200078e0a05 */
[----:B------:R-:W-:Y:S01]  /*2ff0*/  ISETP.GE.AND P6, PT, R12, RZ, PT ;  /* 0x000000ff0c00720c */ /* 0x000fe20003fc6270 */
[C---:B------:R-:W-:Y:S01]  /*3000*/  IMAD R121, R5.reuse, R2, R121 ;  /* 0x0000000205797224 */ /* 0x040fe200078e0279 */
[----:B------:R-:W-:Y:S01]  /*3010*/  ISETP.GT.U32.AND P5, PT, R5, R120, PT ;  /* 0x000000780500720c */ /* 0x000fe20003fa4070 */
[----:B------:R-:W-:Y:S01]  /*3020*/  IMAD.HI.U32 R2, R0, R122, RZ ;  /* 0x0000007a00027227 */ /* 0x000fe200078e00ff */
[----:B------:R-:W-:Y:S01]  /*3030*/  @!P2 IADD3 R115, PT, PT, -R115, RZ, RZ ;  /* 0x000000ff7373a210 */ /* 0x000fe20007ffe1ff */
[----:B------:R-:W-:Y:S01]  /*3040*/  STL [R1+0x2ce4], R112 ;  /* 0x002ce47001007387 */ /* 0x000fe20000100800 */
[----:B------:R-:W-:Y:S01]  /*3050*/  ISETP.GE.AND P2, PT, R7, RZ, PT ;  /* 0x000000ff0700720c */ /* 0x000fe20003f46270 */
[----:B------:R-:W-:Y:S01]  /*3060*/  IMAD.MOV R2, RZ, RZ, -R2 ;  /* 0x000000ffff027224 */ /* 0x000fe200078e0a02 */
[----:B------:R-:W-:Y:S01]  /*3070*/  IADD3 R7, PT, PT, R252, 0x2f, RZ ;  /* 0x0000002ffc077810 */ /* 0x000fe20007ffe0ff */
[--C-:B------:R-:W-:Y:S01]  /*3080*/  @!P4 IMAD.IADD R119, R119, 0x1, -R5.reuse ;  /* 0x000000017777c824 */ /* 0x100fe200078e0a05 */
[C---:B------:R-:W-:Y:S01]  /*3090*/  ISETP.GT.U32.AND P4, PT, R5.reuse, R121, PT ;  /* 0x000000790500720c */ /* 0x040fe20003f84070 */
[----:B------:R-:W-:Y:S01]  /*30a0*/  IMAD R122, R5, R2, R122 ;  /* 0x00000002057a7224 */ /* 0x000fe200078e027a */
[----:B------:R-:W-:Y:S01]  /*30b0*/  IABS R129, R7 ;  /* 0x0000000700817213 */ /* 0x000fe20000000000 */
[--C-:B------:R-:W-:Y:S01]  /*30c0*/  @!P1 IMAD.IADD R117, R117, 0x1, -R5.reuse ;  /* 0x0000000175759824 */ /* 0x100fe200078e0a05 */
[----:B------:R-:W-:Y:S01]  /*30d0*/  @!P3 IADD3 R116, PT, PT, -R116, RZ, RZ ;  /* 0x000000ff7474b210 */ /* 0x000fe20007ffe1ff */
[----:B------:R-:W-:Y:S01]  /*30e0*/  @!P5 IMAD.IADD R120, R120, 0x1, -R5 ;  /* 0x000000017878d824 */ /* 0x000fe200078e0a05 */
[----:B------:R-:W-:Y:S01]  /*30f0*/  ISETP.GE.AND P1, PT, R4, RZ, PT ;  /* 0x000000ff0400720c */ /* 0x000fe20003f26270 */
[----:B------:R-:W-:Y:S01]  /*3100*/  IMAD.HI.U32 R4, R0, R129, RZ ;  /* 0x0000008100047227 */ /* 0x000fe200078e00ff */
[----:B------:R-:W-:Y:S01]  /*3110*/  ISETP.GE.AND P3, PT, R6, RZ, PT ;  /* 0x000000ff0600720c */ /* 0x000fe20003f66270 */
[----:B------:R-:W-:Y:S01]  /*3120*/  STL [R1+0x2ce0], R114 ;  /* 0x002ce07201007387 */ /* 0x000fe20000100800 */
[C---:B------:R-:W-:Y:S01]  /*3130*/  ISETP.GT.U32.AND P5, PT, R5.reuse, R122, PT ;  /* 0x0000007a0500720c */ /* 0x040fe20003fa4070 */
[C---:B------:R-:W-:Y:S01]  /*3140*/  VIADD R6, R252.reuse, 0x2e ;  /* 0x0000002efc067836 */ /* 0x040fe20000000000 */
[----:B------:R-:W-:Y:S01]  /*3150*/  IADD3 R12, PT, PT, R252, 0x53, RZ ;  /* 0x00000053fc0c7810 */ /* 0x000fe20007ffe0ff */
[----:B------:R-:W-:Y:S01]  /*3160*/  IMAD.MOV R4, RZ, RZ, -R4 ;  /* 0x000000ffff047224 */ /* 0x000fe200078e0a04 */
[----:B------:R-:W-:Y:S01]  /*3170*/  IABS R248, R101 ;  /* 0x0000006500f87213 */ /* 0x000fe20000000000 */
[----:B------:R-:W-:Y:S01]  /*3180*/  @!P2 IMAD.MOV R119, RZ, RZ, -R119 ;  /* 0x000000ffff77a224 */ /* 0x000fe200078e0a77 */
[----:B------:R-:W-:Y:S01]  /*3190*/  IABS R128, R6 ;  /* 0x0000000600807213 */ /* 0x000fe20000000000 */
[----:B------:R-:W-:Y:S01]  /*31a0*/  IMAD R129, R5, R4, R129 ;  /* 0x0000000405817224 */ /* 0x000fe200078e0281 */
[----:B------:R-:W-:Y:S01]  /*31b0*/  ISETP.GE.AND P2, PT, R6, RZ, PT ;  /* 0x000000ff0600720c */ /* 0x000fe20003f46270 */
[----:B------:R-:W-:Y:S01]  /*31c0*/  @!P4 IMAD.IADD R121, R121, 0x1, -R5 ;  /* 0x000000017979c824 */ /* 0x000fe200078e0a05 */
[----:B------:R-:W-:Y:S01]  /*31d0*/  IADD3 R6, PT, PT, R252, 0x30, RZ ;  /* 0x00000030fc067810 */ /* 0x000fe20007ffe0ff */
[----:B------:R-:W-:Y:S01]  /*31e0*/  @!P3 IMAD.MOV R120, RZ, RZ, -R120 ;  /* 0x000000ffff78b224 */ /* 0x000fe200078e0a78 */
[----:B------:R-:W-:Y:S01]  /*31f0*/  @!P1 IADD3 R118, PT, PT, -R118, RZ, RZ ;  /* 0x000000ff76769210 */ /* 0x000fe20007ffe1ff */
[----:B------:R-:W-:Y:S01]  /*3200*/  @!P6 IMAD.MOV R117, RZ, RZ, -R117 ;  /* 0x000000ffff75e224 */ /* 0x000fe200078e0a75 */
[----:B------:R-:W-:Y:S01]  /*3210*/  IABS R130, R6 ;  /* 0x0000000600827213 */ /* 0x000fe20000000000 */
[C---:B------:R-:W-:Y:S01]  /*3220*/  IMAD.HI.U32 R4, R0.reuse, R133, RZ ;  /* 0x0000008500047227 */ /* 0x040fe200078e00ff */
[----:B------:R-:W-:Y:S01]  /*3230*/  ISETP.GE.AND P1, PT, R3, RZ, PT ;  /* 0x000000ff0300720c */ /* 0x000fe20003f26270 */
[----:B------:R-:W-:Y:S01]  /*3240*/  STL [R1+0x2cdc], R116 ;  /* 0x002cdc7401007387 */ /* 0x000fe20000100800 */
[C---:B------:R-:W-:Y:S01]  /*3250*/  ISETP.GT.U32.AND P3, PT, R5.reuse, R129, PT ;  /* 0x000000810500720c */ /* 0x040fe20003f64070 */
[----:B------:R-:W-:Y:S01]  /*3260*/  IMAD.HI.U32 R3, R0, R128, RZ ;  /* 0x0000008000037227 */ /* 0x000fe200078e00ff */
[----:B------:R-:W-:Y:S01]  /*3270*/  @!P5 IADD3 R122, PT, PT, R122, -R5, RZ ;  /* 0x800000057a7ad210 */ /* 0x000fe20007ffe0ff */
[----:B------:R-:W-:Y:S01]  /*3280*/  STL [R1+0x2cd8], R118 ;  /* 0x002cd87601007387 */ /* 0x000fe20000100800 */
[C---:B------:R-:W-:Y:S01]  /*3290*/  ISETP.GT.U32.AND P4, PT, R5.reuse, R121, PT ;  /* 0x000000790500720c */ /* 0x040fe20003f84070 */
[----:B------:R-:W-:Y:S01]  /*32a0*/  IMAD.HI.U32 R2, R0, R130, RZ ;  /* 0x0000008200027227 */ /* 0x000fe200078e00ff */
[----:B------:R-:W-:Y:S01]  /*32b0*/  ISETP.GT.U32.AND P5, PT, R5, R122, PT ;  /* 0x0000007a0500720c */ /* 0x000fe20003fa4070 */
[----:B------:R2:W-:Y:S01]  /*32c0*/  STL [R1+0x2cd4], R120 ;  /* 0x002cd47801007387 */ /* 0x0005e20000100800 */
[----:B------:R-:W-:Y:S01]  /*32d0*/  IADD3 R3, PT, PT, -R3, RZ, RZ ;  /* 0x000000ff03037210 */ /* 0x000fe20007ffe1ff */
[----:B------:R-:W-:Y:S01]  /*32e0*/  IMAD.MOV R4, RZ, RZ, -R4 ;  /* 0x000000ffff047224 */ /* 0x000fe200078e0a04 */
[----:B------:R-:W-:Y:S01]  /*32f0*/  ISETP.GE.AND P6, PT, R8, RZ, PT ;  /* 0x000000ff0800720c */ /* 0x000fe20003fc6270 */
[----:B------:R-:W-:Y:S01]  /*3300*/  VIADD R8, R252, 0x31 ;  /* 0x00000031fc087836 */ /* 0x000fe20000000000 */
[----:B------:R-:W-:Y:S01]  /*3310*/  IADD3 R2, PT, PT, -R2, RZ, RZ ;  /* 0x000000ff02027210 */ /* 0x000fe20007ffe1ff */
[----:B------:R-:W-:Y:S01]  /*3320*/  IMAD R128, R5, R3, R128 ;  /* 0x0000000305807224 */ /* 0x000fe200078e0280 */
[----:B------:R-:W-:Y:S01]  /*3330*/  @!P3 IADD3 R129, PT, PT, R129, -R5, RZ ;  /* 0x800000058181b210 */ /* 0x000fe20007ffe0ff */
[----:B------:R-:W-:Y:S01]  /*3340*/  IMAD.HI.U32 R3, R0, R132, RZ ;  /* 0x0000008400037227 */ /* 0x000fe200078e00ff */
[----:B------:R-:W-:-:S02]  /*3350*/  IABS R131, R8 ;  /* 0x0000000800837213 */ /* 0x000fc40000000000 */
[C---:B------:R-:W-:Y:S01]  /*3360*/  ISETP.GT.U32.AND P3, PT, R5.reuse, R129, PT ;  /* 0x000000810500720c */ /* 0x040fe20003f64070 */
[----:B------:R-:W-:Y:S01]  /*3370*/  IMAD R130, R5, R2, R130 ;  /* 0x0000000205827224 */ /* 0x000fe200078e0282 */
[----:B------:R-:W-:Y:S01]  /*3380*/  IABS R165, R12 ;  /* 0x0000000c00a57213 */ /* 0x000fe20000000000 */
[--C-:B------:R-:W-:Y:S01]  /*3390*/  @!P4 IMAD.IADD R121, R121, 0x1, -R5.reuse ;  /* 0x000000017979c824 */ /* 0x100fe200078e0a05 */
[C---:B------:R-:W-:Y:S01]  /*33a0*/  ISETP.GT.U32.AND P4, PT, R5.reuse, R128, PT ;  /* 0x000000800500720c */ /* 0x040fe20003f84070 */
[----:B------:R-:W-:Y:S01]  /*33b0*/  @!P5 IMAD.IADD R122, R122, 0x1, -R5 ;  /* 0x000000017a7ad824 */ /* 0x000fe200078e0a05 */
[----:B------:R-:W-:Y:S01]  /*33c0*/  ISETP.GT.U32.AND P5, PT, R5, R130, PT ;  /* 0x000000820500720c */ /* 0x000fe20003fa4070 */
[----:B------:R-:W-:Y:S01]  /*33d0*/  @!P6 IMAD.MOV R121, RZ, RZ, -R121 ;  /* 0x000000ffff79e224 */ /* 0x000fe200078e0a79 */
[----:B------:R-:W-:Y:S01]  /*33e0*/  ISETP.GE.AND P6, PT, R7, RZ, PT ;  /* 0x000000ff0700720c */ /* 0x000fe20003fc6270 */
[----:B------:R-:W-:Y:S01]  /*33f0*/  IMAD.HI.U32 R2, R0, R131, RZ ;  /* 0x0000008300027227 */ /* 0x000fe200078e00ff */
[----:B------:R-:W-:-:S02]  /*3400*/  IADD3 R7, PT, PT, R252, 0x36, RZ ;  /* 0x00000036fc077810 */ /* 0x000fc40007ffe0ff */
[----:B-1----:R-:W-:Y:S01]  /*3410*/  IADD3 R109, PT, PT, R252, 0xab, RZ ;  /* 0x000000abfc6d7810 */ /* 0x002fe20007ffe0ff */
[----:B------:R-:W-:Y:S01]  /*3420*/  IMAD.MOV R3, RZ, RZ, -R3 ;  /* 0x000000ffff037224 */ /* 0x000fe200078e0a03 */
[----:B------:R-:W-:Y:S01]  /*3430*/  IABS R136, R7 ;  /* 0x0000000700887213 */ /* 0x000fe20000000000 */
[----:B------:R-:W-:Y:S01]  /*3440*/  IMAD.MOV R2, RZ, RZ, -R2 ;  /* 0x000000ffff027224 */ /* 0x000fe200078e0a02 */
[----:B------:R-:W-:Y:S01]  /*3450*/  IABS R90, R109 ;  /* 0x0000006d005a7213 */ /* 0x000fe20000000000 */
[C---:B------:R-:W-:Y:S01]  /*3460*/  IMAD R132, R5.reuse, R3, R132 ;  /* 0x0000000305847224 */ /* 0x040fe200078e0284 */
[----:B------:R-:W-:Y:S01]  /*3470*/  IABS R88, R96 ;  /* 0x0000006000587213 */ /* 0x000fe20000000000 */
[C---:B------:R-:W-:Y:S01]  /*3480*/  IMAD R131, R5.reuse, R2, R131 ;  /* 0x0000000205837224 */ /* 0x040fe200078e0283 */
[----:B------:R-:W-:Y:S01]  /*3490*/  @!P5 IADD3 R130, PT, PT, R130, -R5, RZ ;  /* 0x800000058282d210 */ /* 0x000fe20007ffe0ff */
[----:B------:R-:W-:Y:S01]  /*34a0*/  @!P4 IMAD.IADD R128, R128, 0x1, -R5 ;  /* 0x000000018080c824 */ /* 0x000fe200078e0a05 */
[----:B------:R-:W-:Y:S01]  /*34b0*/  IABS R92, R95 ;  /* 0x0000005f005c7213 */ /* 0x000fe20000000000 */
[C---:B------:R-:W-:Y:S01]  /*34c0*/  IMAD R133, R5.reuse, R4, R133 ;  /* 0x0000000405857224 */ /* 0x040fe200078e0285 */
[----:B------:R-:W-:Y:S01]  /*34d0*/  ISETP.GT.U32.AND P5, PT, R5, R131, PT ;  /* 0x000000830500720c */ /* 0x000fe20003fa4070 */
[----:B------:R-:W-:Y:S01]  /*34e0*/  @!P3 IMAD.IADD R129, R129, 0x1, -R5 ;  /* 0x000000018181b824 */ /* 0x000fe200078e0a05 */
[C---:B------:R-:W-:Y:S01]  /*34f0*/  ISETP.GT.U32.AND P3, PT, R5.reuse, R132, PT ;  /* 0x000000840500720c */ /* 0x040fe20003f64070 */
[C---:B------:R-:W-:Y:S01]  /*3500*/  VIADD R3, R252.reuse, 0x34 ;  /* 0x00000034fc037836 */ /* 0x040fe20000000000 */
[C---:B------:R-:W-:Y:S01]  /*3510*/  ISETP.GT.U32.AND P4, PT, R5.reuse, R128, PT ;  /* 0x000000800500720c */ /* 0x040fe20003f84070 */
[----:B------:R-:W-:Y:S01]  /*3520*/  @!P6 IMAD.MOV R129, RZ, RZ, -R129 ;  /* 0x000000ffff81e224 */ /* 0x000fe200078e0a81 */
[C---:B------:R-:W-:Y:S01]  /*3530*/  ISETP.GT.U32.AND P6, PT, R5.reuse, R133, PT ;  /* 0x000000850500720c */ /* 0x040fe20003fc4070 */
[C---:B------:R-:W-:Y:S01]  /*3540*/  VIADD R4, R252.reuse, 0x35 ;  /* 0x00000035fc047836 */ /* 0x040fe20000000000 */
[----:B------:R-:W-:Y:S01]  /*3550*/  IABS R134, R3 ;  /* 0x0000000300867213 */ /* 0x000fe20000000000 */
[----:B------:R-:W-:Y:S01]  /*3560*/  @!P1 IMAD.MOV R122, RZ, RZ, -R122 ;  /* 0x000000ffff7a9224 */ /* 0x000fe200078e0a7a */
[----:B------:R-:W-:Y:S01]  /*3570*/  ISETP.GT.U32.AND P1, PT, R5, R130, PT ;  /* 0x000000820500720c */ /* 0x000fe20003f24070 */
[----:B------:R-:W-:Y:S01]  /*3580*/  VIADD R11, R252, 0x52 ;  /* 0x00000052fc0b7836 */ /* 0x000fe20000000000 */
[----:B------:R-:W-:Y:S01]  /*3590*/  IABS R135, R4 ;  /* 0x0000000400877213 */ /* 0x000fe20000000000 */
[----:B------:R-:W-:Y:S01]  /*35a0*/  IMAD.HI.U32 R2, R0, R134, RZ ;  /* 0x0000008600027227 */ /* 0x000fe200078e00ff */
[----:B------:R-:W-:Y:S01]  /*35b0*/  IABS R89, R249 ;  /* 0x000000f900597213 */ /* 0x000fe20000000000 */
[----:B------:R-:W-:Y:S01]  /*35c0*/  STL [R1+0x2cd0], R122 ;  /* 0x002cd07a01007387 */ /* 0x000fe20000100800 */
[-C--:B------:R-:W-:Y:S01]  /*35d0*/  @!P3 IADD3 R132, PT, PT, R132, -R5.reuse, RZ ;  /* 0x800000058484b210 */ /* 0x080fe20007ffe0ff */
[----:B------:R-:W-:Y:S01]  /*35e0*/  IMAD.MOV R2, RZ, RZ, -R2 ;  /* 0x000000ffff027224 */ /* 0x000fe200078e0a02 */
[----:B------:R-:W-:Y:S01]  /*35f0*/  @!P4 IADD3 R128, PT, PT, R128, -R5, RZ ;  /* 0x800000058080c210 */ /* 0x000fe20007ffe0ff */
[--C-:B------:R-:W-:Y:S01]  /*3600*/  @!P5 IMAD.IADD R131, R131, 0x1, -R5.reuse ;  /* 0x000000018383d824 */ /* 0x100fe200078e0a05 */
[----:B------:R-:W-:Y:S01]  /*3610*/  ISETP.GE.AND P4, PT, R6, RZ, PT ;  /* 0x000000ff0600720c */ /* 0x000fe20003f86270 */
[----:B------:R-:W-:Y:S01]  /*3620*/  @!P6 IMAD.IADD R133, R133, 0x1, -R5 ;  /* 0x000000018585e824 */ /* 0x000fe200078e0a05 */
[C---:B------:R-:W-:Y:S01]  /*3630*/  ISETP.GT.U32.AND P6, PT, R5.reuse, R132, PT ;  /* 0x000000840500720c */ /* 0x040fe20003fc4070 */
[C---:B------:R-:W-:Y:S01]  /*3640*/  IMAD R134, R5.reuse, R2, R134 ;  /* 0x0000000205867224 */ /* 0x040fe200078e0286 */
[----:B------:R-:W-:Y:S01]  /*3650*/  ISETP.GT.U32.AND P3, PT, R5, R131, PT ;  /* 0x000000830500720c */ /* 0x000fe20003f64070 */
[----:B------:R-:W-:Y:S01]  /*3660*/  IMAD.HI.U32 R2, R0, R135, RZ ;  /* 0x0000008700027227 */ /* 0x000fe200078e00ff */
[----:B------:R-:W-:Y:S01]  /*3670*/  @!P1 IADD3 R130, PT, PT, R130, -R5, RZ ;  /* 0x8000000582829210 */ /* 0x000fe20007ffe0ff */
[----:B------:R-:W-:Y:S01]  /*3680*/  STL [R1+0x2ccc], R129 ;  /* 0x002ccc8101007387 */ /* 0x000fe20000100800 */
[----:B------:R-:W-:Y:S01]  /*3690*/  @!P2 IADD3 R128, PT, PT, -R128, RZ, RZ ;  /* 0x000000ff8080a210 */ /* 0x000fe20007ffe1ff */
[----:B------:R-:W-:Y:S01]  /*36a0*/  IMAD.MOV R2, RZ, RZ, -R2 ;  /* 0x000000ffff027224 */ /* 0x000fe200078e0a02 */
[----:B------:R-:W-:Y:S01]  /*36b0*/  ISETP.GE.AND P2, PT, R8, RZ, PT ;  /* 0x000000ff0800720c */ /* 0x000fe20003f46270 */
[C---:B------:R-:W-:Y:S01]  /*36c0*/  VIADD R8, R252.reuse, 0x37 ;  /* 0x00000037fc087836 */ /* 0x040fe20000000000 */
[----:B------:R-:W-:Y:S01]  /*36d0*/  ISETP.GE.AND P1, PT, R9, RZ, PT ;  /* 0x000000ff0900720c */ /* 0x000fe20003f26270 */
[C---:B------:R-:W-:Y:S01]  /*36e0*/  IMAD R135, R5.reuse, R2, R135 ;  /* 0x0000000205877224 */ /* 0x040fe200078e0287 */
[----:B------:R-:W-:Y:S01]  /*36f0*/  IADD3 R9, PT, PT, R252, 0x38, RZ ;  /* 0x00000038fc097810 */ /* 0x000fe20007ffe0ff */
[----:B------:R-:W-:Y:S01]  /*3700*/  @!P4 IMAD.MOV R130, RZ, RZ, -R130 ;  /* 0x000000ffff82c224 */ /* 0x000fe200078e0a82 */
[C---:B------:R-:W-:Y:S01]  /*3710*/  ISETP.GT.U32.AND P4, PT, R5.reuse, R133, PT ;  /* 0x000000850500720c */ /* 0x040fe20003f84070 */
[--C-:B------:R-:W-:Y:S01]  /*3720*/  @!P6 IMAD.IADD R132, R132, 0x1, -R5.reuse ;  /* 0x000000018484e824 */ /* 0x100fe200078e0a05 */
[----:B------:R-:W-:Y:S01]  /*3730*/  ISETP.GT.U32.AND P6, PT, R5, R135, PT ;  /* 0x000000870500720c */ /* 0x000fe20003fc4070 */
[----:B------:R-:W-:Y:S01]  /*3740*/  @!P3 IMAD.IADD R131, R131, 0x1, -R5 ;  /* 0x000000018383b824 */ /* 0x000fe200078e0a05 */
[----:B------:R-:W-:Y:S01]  /*3750*/  ISETP.GT.U32.AND P3, PT, R5, R134, PT ;  /* 0x000000860500720c */ /* 0x000fe20003f64070 */
[----:B------:R-:W-:Y:S01]  /*3760*/  IMAD.HI.U32 R2, R0, R136, RZ ;  /* 0x0000008800027227 */ /* 0x000fe200078e00ff */
[----:B------:R-:W-:-:S02]  /*3770*/  IABS R137, R8 ;  /* 0x0000000800897213 */ /* 0x000fc40000000000 */
[----:B------:R-:W-:Y:S01]  /*3780*/  IABS R138, R9 ;  /* 0x00000009008a7213 */ /* 0x000fe20000000000 */
[----:B------:R-:W-:Y:S01]  /*3790*/  IMAD.MOV R2, RZ, RZ, -R2 ;  /* 0x000000ffff027224 */ /* 0x000fe200078e0a02 */
[----:B------:R-:W-:Y:S01]  /*37a0*/  ISETP.GE.AND P5, PT, R10, RZ, PT ;  /* 0x000000ff0a00720c */ /* 0x000fe20003fa6270 */
[----:B------:R-:W-:Y:S01]  /*37b0*/  @!P2 IMAD.MOV R131, RZ, RZ, -R131 ;  /* 0x000000ffff83a224 */ /* 0x000fe200078e0a83 */
[----:B------:R-:W-:Y:S01]  /*37c0*/  IABS R164, R11 ;  /* 0x0000000b00a47213 */ /* 0x000fe20000000000 */
[----:B------:R-:W-:Y:S01]  /*37d0*/  IMAD R136, R5, R2, R136 ;  /* 0x0000000205887224 */ /* 0x000fe200078e0288 */
[----:B------:R-:W-:Y:S01]  /*37e0*/  @!P4 IADD3 R133, PT, PT, R133, -R5, RZ ;  /* 0x800000058585c210 */ /* 0x000fe20007ffe0ff */
[--C-:B------:R-:W-:Y:S01]  /*37f0*/  @!P6 IMAD.IADD R135, R135, 0x1, -R5.reuse ;  /* 0x000000018787e824 */ /* 0x100fe200078e0a05 */
[----:B------:R-:W-:Y:S01]  /*3800*/  ISETP.GE.AND P4, PT, R3, RZ, PT ;  /* 0x000000ff0300720c */ /* 0x000fe20003f86270 */
[----:B------:R-:W-:Y:S01]  /*3810*/  IMAD.HI.U32 R3, R0, R137, RZ ;  /* 0x0000008900037227 */ /* 0x000fe200078e00ff */
[----:B------:R-:W-:Y:S01]  /*3820*/  IABS R87, R98 ;  /* 0x0000006200577213 */ /* 0x000fe20000000000 */
[----:B------:R-:W-:Y:S01]  /*3830*/  STL [R1+0x2cc8], R131 ;  /* 0x002cc88301007387 */ /* 0x000fe20000100800 */
[----:B------:R-:W-:Y:S01]  /*3840*/  ISETP.GT.U32.AND P6, PT, R5, R135, PT ;  /* 0x000000870500720c */ /* 0x000fe20003fc4070 */
[----:B------:R-:W-:Y:S01]  /*3850*/  @!P3 IMAD.IADD R134, R134, 0x1, -R5 ;  /* 0x000000018686b824 */ /* 0x000fe200078e0a05 */
[----:B------:R-:W-:Y:S01]  /*3860*/  ISETP.GE.AND P3, PT, R4, RZ, PT ;  /* 0x000000ff0400720c */ /* 0x000fe20003f66270 */
[----:B------:R-:W-:Y:S01]  /*3870*/  IMAD.HI.U32 R4, R0, R138, RZ ;  /* 0x0000008a00047227 */ /* 0x000fe200078e00ff */
[----:B------:R-:W-:-:S02]  /*3880*/  IADD3 R6, PT, PT, -R3, RZ, RZ ;  /* 0x000000ff03067210 */ /* 0x000fc40007ffe1ff */
[----:B------:R-:W-:Y:S01]  /*3890*/  @!P5 IADD3 R133, PT, PT, -R133, RZ, RZ ;  /* 0x000000ff8585d210 */ /* 0x000fe20007ffe1ff */
[----:B------:R-:W-:Y:S01]  /*38a0*/  @!P1 IMAD.MOV R132, RZ, RZ, -R132 ;  /* 0x000000ffff849224 */ /* 0x000fe200078e0a84 */
[----:B------:R-:W-:Y:S01]  /*38b0*/  IADD3 R4, PT, PT, -R4, RZ, RZ ;  /* 0x000000ff04047210 */ /* 0x000fe20007ffe1ff */
[C---:B------:R-:W-:Y:S01]  /*38c0*/  IMAD R137, R5.reuse, R6, R137 ;  /* 0x0000000605897224 */ /* 0x040fe200078e0289 */
[C---:B------:R-:W-:Y:S01]  /*38d0*/  ISETP.GT.U32.AND P2, PT, R5.reuse, R134, PT ;  /* 0x000000860500720c */ /* 0x040fe20003f44070 */
[C---:B------:R-:W-:Y:S01]  /*38e0*/  VIADD R3, R252.reuse, 0x39 ;  /* 0x00000039fc037836 */ /* 0x040fe20000000000 */
[C---:B------:R-:W-:Y:S01]  /*38f0*/  ISETP.GT.U32.AND P1, PT, R5.reuse, R136, PT ;  /* 0x000000880500720c */ /* 0x040fe20003f24070 */
[C---:B------:R-:W-:Y:S01]  /*3900*/  IMAD R138, R5.reuse, R4, R138 ;  /* 0x00000004058a7224 */ /* 0x040fe200078e028a */
[----:B------:R-:W-:Y:S01]  /*3910*/  ISETP.GT.U32.AND P5, PT, R5, R137, PT ;  /* 0x000000890500720c */ /* 0x000fe20003fa4070 */
[C---:B------:R-:W-:Y:S01]  /*3920*/  VIADD R6, R252.reuse, 0x3a ;  /* 0x0000003afc067836 */ /* 0x040fe20000000000 */
[----:B------:R-:W-:Y:S01]  /*3930*/  @!P6 IADD3 R135, PT, PT, R135, -R5, RZ ;  /* 0x800000058787e210 */ /* 0x000fe20007ffe0ff */
[C---:B------:R-:W-:Y:S01]  /*3940*/  VIADD R10, R252.reuse, 0x3d ;  /* 0x0000003dfc0a7836 */ /* 0x040fe20000000000 */
[----:B------:R-:W-:Y:S01]  /*3950*/  ISETP.GT.U32.AND P6, PT, R5, R138, PT ;  /* 0x0000008a0500720c */ /* 0x000fe20003fc4070 */
[----:B------:R-:W-:Y:S01]  /*3960*/  VIADD R102, R252, 0xb0 ;  /* 0x000000b0fc667836 */ /* 0x000fe20000000000 */
[----:B------:R-:W-:Y:S01]  /*3970*/  IABS R139, R3 ;  /* 0x00000003008b7213 */ /* 0x000fe20000000000 */
[----:B------:R-:W-:Y:S01]  /*3980*/  @!P3 IMAD.MOV R135, RZ, RZ, -R135 ;  /* 0x000000ffff87b224 */ /* 0x000fe200078e0a87 */
[----:B------:R-:W-:Y:S01]  /*3990*/  IABS R140, R6 ;  /* 0x00000006008c7213 */ /* 0x000fe20000000000 */
[--C-:B------:R-:W-:Y:S01]  /*39a0*/  @!P2 IMAD.IADD R134, R134, 0x1, -R5.reuse ;  /* 0x000000018686a824 */ /* 0x100fe200078e0a05 */
[----:B------:R-:W-:Y:S01]  /*39b0*/  ISETP.GE.AND P2, PT, R7, RZ, PT ;  /* 0x000000ff0700720c */ /* 0x000fe20003f46270 */
[----:B------:R-:W-:Y:S01]  /*39c0*/  IMAD.HI.U32 R2, R0, R139, RZ ;  /* 0x0000008b00027227 */ /* 0x000fe200078e00ff */
[----:B------:R-:W-:Y:S01]  /*39d0*/  IABS R143, R10 ;  /* 0x0000000a008f7213 */ /* 0x000fe20000000000 */
[----:B------:R-:W-:Y:S01]  /*39e0*/  STL [R1+0x2cc4], R133 ;  /* 0x002cc48501007387 */ /* 0x000fe20000100800 */
[----:B------:R-:W-:Y:S01]  /*39f0*/  @!P5 IADD3 R137, PT, PT, R137, -R5, RZ ;  /* 0x800000058989d210 */ /* 0x000fe20007ffe0ff */
[--C-:B------:R-:W-:Y:S01]  /*3a00*/  @!P1 IMAD.IADD R136, R136, 0x1, -R5.reuse ;  /* 0x0000000188889824 */ /* 0x100fe200078e0a05 */
[----:B------:R-:W-:Y:S01]  /*3a10*/  ISETP.GE.AND P1, PT, R8, RZ, PT ;  /* 0x000000ff0800720c */ /* 0x000fe20003f26270 */
[----:B------:R-:W-:Y:S01]  /*3a20*/  @!P6 IMAD.IADD R138, R138, 0x1, -R5 ;  /* 0x000000018a8ae824 */ /* 0x000fe200078e0a05 */
[C---:B------:R-:W-:Y:S01]  /*3a30*/  ISETP.GT.U32.AND P6, PT, R5.reuse, R137, PT ;  /* 0x000000890500720c */ /* 0x040fe20003fc4070 */
[----:B------:R-:W-:Y:S01]  /*3a40*/  VIADD R7, R252, 0x3b ;  /* 0x0000003bfc077836 */ /* 0x000fe20000000000 */
[C---:B------:R-:W-:Y:S01]  /*3a50*/  ISETP.GT.U32.AND P5, PT, R5.reuse, R136, PT ;  /* 0x000000880500720c */ /* 0x040fe20003fa4070 */
[----:B------:R-:W-:Y:S01]  /*3a60*/  IMAD.MOV R4, RZ, RZ, -R2 ;  /* 0x000000ffff047224 */ /* 0x000fe200078e0a02 */
[----:B------:R-:W-:Y:S01]  /*3a70*/  @!P4 IADD3 R134, PT, PT, -R134, RZ, RZ ;  /* 0x000000ff8686c210 */ /* 0x000fe20007ffe1ff */
[----:B------:R-:W-:Y:S01]  /*3a80*/  IMAD.HI.U32 R2, R0, R140, RZ ;  /* 0x0000008c00027227 */ /* 0x000fe200078e00ff */
[----:B------:R-:W-:Y:S01]  /*3a90*/  IABS R141, R7 ;  /* 0x00000007008d7213 */ /* 0x000fe20000000000 */
[----:B------:R-:W-:Y:S01]  /*3aa0*/  STL [R1+0x2cc0], R135 ;  /* 0x002cc08701007387 */ /* 0x000fe20000100800 */
[C---:B------:R-:W-:Y:S01]  /*3ab0*/  ISETP.GT.U32.AND P4, PT, R5.reuse, R138, PT ;  /* 0x0000008a0500720c */ /* 0x040fe20003f84070 */
[----:B------:R-:W-:Y:S01]  /*3ac0*/  IMAD.MOV R2, RZ, RZ, -R2 ;  /* 0x000000ffff027224 */ /* 0x000fe200078e0a02 */
[----:B------:R-:W-:Y:S01]  /*3ad0*/  IABS R85, R102 ;  /* 0x0000006600557213 */ /* 0x000fe20000000000 */
[C---:B------:R-:W-:Y:S01]  /*3ae0*/  IMAD R139, R5.reuse, R4, R139 ;  /* 0x00000004058b7224 */ /* 0x040fe200078e028b */
[C---:B--2---:R-:W-:Y:S01]  /*3af0*/  IADD3 R120, PT, PT, R252.reuse, 0xb9, RZ ;  /* 0x000000b9fc787810 */ /* 0x044fe20007ffe0ff */
[----:B------:R-:W-:Y:S01]  /*3b00*/  IMAD R140, R5, R2, R140 ;  /* 0x00000002058c7224 */ /* 0x000fe200078e028c */
[----:B------:R-:W-:Y:S01]  /*3b10*/  IADD3 R116, PT, PT, R252, 0xb7, RZ ;  /* 0x000000b7fc747810 */ /* 0x000fe20007ffe0ff */
[----:B------:R-:W-:Y:S01]  /*3b20*/  IMAD.HI.U32 R2, R0, R141, RZ ;  /* 0x0000008d00027227 */ /* 0x000fe200078e00ff */
[----:B------:R-:W-:-:S02]  /*3b30*/  @!P5 IADD3 R136, PT, PT, R136, -R5, RZ ;  /* 0x800000058888d210 */ /* 0x000fc40007ffe0ff */
[----:B------:R-:W-:Y:S01]  /*3b40*/  ISETP.GT.U32.AND P5, PT, R5, R139, PT ;  /* 0x0000008b0500720c */ /* 0x000fe20003fa4070 */
[----:B------:R-:W-:Y:S01]  /*3b50*/  @!P6 IMAD.IADD R137, R137, 0x1, -R5 ;  /* 0x000000018989e824 */ /* 0x000fe200078e0a05 */
[C---:B------:R-:W-:Y:S01]  /*3b60*/  ISETP.GT.U32.AND P6, PT, R5.reuse, R140, PT ;  /* 0x0000008c0500720c */ /* 0x040fe20003fc4070 */
[----:B------:R-:W-:Y:S01]  /*3b70*/  IMAD.MOV R4, RZ, RZ, -R2 ;  /* 0x000000ffff047224 */ /* 0x000fe200078e0a02 */
[----:B------:R-:W-:Y:S01]  /*3b80*/  @!P2 IADD3 R136, PT, PT, -R136, RZ, RZ ;  /* 0x000000ff8888a210 */ /* 0x000fe20007ffe1ff */
[----:B------:R-:W-:Y:S01]  /*3b90*/  VIADD R8, R252, 0x3c ;  /* 0x0000003cfc087836 */ /* 0x000fe20000000000 */
[----:B------:R-:W-:Y:S01]  /*3ba0*/  @!P4 IADD3 R138, PT, PT, R138, -R5, RZ ;  /* 0x800000058a8ac210 */ /* 0x000fe20007ffe0ff */
[----:B------:R-:W-:Y:S01]  /*3bb0*/  IMAD R141, R5, R4, R141 ;  /* 0x00000004058d7224 */ /* 0x000fe200078e028d */
[----:B------:R-:W-:Y:S01]  /*3bc0*/  ISETP.GE.AND P4, PT, R9, RZ, PT ;  /* 0x000000ff0900720c */ /* 0x000fe20003f86270 */
[----:B------:R-:W-:Y:S01]  /*3bd0*/  @!P1 IMAD.MOV R137, RZ, RZ, -R137 ;  /* 0x000000ffff899224 */ /* 0x000fe200078e0a89 */
[----:B------:R-:W-:Y:S01]  /*3be0*/  IABS R142, R8 ;  /* 0x00000008008e7213 */ /* 0x000fe20000000000 */
[----:B------:R-:W-:Y:S01]  /*3bf0*/  VIADD R9, R252, 0x43 ;  /* 0x00000043fc097836 */ /* 0x000fe20000000000 */
[----:B------:R-:W-:Y:S01]  /*3c00*/  ISETP.GT.U32.AND P2, PT, R5, R141, PT ;  /* 0x0000008d0500720c */ /* 0x000fe20003f44070 */
[--C-:B------:R-:W-:Y:S01]  /*3c10*/  @!P5 IMAD.IADD R139, R139, 0x1, -R5.reuse ;  /* 0x000000018b8bd824 */ /* 0x100fe200078e0a05 */
[----:B------:R-:W-:Y:S01]  /*3c20*/  ISETP.GE.AND P5, PT, R3, RZ, PT ;  /* 0x000000ff0300720c */ /* 0x000fe20003fa6270 */
[----:B------:R-:W-:Y:S01]  /*3c30*/  IMAD.HI.U32 R2, R0, R142, RZ ;  /* 0x0000008e00027227 */ /* 0x000fe200078e00ff */
[----:B------:R-:W-:Y:S01]  /*3c40*/  ISETP.GE.AND P1, PT, R6, RZ, PT ;  /* 0x000000ff0600720c */ /* 0x000fe20003f26270 */
[----:B------:R1:W-:Y:S01]  /*3c50*/  STL [R1+0x2cbc], R137 ;  /* 0x002cbc8901007387 */ /* 0x0003e20000100800 */
[----:B------:R-:W-:Y:S01]  /*3c60*/  IADD3 R4, PT, PT, R252, 0x3f, RZ ;  /* 0x0000003ffc047810 */ /* 0x000fe20007ffe0ff */
[----:B------:R-:W-:Y:S01]  /*3c70*/  @!P6 IMAD.IADD R140, R140, 0x1, -R5 ;  /* 0x000000018c8ce824 */ /* 0x000fe200078e0a05 */
[----:B------:R-:W-:Y:S01]  /*3c80*/  IADD3 R3, PT, PT, -R2, RZ, RZ ;  /* 0x000000ff02037210 */ /* 0x000fe20007ffe1ff */
[----:B------:R-:W-:Y:S01]  /*3c90*/  IMAD.HI.U32 R2, R0, R143, RZ ;  /* 0x0000008f00027227 */ /* 0x000fe200078e00ff */
[----:B------:R-:W-:-:S02]  /*3ca0*/  IABS R145, R4 ;  /* 0x0000000400917213 */ /* 0x000fc40000000000 */
[----:B------:R-:W-:Y:S01]  /*3cb0*/  ISETP.GT.U32.AND P6, PT, R5, R140, PT ;  /* 0x0000008c0500720c */ /* 0x000fe20003fc4070 */
[----:B------:R-:W-:Y:S01]  /*3cc0*/  @!P2 IMAD.IADD R141, R141, 0x1, -R5 ;  /* 0x000000018d8da824 */ /* 0x000fe200078e0a05 */
[C---:B------:R-:W-:Y:S01]  /*3cd0*/  ISETP.GT.U32.AND P3, PT, R5.reuse, R139, PT ;  /* 0x0000008b0500720c */ /* 0x040fe20003f64070 */
[C---:B------:R-:W-:Y:S01]  /*3ce0*/  IMAD R142, R5.reuse, R3, R142 ;  /* 0x00000003058e7224 */ /* 0x040fe200078e028e */
[C---:B------:R-:W-:Y:S01]  /*3cf0*/  IADD3 R3, PT, PT, R252.reuse, 0x3e, RZ ;  /* 0x0000003efc037810 */ /* 0x040fe20007ffe0ff */
[----:B------:R-:W-:Y:S01]  /*3d00*/  IMAD.MOV R2, RZ, RZ, -R2 ;  /* 0x000000ffff027224 */ /* 0x000fe200078e0a02 */
[C---:B------:R-:W-:Y:S01]  /*3d10*/  ISETP.GT.U32.AND P2, PT, R5.reuse, R141, PT ;  /* 0x0000008d0500720c */ /* 0x040fe20003f44070 */
[----:B------:R-:W-:Y:S01]  /*3d20*/  @!P4 IMAD.MOV R138, RZ, RZ, -R138 ;  /* 0x000000ffff8ac224 */ /* 0x000fe200078e0a8a */
[----:B------:R-:W-:Y:S01]  /*3d30*/  IABS R144, R3 ;  /* 0x0000000300907213 */ /* 0x000fe20000000000 */
[----:B------:R-:W-:Y:S01]  /*3d40*/  IMAD R143, R5, R2, R143 ;  /* 0x00000002058f7224 */ /* 0x000fe200078e028f */
[----:B------:R-:W-:Y:S01]  /*3d50*/  ISETP.GE.AND P4, PT, R7, RZ, PT ;  /* 0x000000ff0700720c */ /* 0x000fe20003f86270 */
[C---:B------:R-:W-:Y:S01]  /*3d60*/  VIADD R104, R252.reuse, 0xb1 ;  /* 0x000000b1fc687836 */ /* 0x040fe20000000000 */
[----:B------:R-:W-:Y:S01]  /*3d70*/  IADD3 R7, PT, PT, R252, 0x41, RZ ;  /* 0x00000041fc077810 */ /* 0x000fe20007ffe0ff */
[----:B------:R-:W-:Y:S01]  /*3d80*/  IMAD.HI.U32 R2, R0, R144, RZ ;  /* 0x0000009000027227 */ /* 0x000fe200078e00ff */
[----:B------:R-:W-:-:S02]  /*3d90*/  @!P6 IADD3 R140, PT, PT, R140, -R5, RZ ;  /* 0x800000058c8ce210 */ /* 0x000fc40007ffe0ff */
[C---:B------:R-:W-:Y:S01]  /*3da0*/  ISETP.GT.U32.AND P6, PT, R5.reuse, R142, PT ;  /* 0x0000008e0500720c */ /* 0x040fe20003fc4070 */
[----:B------:R-:W-:Y:S01]  /*3db0*/  IMAD.MOV R2, RZ, RZ, -R2 ;  /* 0x000000ffff027224 */ /* 0x000fe200078e0a02 */
[----:B------:R-:W-:Y:S01]  /*3dc0*/  IABS R147, R7 ;  /* 0x0000000700937213 */ /* 0x000fe20000000000 */
[----:B------:R-:W-:Y:S01]  /*3dd0*/  @!P1 IMAD.MOV R140, RZ, RZ, -R140 ;  /* 0x000000ffff8c9224 */ /* 0x000fe200078e0a8c */
[----:B------:R-:W-:Y:S01]  /*3de0*/  ISETP.GT.U32.AND P1, PT, R5, R143, PT ;  /* 0x0000008f0500720c */ /* 0x000fe20003f24070 */
[----:B------:R-:W-:Y:S01]  /*3df0*/  @!P2 IMAD.IADD R141, R141, 0x1, -R5 ;  /* 0x000000018d8da824 */ /* 0x000fe200078e0a05 */
[----:B------:R-:W-:Y:S01]  /*3e00*/  IADD3 R6, PT, PT, R252, 0x40, RZ ;  /* 0x00000040fc067810 */ /* 0x000fe20007ffe0ff */
[----:B------:R-:W-:Y:S01]  /*3e10*/  IMAD R144, R5, R2, R144 ;  /* 0x0000000205907224 */ /* 0x000fe200078e0290 */
[----:B------:R-:W-:Y:S01]  /*3e20*/  ISETP.GE.AND P2, PT, R3, RZ, PT ;  /* 0x000000ff0300720c */ /* 0x000fe20003f46270 */
[----:B------:R-:W-:Y:S01]  /*3e30*/  IMAD.HI.U32 R2, R0, R145, RZ ;  /* 0x0000009100027227 */ /* 0x000fe200078e00ff */
[----:B------:R-:W-:-:S02]  /*3e40*/  @!P4 IADD3 R141, PT, PT, -R141, RZ, RZ ;  /* 0x000000ff8d8dc210 */ /* 0x000fc40007ffe1ff */
[----:B------:R-:W-:Y:S01]  /*3e50*/  ISETP.GT.U32.AND P4, PT, R5, R144, PT ;  /* 0x000000900500720c */ /* 0x000fe20003f84070 */
[----:B------:R-:W-:Y:S01]  /*3e60*/  IMAD.MOV R2, RZ, RZ, -R2 ;  /* 0x000000ffff027224 */ /* 0x000fe200078e0a02 */
[----:B------:R-:W-:Y:S01]  /*3e70*/  IABS R146, R6 ;  /* 0x0000000600927213 */ /* 0x000fe20000000000 */
[--C-:B------:R-:W-:Y:S01]  /*3e80*/  @!P6 IMAD.IADD R142, R142, 0x1, -R5.reuse ;  /* 0x000000018e8ee824 */ /* 0x100fe200078e0a05 */
[----:B------:R-:W-:Y:S01]  /*3e90*/  IABS R149, R9 ;  /* 0x0000000900957213 */ /* 0x000fe20000000000 */
[----:B------:R-:W-:Y:S01]  /*3ea0*/  @!P1 IMAD.IADD R143, R143, 0x1, -R5 ;  /* 0x000000018f8f9824 */ /* 0x000fe200078e0a05 */
[----:B------:R-:W-:Y:S01]  /*3eb0*/  IABS R84, R104 ;  /* 0x0000006800547213 */ /* 0x000fe20000000000 */
[C---:B------:R-:W-:Y:S01]  /*3ec0*/  IMAD R145, R5.reuse, R2, R145 ;  /* 0x0000000205917224 */ /* 0x040fe200078e0291 */
[C---:B------:R-:W-:Y:S01]  /*3ed0*/  ISETP.GT.U32.AND P6, PT, R5.reuse, R142, PT ;  /* 0x0000008e0500720c */ /* 0x040fe20003fc4070 */
[----:B------:R-:W-:Y:S01]  /*3ee0*/  IMAD.HI.U32 R2, R0, R147, RZ ;  /* 0x0000009300027227 */ /* 0x000fe200078e00ff */
[----:B------:R-:W-:-:S02]  /*3ef0*/  ISETP.GT.U32.AND P1, PT, R5, R143, PT ;  /* 0x0000008f0500720c */ /* 0x000fc40003f24070 */
[----:B------:R-:W-:Y:S01]  /*3f00*/  IABS R76, R120 ;  /* 0x00000078004c7213 */ /* 0x000fe20000000000 */
[--C-:B------:R-:W-:Y:S01]  /*3f10*/  @!P4 IMAD.IADD R144, R144, 0x1, -R5.reuse ;  /* 0x000000019090c824 */ /* 0x100fe200078e0a05 */
[----:B------:R-:W-:Y:S01]  /*3f20*/  IABS R78, R116 ;  /* 0x00000074004e7213 */ /* 0x000fe20000000000 */
[----:B------:R-:W-:Y:S01]  /*3f30*/  IMAD.MOV R2, RZ, RZ, -R2 ;  /* 0x000000ffff027224 */ /* 0x000fe200078e0a02 */
[----:B-1----:R-:W-:Y:S01]  /*3f40*/  IADD3 R137, PT, PT, R252, 0xbf, RZ ;  /* 0x000000bffc897810 */ /* 0x002fe20007ffe0ff */
[----:B------:R-:W-:Y:S01]  /*3f50*/  @!P3 IMAD.IADD R139, R139, 0x1, -R5 ;  /* 0x000000018b8bb824 */ /* 0x000fe200078e0a05 */
[C---:B------:R-:W-:Y:S01]  /*3f60*/  ISETP.GT.U32.AND P4, PT, R5.reuse, R144, PT ;  /* 0x000000900500720c */ /* 0x040fe20003f84070 */
[----:B------:R-:W-:Y:S01]  /*3f70*/  IMAD R147, R5, R2, R147 ;  /* 0x0000000205937224 */ /* 0x000fe200078e0293 */
[----:B------:R-:W-:Y:S01]  /*3f80*/  ISETP.GE.AND P3, PT, R8, RZ, PT ;  /* 0x000000ff0800720c */ /* 0x000fe20003f66270 */
[----:B------:R-:W-:Y:S01]  /*3f90*/  @!P5 IMAD.MOV R139, RZ, RZ, -R139 ;  /* 0x000000ffff8bd224 */ /* 0x000fe200078e0a8b */
[----:B------:R-:W-:Y:S01]  /*3fa0*/  ISETP.GE.AND P5, PT, R10, RZ, PT ;  /* 0x000000ff0a00720c */ /* 0x000fe20003fa6270 */
[----:B------:R-:W-:Y:S01]  /*3fb0*/  @!P1 IMAD.IADD R143, R143, 0x1, -R5 ;  /* 0x000000018f8f9824 */ /* 0x000fe200078e0a05 */
[C---:B------:R-:W-:Y:S01]  /*3fc0*/  ISETP.GT.U32.AND P1, PT, R5.reuse, R145, PT ;  /* 0x000000910500720c */ /* 0x040fe20003f24070 */
[----:B------:R-:W-:Y:S01]  /*3fd0*/  IMAD.HI.U32 R3, R0, R146, RZ ;  /* 0x0000009200037227 */ /* 0x000fe200078e00ff */
[C---:B------:R-:W-:Y:S01]  /*3fe0*/  IADD3 R8, PT, PT, R252.reuse, 0x42, RZ ;  /* 0x00000042fc087810 */ /* 0x040fe20007ffe0ff */
[----:B------:R-:W-:Y:S01]  /*3ff0*/  STL [R1+0x2cb8], R139 ;  /* 0x002cb88b01007387 */ /* 0x000fe20000100800 */
[----:B------:R-:W-:Y:S01]  /*4000*/  IABS R70, R137 ;  /* 0x0000008900467213 */ /* 0x000fe20000000000 */
[----:B------:R-:W-:Y:S01]  /*4010*/  IMAD.MOV R3, RZ, RZ, -R3 ;  /* 0x000000ffff037224 */ /* 0x000fe200078e0a03 */
[----:B------:R-:W-:Y:S01]  /*4020*/  IABS R148, R8 ;  /* 0x0000000800947213 */ /* 0x000fe20000000000 */
[----:B------:R-:W-:Y:S01]  /*4030*/  VIADD R10, R252, 0x44 ;  /* 0x00000044fc0a7836 */ /* 0x000fe20000000000 */
[----:B------:R-:W-:Y:S01]  /*4040*/  @!P4 IADD3 R144, PT, PT, R144, -R5, RZ ;  /* 0x800000059090c210 */ /* 0x000fe20007ffe0ff */
[--C-:B------:R-:W-:Y:S01]  /*4050*/  @!P6 IMAD.IADD R142, R142, 0x1, -R5.reuse ;  /* 0x000000018e8ee824 */ /* 0x100fe200078e0a05 */
[C---:B------:R-:W-:Y:S01]  /*4060*/  ISETP.GT.U32.AND P4, PT, R5.reuse, R147, PT ;  /* 0x000000930500720c */ /* 0x040fe20003f84070 */
[----:B------:R-:W-:Y:S01]  /*4070*/  IMAD R146, R5, R3, R146 ;  /* 0x0000000305927224 */ /* 0x000fe200078e0292 */
[----:B------:R-:W-:Y:S01]  /*4080*/  ISETP.GE.AND P6, PT, R4, RZ, PT ;  /* 0x000000ff0400720c */ /* 0x000fe20003fc6270 */
[----:B------:R-:W-:Y:S01]  /*4090*/  @!P1 IMAD.IADD R145, R145, 0x1, -R5 ;  /* 0x0000000191919824 */ /* 0x000fe200078e0a05 */
[----:B------:R-:W-:Y:S01]  /*40a0*/  IABS R150, R10 ;  /* 0x0000000a00967213 */ /* 0x000fe20000000000 */
[----:B------:R-:W-:Y:S01]  /*40b0*/  IMAD.HI.U32 R3, R0, R149, RZ ;  /* 0x0000009500037227 */ /* 0x000fe200078e00ff */
[----:B------:R-:W-:Y:S01]  /*40c0*/  @!P3 IADD3 R142, PT, PT, -R142, RZ, RZ ;  /* 0x000000ff8e8eb210 */ /* 0x000fe20007ffe1ff */
[----:B------:R1:W-:Y:S01]  /*40d0*/  STL [R1+0x2cb4], R141 ;  /* 0x002cb48d01007387 */ /* 0x0003e20000100800 */
[----:B------:R-:W-:Y:S01]  /*40e0*/  ISETP.GT.U32.AND P1, PT, R5, R145, PT ;  /* 0x000000910500720c */ /* 0x000fe20003f24070 */
[----:B------:R-:W-:Y:S01]  /*40f0*/  IMAD.HI.U32 R4, R0, R150, RZ ;  /* 0x0000009600047227 */ /* 0x000fe200078e00ff */
[----:B------:R-:W-:-:S02]  /*4100*/  @!P5 IADD3 R143, PT, PT, -R143, RZ, RZ ;  /* 0x000000ff8f8fd210 */ /* 0x000fc40007ffe1ff */
[----:B------:R-:W-:Y:S01]  /*4110*/  ISETP.GE.AND P3, PT, R6, RZ, PT ;  /* 0x000000ff0600720c */ /* 0x000fe20003f66270 */
[----:B------:R-:W-:Y:S01]  /*4120*/  IMAD.MOV R6, RZ, RZ, -R3 ;  /* 0x000000ffff067224 */ /* 0x000fe200078e0a03 */
[----:B------:R-:W-:Y:S01]  /*4130*/  @!P4 IADD3 R147, PT, PT, R147, -R5, RZ ;  /* 0x800000059393c210 */ /* 0x000fe20007ffe0ff */
[----:B------:R-:W-:Y:S01]  /*4140*/  IMAD.MOV R4, RZ, RZ, -R4 ;  /* 0x000000ffff047224 */ /* 0x000fe200078e0a04 */
[C---:B------:R-:W-:Y:S01]  /*4150*/  ISETP.GT.U32.AND P5, PT, R5.reuse, R146, PT ;  /* 0x000000920500720c */ /* 0x040fe20003fa4070 */
[C---:B------:R-:W-:Y:S01]  /*4160*/  IMAD R149, R5.reuse, R6, R149 ;  /* 0x0000000605957224 */ /* 0x040fe200078e0295 */
[C---:B------:R-:W-:Y:S01]  /*4170*/  ISETP.GT.U32.AND P4, PT, R5.reuse, R147, PT ;  /* 0x000000930500720c */ /* 0x040fe20003f84070 */
[----:B------:R-:W-:Y:S01]  /*4180*/  IMAD R150, R5, R4, R150 ;  /* 0x0000000405967224 */ /* 0x000fe200078e0296 */
[C---:B------:R-:W-:Y:S01]  /*4190*/  IADD3 R6, PT, PT, R252.reuse, 0x46, RZ ;  /* 0x00000046fc067810 */ /* 0x040fe20007ffe0ff */
[----:B------:R-:W-:Y:S01]  /*41a0*/  @!P1 IMAD.IADD R145, R145, 0x1, -R5 ;  /* 0x0000000191919824 */ /* 0x000fe200078e0a05 */
[----:B------:R-:W-:Y:S01]  /*41b0*/  IADD3 R4, PT, PT, R252, 0x45, RZ ;  /* 0x00000045fc047810 */ /* 0x000fe20007ffe0ff */
[----:B------:R-:W-:Y:S01]  /*41c0*/  IMAD.HI.U32 R2, R0, R148, RZ ;  /* 0x0000009400027227 */ /* 0x000fe200078e00ff */
[----:B------:R-:W-:Y:S01]  /*41d0*/  IABS R152, R6 ;  /* 0x0000000600987213 */ /* 0x000fe20000000000 */
[----:B------:R-:W-:Y:S01]  /*41e0*/  STL [R1+0x2cb0], R143 ;  /* 0x002cb08f01007387 */ /* 0x000fe20000100800 */
[----:B------:R-:W-:Y:S01]  /*41f0*/  IABS R151, R4 ;  /* 0x0000000400977213 */ /* 0x000fe20000000000 */
[----:B------:R-:W-:Y:S01]  /*4200*/  @!P6 IMAD.MOV R145, RZ, RZ, -R145 ;  /* 0x000000ffff91e224 */ /* 0x000fe200078e0a91 */
[----:B------:R-:W-:Y:S01]  /*4210*/  ISETP.GT.U32.AND P6, PT, R5, R149, PT ;  /* 0x000000950500720c */ /* 0x000fe20003fc4070 */
[--C-:B------:R-:W-:Y:S01]  /*4220*/  @!P5 IMAD.IADD R146, R146, 0x1, -R5.reuse ;  /* 0x000000019292d824 */ /* 0x100fe200078e0a05 */
[----:B------:R-:W-:Y:S01]  /*4230*/  IADD3 R2, PT, PT, -R2, RZ, RZ ;  /* 0x000000ff02027210 */ /* 0x000fe20007ffe1ff */
[--C-:B------:R-:W-:Y:S01]  /*4240*/  @!P4 IMAD.IADD R147, R147, 0x1, -R5.reuse ;  /* 0x000000019393c824 */ /* 0x100fe200078e0a05 */
[C---:B------:R-:W-:Y:S01]  /*4250*/  ISETP.GT.U32.AND P4, PT, R5.reuse, R150, PT ;  /* 0x000000960500720c */ /* 0x040fe20003f84070 */
[----:B------:R-:W-:Y:S01]  /*4260*/  @!P2 IMAD.MOV R144, RZ, RZ, -R144 ;  /* 0x000000ffff90a224 */ /* 0x000fe200078e0a90 */
[C---:B------:R-:W-:Y:S01]  /*4270*/  ISETP.GT.U32.AND P5, PT, R5.reuse, R146, PT ;  /* 0x000000920500720c */ /* 0x040fe20003fa4070 */
[----:B------:R-:W-:Y:S01]  /*4280*/  IMAD R148, R5, R2, R148 ;  /* 0x0000000205947224 */ /* 0x000fe200078e0294 */
[----:B------:R-:W-:Y:S01]  /*4290*/  ISETP.GE.AND P2, PT, R7, RZ, PT ;  /* 0x000000ff0700720c */ /* 0x000fe20003f46270 */
[----:B------:R-:W-:Y:S01]  /*42a0*/  IMAD.HI.U32 R3, R0, R152, RZ ;  /* 0x0000009800037227 */ /* 0x000fe200078e00ff */
[----:B------:R-:W-:Y:S01]  /*42b0*/  IADD3 R7, PT, PT, R252, 0x47, RZ ;  /* 0x00000047fc077810 */ /* 0x000fe20007ffe0ff */
[----:B------:R-:W-:Y:S01]  /*42c0*/  STL [R1+0x2cac], R145 ;  /* 0x002cac9101007387 */ /* 0x000fe20000100800 */
[----:B------:R-:W-:Y:S01]  /*42d0*/  ISETP.GE.AND P1, PT, R8, RZ, PT ;  /* 0x000000ff0800720c */ /* 0x000fe20003f26270 */
[----:B------:R-:W-:Y:S01]  /*42e0*/  @!P6 IMAD.IADD R149, R149, 0x1, -R5 ;  /* 0x000000019595e824 */ /* 0x000fe200078e0a05 */
[----:B------:R-:W-:Y:S01]  /*42f0*/  IABS R153, R7 ;  /* 0x0000000700997213 */ /* 0x000fe20000000000 */
[----:B------:R-:W-:Y:S01]  /*4300*/  IMAD.MOV R3, RZ, RZ, -R3 ;  /* 0x000000ffff037224 */ /* 0x000fe200078e0a03 */
[----:B------:R-:W-:Y:S01]  /*4310*/  IADD3 R8, PT, PT, R252, 0x48, RZ ;  /* 0x00000048fc087810 */ /* 0x000fe20007ffe0ff */
[----:B------:R-:W-:Y:S01]  /*4320*/  IMAD.HI.U32 R2, R0, R151, RZ ;  /* 0x0000009700027227 */ /* 0x000fe200078e00ff */
[----:B------:R-:W-:-:S02]  /*4330*/  @!P4 IADD3 R150, PT, PT, R150, -R5, RZ ;  /* 0x800000059696c210 */ /* 0x000fc40007ffe0ff */
[C---:B------:R-:W-:Y:S01]  /*4340*/  ISETP.GT.U32.AND P4, PT, R5.reuse, R149, PT ;  /* 0x000000950500720c */ /* 0x040fe20003f84070 */
[----:B------:R-:W-:Y:S01]  /*4350*/  @!P5 IMAD.IADD R146, R146, 0x1, -R5 ;  /* 0x000000019292d824 */ /* 0x000fe200078e0a05 */
[C---:B------:R-:W-:Y:S01]  /*4360*/  ISETP.GT.U32.AND P5, PT, R5.reuse, R148, PT ;  /* 0x000000940500720c */ /* 0x040fe20003fa4070 */
[C---:B------:R-:W-:Y:S01]  /*4370*/  IMAD R152, R5.reuse, R3, R152 ;  /* 0x0000000305987224 */ /* 0x040fe200078e0298 */
[----:B------:R-:W-:Y:S01]  /*4380*/  IABS R154, R8 ;  /* 0x00000008009a7213 */ /* 0x000fe20000000000 */
[----:B------:R-:W-:Y:S01]  /*4390*/  @!P2 IMAD.MOV R147, RZ, RZ, -R147 ;  /* 0x000000ffff93a224 */ /* 0x000fe200078e0a93 */
[----:B------:R-:W-:Y:S01]  /*43a0*/  ISETP.GT.U32.AND P2, PT, R5, R150, PT ;  /* 0x000000960500720c */ /* 0x000fe20003f44070 */
[----:B------:R-:W-:Y:S01]  /*43b0*/  IMAD.MOV R2, RZ, RZ, -R2 ;  /* 0x000000ffff027224 */ /* 0x000fe200078e0a02 */
[----:B-1----:R-:W-:Y:S01]  /*43c0*/  IADD3 R141, PT, PT, R252, 0xc1, RZ ;  /* 0x000000c1fc8d7810 */ /* 0x002fe20007ffe0ff */
[----:B------:R-:W-:Y:S01]  /*43d0*/  @!P3 IMAD.MOV R146, RZ, RZ, -R146 ;  /* 0x000000ffff92b224 */ /* 0x000fe200078e0a92 */
[----:B------:R-:W-:Y:S01]  /*43e0*/  ISETP.GE.AND P3, PT, R9, RZ, PT ;  /* 0x000000ff0900720c */ /* 0x000fe20003f66270 */
[----:B------:R-:W-:Y:S01]  /*43f0*/  IMAD R151, R5, R2, R151 ;  /* 0x0000000205977224 */ /* 0x000fe200078e0297 */
[----:B------:R-:W-:Y:S01]  /*4400*/  STL [R1+0x2ca8], R147 ;  /* 0x002ca89301007387 */ /* 0x000fe20000100800 */
[----:B------:R-:W-:Y:S01]  /*4410*/  @!P4 IADD3 R149, PT, PT, R149, -R5, RZ ;  /* 0x800000059595c210 */ /* 0x000fe20007ffe0ff */
[----:B------:R-:W-:Y:S01]  /*4420*/  IMAD.HI.U32 R2, R0, R153, RZ ;  /* 0x0000009900027227 */ /* 0x000fe200078e00ff */
[----:B------:R-:W-:-:S02]  /*4430*/  ISETP.GT.U32.AND P4, PT, R5, R152, PT ;  /* 0x000000980500720c */ /* 0x000fc40003f84070 */
[----:B------:R-:W-:Y:S01]  /*4440*/  IABS R68, R141 ;  /* 0x0000008d00447213 */ /* 0x000fe20000000000 */
[--C-:B------:R-:W-:Y:S01]  /*4450*/  @!P5 IMAD.IADD R148, R148, 0x1, -R5.reuse ;  /* 0x000000019494d824 */ /* 0x100fe200078e0a05 */
[----:B------:R-:W-:Y:S01]  /*4460*/  ISETP.GE.AND P5, PT, R10, RZ, PT ;  /* 0x000000ff0a00720c */ /* 0x000fe20003fa6270 */
[----:B------:R-:W-:Y:S01]  /*4470*/  @!P2 IMAD.IADD R150, R150, 0x1, -R5 ;  /* 0x000000019696a824 */ /* 0x000fe200078e0a05 */
[----:B------:R-:W-:Y:S01]  /*4480*/  ISETP.GE.AND P2, PT, R4, RZ, PT ;  /* 0x000000ff0400720c */ /* 0x000fe20003f46270 */
[----:B------:R-:W-:Y:S01]  /*4490*/  IMAD.MOV R4, RZ, RZ, -R2 ;  /* 0x000000ffff047224 */ /* 0x000fe200078e0a02 */
[----:B------:R-:W-:Y:S01]  /*44a0*/  ISETP.GT.U32.AND P6, PT, R5, R148, PT ;  /* 0x000000940500720c */ /* 0x000fe20003fc4070 */
[----:B------:R-:W-:-:S04]  /*44b0*/  IMAD.HI.U32 R2, R0, R154, RZ ;  /* 0x0000009a00027227 */ /* 0x000fc800078e00ff */
[----:B------:R-:W-:Y:S01]  /*44c0*/  @!P4 IMAD.IADD R152, R152, 0x1, -R5 ;  /* 0x000000019898c824 */ /* 0x000fe200078e0a05 */
[----:B------:R-:W-:Y:S01]  /*44d0*/  IADD3 R2, PT, PT, -R2, RZ, RZ ;  /* 0x000000ff02027210 */ /* 0x000fe20007ffe1ff */
[C---:B------:R-:W-:Y:S02]  /*44e0*/  IMAD R153, R5.reuse, R4, R153 ;  /* 0x0000000405997224 */ /* 0x040fe400078e0299 */
[----:B------:R-:W-:Y:S01]  /*44f0*/  @!P3 IMAD.MOV R149, RZ, RZ, -R149 ;  /* 0x000000ffff95b224 */ /* 0x000fe200078e0a95 */
[C---:B------:R-:W-:Y:S01]  /*4500*/  ISETP.GT.U32.AND P4, PT, R5.reuse, R152, PT ;  /* 0x000000980500720c */ /* 0x040fe20003f84070 */
[C---:B------:R-:W-:Y:S01]  /*4510*/  IMAD R154, R5.reuse, R2, R154 ;  /* 0x00000002059a7224 */ /* 0x040fe200078e029a */
[C---:B------:R-:W-:Y:S01]  /*4520*/  ISETP.GT.U32.AND P3, PT, R5.reuse, R153, PT ;  /* 0x000000990500720c */ /* 0x040fe20003f64070 */
[--C-:B------:R-:W-:Y:S01]  /*4530*/  @!P6 IMAD.IADD R148, R148, 0x1, -R5.reuse ;  /* 0x000000019494e824 */ /* 0x100fe200078e0a05 */
[----:B------:R-:W-:Y:S01]  /*4540*/  ISETP.GT.U32.AND P6, PT, R5, R151, PT ;  /* 0x000000970500720c */ /* 0x000fe20003fc4070 */
[----:B------:R-:W-:Y:S01]  /*4550*/  VIADD R9, R252, 0x49 ;  /* 0x00000049fc097836 */ /* 0x000fe20000000000 */
[----:B------:R-:W-:Y:S01]  /*4560*/  @!P5 IADD3 R150, PT, PT, -R150, RZ, RZ ;  /* 0x000000ff9696d210 */ /* 0x000fe20007ffe1ff */
[----:B------:R-:W-:Y:S01]  /*4570*/  @!P1 IMAD.MOV R148, RZ, RZ, -R148 ;  /* 0x000000ffff949224 */ /* 0x000fe200078e0a94 */
[----:B------:R-:W-:Y:S01]  /*4580*/  ISETP.GE.AND P1, PT, R6, RZ, PT ;  /* 0x000000ff0600720c */ /* 0x000fe20003f26270 */
[C---:B------:R-:W-:Y:S01]  /*4590*/  VIADD R6, R252.reuse, 0x4a ;  /* 0x0000004afc067836 */ /* 0x040fe20000000000 */
[----:B------:R-:W-:Y:S01]  /*45a0*/  IABS R155, R9 ;  /* 0x00000009009b7213 */ /* 0x000fe20000000000 */
[----:B------:R-:W-:Y:S01]  /*45b0*/  VIADD R10, R252, 0x51 ;  /* 0x00000051fc0a7836 */ /* 0x000fe20000000000 */
[----:B------:R-:W-:Y:S01]  /*45c0*/  ISETP.GE.AND P5, PT, R7, RZ, PT ;  /* 0x000000ff0700720c */ /* 0x000fe20003fa6270 */
[----:B------:R-:W-:Y:S01]  /*45d0*/  @!P4 IMAD.IADD R152, R152, 0x1, -R5 ;  /* 0x000000019898c824 */ /* 0x000fe200078e0a05 */
[----:B------:R-:W-:Y:S01]  /*45e0*/  ISETP.GT.U32.AND P4, PT, R5, R154, PT ;  /* 0x0000009a0500720c */ /* 0x000fe20003f84070 */
[----:B------:R-:W-:Y:S01]  /*45f0*/  IMAD.HI.U32 R3, R0, R155, RZ ;  /* 0x0000009b00037227 */ /* 0x000fe200078e00ff */
[-C--:B------:R-:W-:Y:S01]  /*4600*/  @!P3 IADD3 R153, PT, PT, R153, -R5.reuse, RZ ;  /* 0x800000059999b210 */ /* 0x080fe20007ffe0ff */
[----:B------:R1:W-:Y:S01]  /*4610*/  STL [R1+0x2ca4], R149 ;  /* 0x002ca49501007387 */ /* 0x0003e20000100800 */
[----:B------:R-:W-:Y:S01]  /*4620*/  @!P6 IADD3 R151, PT, PT, R151, -R5, RZ ;  /* 0x800000059797e210 */ /* 0x000fe20007ffe0ff */
[----:B------:R-:W-:Y:S01]  /*4630*/  IMAD.MOV R4, RZ, RZ, -R3 ;  /* 0x000000ffff047224 */ /* 0x000fe200078e0a03 */
[C---:B------:R-:W-:Y:S01]  /*4640*/  IADD3 R7, PT, PT, R252.reuse, 0x4b, RZ ;  /* 0x0000004bfc077810 */ /* 0x040fe20007ffe0ff */
[C---:B------:R-:W-:Y:S01]  /*4650*/  VIADD R114, R252.reuse, 0xb6 ;  /* 0x000000b6fc727836 */ /* 0x040fe20000000000 */
[C---:B------:R-:W-:Y:S01]  /*4660*/  ISETP.GT.U32.AND P6, PT, R5.reuse, R151, PT ;  /* 0x000000970500720c */ /* 0x040fe20003fc4070 */
[C---:B------:R-:W-:Y:S01]  /*4670*/  IMAD R155, R5.reuse, R4, R155 ;  /* 0x00000004059b7224 */ /* 0x040fe200078e029b */
[----:B------:R-:W-:Y:S01]  /*4680*/  IABS R156, R6 ;  /* 0x00000006009c7213 */ /* 0x000fe20000000000 */
[----:B------:R-:W-:Y:S01]  /*4690*/  VIADD R112, R252, 0xb5 ;  /* 0x000000b5fc707836 */ /* 0x000fe20000000000 */
[----:B------:R-:W-:Y:S01]  /*46a0*/  ISETP.GT.U32.AND P3, PT, R5, R153, PT ;  /* 0x000000990500720c */ /* 0x000fe20003f64070 */
[----:B------:R-:W-:Y:S01]  /*46b0*/  @!P4 IMAD.IADD R154, R154, 0x1, -R5 ;  /* 0x000000019a9ac824 */ /* 0x000fe200078e0a05 */
[----:B------:R-:W-:Y:S01]  /*46c0*/  IABS R157, R7 ;  /* 0x00000007009d7213 */ /* 0x000fe20000000000 */
[----:B------:R-:W-:Y:S01]  /*46d0*/  IMAD.HI.U32 R2, R0, R156, RZ ;  /* 0x0000009c00027227 */ /* 0x000fe200078e00ff */
[----:B------:R-:W-:-:S02]  /*46e0*/  @!P1 IADD3 R152, PT, PT, -R152, RZ, RZ ;  /* 0x000000ff98989210 */ /* 0x000fc40007ffe1ff */
[----:B------:R-:W-:Y:S01]  /*46f0*/  ISETP.GT.U32.AND P4, PT, R5, R154, PT ;  /* 0x0000009a0500720c */ /* 0x000fe20003f84070 */
[----:B------:R-:W-:Y:S01]  /*4700*/  IMAD.HI.U32 R3, R0, R157, RZ ;  /* 0x0000009d00037227 */ /* 0x000fe200078e00ff */
[----:B------:R-:W-:Y:S02]  /*4710*/  ISETP.GE.AND P1, PT, R9, RZ, PT ;  /* 0x000000ff0900720c */ /* 0x000fe40003f26270 */
[----:B------:R-:W-:Y:S01]  /*4720*/  IABS R163, R10 ;  /* 0x0000000a00a37213 */ /* 0x000fe20000000000 */
[----:B------:R-:W-:Y:S01]  /*4730*/  @!P6 IMAD.IADD R151, R151, 0x1, -R5 ;  /* 0x000000019797e824 */ /* 0x000fe200078e0a05 */
[----:B------:R-:W-:Y:S01]  /*4740*/  ISETP.GE.AND P6, PT, R8, RZ, PT ;  /* 0x000000ff0800720c */ /* 0x000fe20003fc6270 */
[----:B------:R-:W-:Y:S01]  /*4750*/  IMAD.MOV R2, RZ, RZ, -R2 ;  /* 0x000000ffff027224 */ /* 0x000fe200078e0a02 */
[----:B------:R-:W-:Y:S01]  /*4760*/  @!P3 IADD3 R153, PT, PT, R153, -R5, RZ ;  /* 0x800000059999b210 */ /* 0x000fe20007ffe0ff */
[----:B------:R-:W-:Y:S01]  /*4770*/  @!P2 IMAD.MOV R151, RZ, RZ, -R151 ;  /* 0x000000ffff97a224 */ /* 0x000fe200078e0a97 */
[C---:B------:R-:W-:Y:S01]  /*4780*/  ISETP.GT.U32.AND P2, PT, R5.reuse, R155, PT ;  /* 0x0000009b0500720c */ /* 0x040fe20003f44070 */
[----:B------:R-:W-:Y:S01]  /*4790*/  IMAD.MOV R4, RZ, RZ, -R3 ;  /* 0x000000ffff047224 */ /* 0x000fe200078e0a03 */
[----:B------:R-:W-:Y:S01]  /*47a0*/  ISETP.GE.AND P3, PT, R6, RZ, PT ;  /* 0x000000ff0600720c */ /* 0x000fe20003f66270 */
[C---:B------:R-:W-:Y:S01]  /*47b0*/  IMAD R156, R5.reuse, R2, R156 ;  /* 0x00000002059c7224 */ /* 0x040fe200078e029c */
[----:B------:R-:W-:Y:S01]  /*47c0*/  @!P4 IADD3 R154, PT, PT, R154, -R5, RZ ;  /* 0x800000059a9ac210 */ /* 0x000fe20007ffe0ff */
[C---:B------:R-:W-:Y:S01]  /*47d0*/  IMAD R157, R5.reuse, R4, R157 ;  /* 0x00000004059d7224 */ /* 0x040fe200078e029d */
[----:B------:R-:W-:Y:S01]  /*47e0*/  IABS R79, R114 ;  /* 0x00000072004f7213 */ /* 0x000fe20000000000 */
[C---:B------:R-:W-:Y:S01]  /*47f0*/  VIADD R8, R252.reuse, 0x4c ;  /* 0x0000004cfc087836 */ /* 0x040fe20000000000 */
[C---:B------:R-:W-:Y:S01]  /*4800*/  ISETP.GT.U32.AND P4, PT, R5.reuse, R156, PT ;  /* 0x0000009c0500720c */ /* 0x040fe20003f84070 */
[----:B------:R-:W-:Y:S01]  /*4810*/  @!P5 IMAD.MOV R153, RZ, RZ, -R153 ;  /* 0x000000ffff99d224 */ /* 0x000fe200078e0a99 */
[----:B------:R-:W-:Y:S01]  /*4820*/  ISETP.GT.U32.AND P5, PT, R5, R157, PT ;  /* 0x0000009d0500720c */ /* 0x000fe20003fa4070 */
[----:B------:R-:W-:Y:S01]  /*4830*/  VIADD R6, R252, 0x4d ;  /* 0x0000004dfc067836 */ /* 0x000fe20000000000 */
[----:B------:R-:W-:Y:S01]  /*4840*/  IABS R158, R8 ;  /* 0x00000008009e7213 */ /* 0x000fe20000000000 */
[--C-:B------:R-:W-:Y:S01]  /*4850*/  @!P2 IMAD.IADD R155, R155, 0x1, -R5.reuse ;  /* 0x000000019b9ba824 */ /* 0x100fe200078e0a05 */
[----:B------:R-:W-:Y:S01]  /*4860*/  @!P6 IADD3 R154, PT, PT, -R154, RZ, RZ ;  /* 0x000000ff9a9ae210 */ /* 0x000fe20007ffe1ff */
[----:B------:R-:W-:Y:S01]  /*4870*/  VIADD R9, R252, 0x50 ;  /* 0x00000050fc097836 */ /* 0x000fe20000000000 */
[----:B------:R-:W-:Y:S01]  /*4880*/  IABS R159, R6 ;  /* 0x00000006009f7213 */ /* 0x000fe20000000000 */
[----:B------:R-:W-:Y:S01]  /*4890*/  IMAD.HI.U32 R2, R0, R158, RZ ;  /* 0x0000009e00027227 */ /* 0x000fe200078e00ff */
[----:B------:R-:W-:Y:S01]  /*48a0*/  ISETP.GT.U32.AND P2, PT, R5, R155, PT ;  /* 0x0000009b0500720c */ /* 0x000fe20003f44070 */
[----:B------:R-:W-:Y:S01]  /*48b0*/  STL [R1+0x2ca0], R151 ;  /* 0x002ca09701007387 */ /* 0x000fe20000100800 */
[----:B------:R-:W-:Y:S01]  /*48c0*/  ISETP.GE.AND P6, PT, R7, RZ, PT ;  /* 0x000000ff0700720c */ /* 0x000fe20003fc6270 */
[----:B------:R-:W-:Y:S01]  /*48d0*/  IMAD.MOV R2, RZ, RZ, -R2 ;  /* 0x000000ffff027224 */ /* 0x000fe200078e0a02 */
[----:B------:R-:W-:Y:S01]  /*48e0*/  @!P4 IADD3 R156, PT, PT, R156, -R5, RZ ;  /* 0x800000059c9cc210 */ /* 0x000fe20007ffe0ff */
[--C-:B------:R-:W-:Y:S01]  /*48f0*/  @!P5 IMAD.IADD R157, R157, 0x1, -R5.reuse ;  /* 0x000000019d9dd824 */ /* 0x100fe200078e0a05 */
[----:B------:R-:W-:Y:S01]  /*4900*/  IABS R162, R9 ;  /* 0x0000000900a27213 */ /* 0x000fe20000000000 */
[C---:B------:R-:W-:Y:S01]  /*4910*/  IMAD R158, R5.reuse, R2, R158 ;  /* 0x00000002059e7224 */ /* 0x040fe200078e029e */
[C---:B------:R-:W-:Y:S01]  /*4920*/  ISETP.GT.U32.AND P4, PT, R5.reuse, R156, PT ;  /* 0x0000009c0500720c */ /* 0x040fe20003f84070 */
[----:B------:R-:W-:Y:S01]  /*4930*/  IMAD.HI.U32 R2, R0, R159, RZ ;  /* 0x0000009f00027227 */ /* 0x000fe200078e00ff */
[----:B------:R-:W-:Y:S01]  /*4940*/  ISETP.GT.U32.AND P5, PT, R5, R157, PT ;  /* 0x0000009d0500720c */ /* 0x000fe20003fa4070 */
[----:B------:R2:W-:Y:S01]  /*4950*/  STL [R1+0x2c9c], R153 ;  /* 0x002c9c9901007387 */ /* 0x0005e20000100800 */
[----:B------:R-:W-:Y:S01]  /*4960*/  IABS R80, R112 ;  /* 0x0000007000507213 */ /* 0x000fe20000000000 */
[----:B------:R-:W-:Y:S01]  /*4970*/  VIADD R7, R252, 0x4e ;  /* 0x0000004efc077836 */ /* 0x000fe20000000000 */
[----:B------:R-:W-:Y:S01]  /*4980*/  IADD3 R2, PT, PT, -R2, RZ, RZ ;  /* 0x000000ff02027210 */ /* 0x000fe20007ffe1ff */
[----:B------:R-:W-:Y:S01]  /*4990*/  @!P2 IMAD.IADD R155, R155, 0x1, -R5 ;  /* 0x000000019b9ba824 */ /* 0x000fe200078e0a05 */
[----:B------:R-:W-:Y:S01]  /*49a0*/  ISETP.GE.AND P2, PT, R8, RZ, PT ;  /* 0x000000ff0800720c */ /* 0x000fe20003f46270 */
[C---:B------:R-:W-:Y:S01]  /*49b0*/  VIADD R8, R252.reuse, 0x4f ;  /* 0x0000004ffc087836 */ /* 0x040fe20000000000 */
[----:B------:R-:W-:Y:S01]  /*49c0*/  IABS R160, R7 ;  /* 0x0000000700a07213 */ /* 0x000fe20000000000 */
[----:B------:R-:W-:Y:S01]  /*49d0*/  IMAD R159, R5, R2, R159 ;  /* 0x00000002059f7224 */ /* 0x000fe200078e029f */
[----:B-1----:R-:W-:Y:S01]  /*49e0*/  IADD3 R149, PT, PT, R252, 0xc5, RZ ;  /* 0x000000c5fc957810 */ /* 0x002fe20007ffe0ff */
[----:B------:R-:W-:Y:S01]  /*49f0*/  @!P1 IMAD.MOV R155, RZ, RZ, -R155 ;  /* 0x000000ffff9b9224 */ /* 0x000fe200078e0a9b */
[----:B------:R-:W-:Y:S01]  /*4a00*/  @!P4 IADD3 R156, PT, PT, R156, -R5, RZ ;  /* 0x800000059c9cc210 */ /* 0x000fe20007ffe0ff */
[----:B------:R-:W-:Y:S01]  /*4a10*/  IMAD.HI.U32 R2, R0, R160, RZ ;  /* 0x000000a000027227 */ /* 0x000fe200078e00ff */
[----:B------:R-:W-:-:S02]  /*4a20*/  IABS R161, R8 ;  /* 0x0000000800a17213 */ /* 0x000fc40000000000 */
[----:B------:R-:W-:Y:S01]  /*4a30*/  ISETP.GT.U32.AND P4, PT, R5, R158, PT ;  /* 0x0000009e0500720c */ /* 0x000fe20003f84070 */
[----:B------:R-:W-:Y:S01]  /*4a40*/  IMAD.MOV R2, RZ, RZ, -R2 ;  /* 0x000000ffff027224 */ /* 0x000fe200078e0a02 */
[----:B------:R-:W-:Y:S01]  /*4a50*/  @!P5 IADD3 R157, PT, PT, R157, -R5, RZ ;  /* 0x800000059d9dd210 */ /* 0x000fe20007ffe0ff */
[----:B------:R-:W-:Y:S01]  /*4a60*/  IMAD.HI.U32 R3, R0, R161, RZ ;  /* 0x000000a100037227 */ /* 0x000fe200078e00ff */
[----:B------:R-:W-:Y:S01]  /*4a70*/  ISETP.GT.U32.AND P5, PT, R5, R159, PT ;  /* 0x0000009f0500720c */ /* 0x000fe20003fa4070 */
[----:B------:R-:W-:Y:S01]  /*4a80*/  STL [R1+0x2c98], R155 ;  /* 0x002c989b01007387 */ /* 0x000fe20000100800 */
[----:B------:R-:W-:Y:S01]  /*4a90*/  @!P6 IADD3 R157, PT, PT, -R157, RZ, RZ ;  /* 0x000000ff9d9de210 */ /* 0x000fe20007ffe1ff */
[----:B------:R-:W-:Y:S01]  /*4aa0*/  IMAD.MOV R4, RZ, RZ, -R3 ;  /* 0x000000ffff047224 */ /* 0x000fe200078e0a03 */
[----:B------:R-:W-:Y:S01]  /*4ab0*/  IABS R64, R149 ;  /* 0x0000009500407213 */ /* 0x000fe20000000000 */
[C---:B------:R-:W-:Y:S01]  /*4ac0*/  IMAD R160, R5.reuse, R2, R160 ;  /* 0x0000000205a07224 */ /* 0x040fe200078e02a0 */
[----:B--2---:R-:W-:Y:S01]  /*4ad0*/  IADD3 R153, PT, PT, R252, 0xc7, RZ ;  /* 0x000000c7fc997810 */ /* 0x004fe20007ffe0ff */
[C---:B------:R-:W-:Y:S01]  /*4ae0*/  IMAD R161, R5.reuse, R4, R161 ;  /* 0x0000000405a17224 */ /* 0x040fe200078e02a1 */
[----:B------:R1:W-:Y:S01]  /*4af0*/  STL [R1+0x2c94], R157 ;  /* 0x002c949d01007387 */ /* 0x0003e20000100800 */
[----:B------:R-:W-:Y:S01]  /*4b00*/  @!P4 IMAD.IADD R158, R158, 0x1, -R5 ;  /* 0x000000019e9ec824 */ /* 0x000fe200078e0a05 */
[----:B------:R-:W-:Y:S01]  /*4b10*/  ISETP.GT.U32.AND P4, PT, R5, R160, PT ;  /* 0x000000a00500720c */ /* 0x000fe20003f84070 */
[----:B------:R-:W-:Y:S01]  /*4b20*/  IMAD.HI.U32 R2, R0, R162, RZ ;  /* 0x000000a200027227 */ /* 0x000fe200078e00ff */
[----:B------:R-:W-:-:S02]  /*4b30*/  IABS R62, R153 ;  /* 0x00000099003e7213 */ /* 0x000fc40000000000 */
[----:B------:R-:W-:Y:S01]  /*4b40*/  @!P5 IADD3 R159, PT, PT, R159, -R5, RZ ;  /* 0x800000059f9fd210 */ /* 0x000fe20007ffe0ff */
[----:B------:R-:W-:Y:S01]  /*4b50*/  IMAD.MOV R2, RZ, RZ, -R2 ;  /* 0x000000ffff027224 */ /* 0x000fe200078e0a02 */
[C---:B------:R-:W-:Y:S01]  /*4b60*/  ISETP.GT.U32.AND P5, PT, R5.reuse, R161, PT ;  /* 0x000000a10500720c */ /* 0x040fe20003fa4070 */
[----:B------:R-:W-:Y:S01]  /*4b70*/  IMAD.HI.U32 R3, R0, R163, RZ ;  /* 0x000000a300037227 */ /* 0x000fe200078e00ff */
[C---:B------:R-:W-:Y:S02]  /*4b80*/  ISETP.GT.U32.AND P1, PT, R5.reuse, R158, PT ;  /* 0x0000009e0500720c */ /* 0x040fe40003f24070 */
[----:B-1----:R-:W-:Y:S01]  /*4b90*/  IADD3 R157, PT, PT, R252, 0xc9, RZ ;  /* 0x000000c9fc9d7810 */ /* 0x002fe20007ffe0ff */
[C---:B------:R-:W-:Y:S02]  /*4ba0*/  IMAD R162, R5.reuse, R2, R162 ;  /* 0x0000000205a27224 */ /* 0x040fe400078e02a2 */
[----:B------:R-:W-:Y:S01]  /*4bb0*/  @!P4 IMAD.IADD R160, R160, 0x1, -R5 ;  /* 0x00000001a0a0c824 */ /* 0x000fe200078e0a05 */
[C---:B------:R-:W-:Y:S01]  /*4bc0*/  ISETP.GT.U32.AND P4, PT, R5.reuse, R159, PT ;  /* 0x0000009f0500720c */ /* 0x040fe20003f84070 */
[----:B------:R-:W-:Y:S01]  /*4bd0*/  IMAD.HI.U32 R2, R0, R164, RZ ;  /* 0x000000a400027227 */ /* 0x000fe200078e00ff */
[----:B------:R-:W-:-:S02]  /*4be0*/  ISETP.GT.U32.AND P6, PT, R5, R162, PT ;  /* 0x000000a20500720c */ /* 0x000fc40003fc4070 */
[----:B------:R-:W-:Y:S01]  /*4bf0*/  IABS R60, R157 ;  /* 0x0000009d003c7213 */ /* 0x000fe20000000000 */
[----:B------:R-:W-:Y:S01]  /*4c00*/  @!P5 IMAD.IADD R161, R161, 0x1, -R5 ;  /* 0x00000001a1a1d824 */ /* 0x000fe200078e0a05 */
[C---:B------:R-:W-:Y:S01]  /*4c10*/  ISETP.GT.U32.AND P5, PT, R5.reuse, R160, PT ;  /* 0x000000a00500720c */ /* 0x040fe20003fa4070 */
[----:B------:R-:W-:Y:S01]  /*4c20*/  IMAD.MOV R4, RZ, RZ, -R3 ;  /* 0x000000ffff047224 */ /* 0x000fe200078e0a03 */
[----:B------:R-:W-:Y:S01]  /*4c30*/  IADD3 R2, PT, PT, -R2, RZ, RZ ;  /* 0x000000ff02027210 */ /* 0x000fe20007ffe1ff */
[----:B------:R-:W-:Y:S01]  /*4c40*/  @!P3 IMAD.MOV R156, RZ, RZ, -R156 ;  /* 0x000000ffff9cb224 */ /* 0x000fe200078e0a9c */
[C---:B------:R-:W-:Y:S01]  /*4c50*/  ISETP.GT.U32.AND P3, PT, R5.reuse, R161, PT ;  /* 0x000000a10500720c */ /* 0x040fe20003f64070 */
[C---:B------:R-:W-:Y:S01]  /*4c60*/  IMAD R163, R5.reuse, R4, R163 ;  /* 0x0000000405a37224 */ /* 0x040fe200078e02a3 */
[----:B------:R-:W-:Y:S01]  /*4c70*/  IADD3 R3, PT, PT, R252, 0x54, RZ ;  /* 0x00000054fc037810 */ /* 0x000fe20007ffe0ff */
[----:B------:R-:W-:Y:S02]  /*4c80*/  IMAD R164, R5, R2, R164 ;  /* 0x0000000205a47224 */ /* 0x000fe400078e02a4 */
[----:B------:R-:W-:Y:S01]  /*4c90*/  @!P4 IMAD.IADD R159, R159, 0x1, -R5 ;  /* 0x000000019f9fc824 */ /* 0x000fe200078e0a05 */
[----:B------:R-:W-:Y:S01]  /*4ca0*/  ISETP.GE.AND P4, PT, R6, RZ, PT ;  /* 0x000000ff0600720c */ /* 0x000fe20003f86270 */
[----:B------:R-:W-:Y:S01]  /*4cb0*/  IMAD.HI.U32 R2, R0, R165, RZ ;  /* 0x000000a500027227 */ /* 0x000fe200078e00ff */
[----:B------:R-:W-:-:S02]  /*4cc0*/  IABS R166, R3 ;  /* 0x0000000300a67213 */ /* 0x000fc40000000000 */
[----:B------:R-:W-:Y:S01]  /*4cd0*/  IADD3 R6, PT, PT, R252, 0x55, RZ ;  /* 0x00000055fc067810 */ /* 0x000fe20007ffe0ff */
[--C-:B------:R-:W-:Y:S01]  /*4ce0*/  @!P5 IMAD.IADD R160, R160, 0x1, -R5.reuse ;  /* 0x00000001a0a0d824 */ /* 0x100fe200078e0a05 */
[C---:B------:R-:W-:Y:S01]  /*4cf0*/  ISETP.GT.U32.AND P5, PT, R5.reuse, R164, PT ;  /* 0x000000a40500720c */ /* 0x040fe20003fa4070 */
[--C-:B------:R-:W-:Y:S01]  /*4d00*/  @!P6 IMAD.IADD R162, R162, 0x1, -R5.reuse ;  /* 0x00000001a2a2e824 */ /* 0x100fe200078e0a05 */
[----:B------:R-:W-:Y:S01]  /*4d10*/  ISETP.GE.AND P6, PT, R8, RZ, PT ;  /* 0x000000ff0800720c */ /* 0x000fe20003fc6270 */
[--C-:B------:R-:W-:Y:S01]  /*4d20*/  @!P1 IMAD.IADD R158, R158, 0x1, -R5.reuse ;  /* 0x000000019e9e9824 */ /* 0x100fe200078e0a05 */
[----:B------:R-:W-:Y:S01]  /*4d30*/  ISETP.GT.U32.AND P1, PT, R5, R163, PT ;  /* 0x000000a30500720c */ /* 0x000fe20003f24070 */
[----:B------:R-:W-:Y:S01]  /*4d40*/  @!P3 IMAD.IADD R161, R161, 0x1, -R5 ;  /* 0x00000001a1a1b824 */ /* 0x000fe200078e0a05 */
[----:B------:R-:W-:Y:S01]  /*4d50*/  IADD3 R2, PT, PT, -R2, RZ, RZ ;  /* 0x000000ff02027210 */ /* 0x000fe20007ffe1ff */
[----:B------:R-:W-:Y:S01]  /*4d60*/  @!P2 IMAD.MOV R158, RZ, RZ, -R158 ;  /* 0x000000ffff9ea224 */ /* 0x000fe200078e0a9e */
[----:B------:R-:W-:Y:S01]  /*4d70*/  @!P4 IADD3 R159, PT, PT, -R159, RZ, RZ ;  /* 0x000000ff9f9fc210 */ /* 0x000fe20007ffe1ff */
[----:B------:R-:W-:Y:S01]  /*4d80*/  VIADD R8, R252, 0x57 ;  /* 0x00000057fc087836 */ /* 0x000fe20000000000 */
[C---:B------:R-:W-:Y:S01]  /*4d90*/  ISETP.GT.U32.AND P2, PT, R5.reuse, R162, PT ;  /* 0x000000a20500720c */ /* 0x040fe20003f44070 */
[----:B------:R-:W-:Y:S01]  /*4da0*/  IMAD R165, R5, R2, R165 ;  /* 0x0000000205a57224 */ /* 0x000fe200078e02a5 */
[----:B------:R-:W-:Y:S01]  /*4db0*/  IABS R167, R6 ;  /* 0x0000000600a77213 */ /* 0x000fe20000000000 */
[--C-:B------:R-:W-:Y:S01]  /*4dc0*/  @!P5 IMAD.IADD R164, R164, 0x1, -R5.reuse ;  /* 0x00000001a4a4d824 */ /* 0x100fe200078e0a05 */
[----:B------:R-:W-:Y:S01]  /*4dd0*/  ISETP.GE.AND P3, PT, R7, RZ, PT ;  /* 0x000000ff0700720c */ /* 0x000fe20003f66270 */
[----:B------:R-:W-:Y:S01]  /*4de0*/  IMAD.HI.U32 R2, R0, R166, RZ ;  /* 0x000000a600027227 */ /* 0x000fe200078e00ff */
[----:B------:R-:W-:Y:S01]  /*4df0*/  @!P6 IADD3 R161, PT, PT, -R161, RZ, RZ ;  /* 0x000000ffa1a1e210 */ /* 0x000fe20007ffe1ff */
[----:B------:R-:W-:Y:S01]  /*4e00*/  STL [R1+0x2c90], R159 ;  /* 0x002c909f01007387 */ /* 0x000fe20000100800 */
[C---:B------:R-:W-:Y:S01]  /*4e10*/  ISETP.GT.U32.AND P4, PT, R5.reuse, R164, PT ;  /* 0x000000a40500720c */ /* 0x040fe20003f84070 */
[----:B------:R-:W-:Y:S01]  /*4e20*/  IMAD.MOV R2, RZ, RZ, -R2 ;  /* 0x000000ffff027224 */ /* 0x000fe200078e0a02 */
[----:B------:R-:W-:Y:S01]  /*4e30*/  ISETP.GT.U32.AND P6, PT, R5, R165, PT ;  /* 0x000000a50500720c */ /* 0x000fe20003fc4070 */
[--C-:B------:R-:W-:Y:S01]  /*4e40*/  @!P1 IMAD.IADD R163, R163, 0x1, -R5.reuse ;  /* 0x00000001a3a39824 */ /* 0x100fe200078e0a05 */
[----:B------:R-:W-:Y:S01]  /*4e50*/  ISETP.GE.AND P1, PT, R9, RZ, PT ;  /* 0x000000ff0900720c */ /* 0x000fe20003f26270 */
[C---:B------:R-:W-:Y:S01]  /*4e60*/  IMAD R166, R5.reuse, R2, R166 ;  /* 0x0000000205a67224 */ /* 0x040fe200078e02a6 */
[----:B------:R-:W-:Y:S01]  /*4e70*/  IADD3 R9, PT, PT, R252, 0x58, RZ ;  /* 0x00000058fc097810 */ /* 0x000fe20007ffe0ff */
[----:B------:R-:W-:Y:S01]  /*4e80*/  @!P2 IMAD.IADD R162, R162, 0x1, -R5 ;  /* 0x00000001a2a2a824 */ /* 0x000fe200078e0a05 */
[C---:B------:R-:W-:Y:S01]  /*4e90*/  ISETP.GT.U32.AND P5, PT, R5.reuse, R163, PT ;  /* 0x000000a30500720c */ /* 0x040fe20003fa4070 */
[----:B------:R-:W-:Y:S01]  /*4ea0*/  VIADD R7, R252, 0x56 ;  /* 0x00000056fc077836 */ /* 0x000fe20000000000 */
[----:B------:R-:W-:Y:S01]  /*4eb0*/  IABS R169, R8 ;  /* 0x0000000800a97213 */ /* 0x000fe20000000000 */
[----:B------:R-:W-:Y:S01]  /*4ec0*/  IMAD.HI.U32 R2, R0, R167, RZ ;  /* 0x000000a700027227 */ /* 0x000fe200078e00ff */
[----:B------:R-:W-:Y:S01]  /*4ed0*/  IABS R170, R9 ;  /* 0x0000000900aa7213 */ /* 0x000fe20000000000 */
[----:B------:R-:W-:Y:S01]  /*4ee0*/  STL [R1+0x2c8c], R161 ;  /* 0x002c8ca101007387 */ /* 0x000fe20000100800 */
[-C--:B------:R-:W-:Y:S01]  /*4ef0*/  @!P4 IADD3 R164, PT, PT, R164, -R5.reuse, RZ ;  /* 0x80000005a4a4c210 */ /* 0x080fe20007ffe0ff */
[----:B------:R-:W-:Y:S01]  /*4f00*/  IMAD.MOV R2, RZ, RZ, -R2 ;  /* 0x000000ffff027224 */ /* 0x000fe200078e0a02 */
[----:B------:R-:W-:Y:S01]  /*4f10*/  ISETP.GT.U32.AND P4, PT, R5, R166, PT ;  /* 0x000000a60500720c */ /* 0x000fe20003f84070 */
[----:B------:R-:W-:Y:S01]  /*4f20*/  @!P1 IMAD.MOV R162, RZ, RZ, -R162 ;  /* 0x000000ffffa29224 */ /* 0x000fe200078e0aa2 */
[----:B------:R-:W-:Y:S01]  /*4f30*/  @!P6 IADD3 R165, PT, PT, R165, -R5, RZ ;  /* 0x80000005a5a5e210 */ /* 0x000fe20007ffe0ff */
[C---:B------:R-:W-:Y:S01]  /*4f40*/  IMAD R167, R5.reuse, R2, R167 ;  /* 0x0000000205a77224 */ /* 0x040fe200078e02a7 */
[----:B------:R-:W-:Y:S01]  /*4f50*/  IABS R168, R7 ;  /* 0x0000000700a87213 */ /* 0x000fe20000000000 */
[----:B------:R-:W-:Y:S01]  /*4f60*/  @!P3 IMAD.MOV R160, RZ, RZ, -R160 ;  /* 0x000000ffffa0b224 */ /* 0x000fe200078e0aa0 */
[----:B------:R-:W-:Y:S01]  /*4f70*/  ISETP.GT.U32.AND P1, PT, R5, R165, PT ;  /* 0x000000a50500720c */ /* 0x000fe20003f24070 */
[----:B------:R-:W-:Y:S01]  /*4f80*/  @!P5 IMAD.IADD R163, R163, 0x1, -R5 ;  /* 0x00000001a3a3d824 */ /* 0x000fe200078e0a05 */
[----:B------:R-:W-:Y:S01]  /*4f90*/  ISETP.GE.AND P3, PT, R10, RZ, PT ;  /* 0x000000ff0a00720c */ /* 0x000fe20003f66270 */
[----:B------:R-:W-:Y:S01]  /*4fa0*/  IMAD.HI.U32 R2, R0, R168, RZ ;  /* 0x000000a800027227 */ /* 0x000fe200078e00ff */
[----:B------:R-:W-:-:S02]  /*4fb0*/  ISETP.GE.AND P5, PT, R12, RZ, PT ;  /* 0x000000ff0c00720c */ /* 0x000fc40003fa6270 */
[----:B------:R-:W-:Y:S01]  /*4fc0*/  ISETP.GE.AND P6, PT, R3, RZ, PT ;  /* 0x000000ff0300720c */ /* 0x000fe20003fc6270 */
[--C-:B------:R-:W-:Y:S01]  /*4fd0*/  @!P4 IMAD.IADD R166, R166, 0x1, -R5.reuse ;  /* 0x00000001a6a6c824 */ /* 0x100fe200078e0a05 */
[----:B------:R-:W-:Y:S01]  /*4fe0*/  IADD3 R2, PT, PT, -R2, RZ, RZ ;  /* 0x000000ff02027210 */ /* 0x000fe20007ffe1ff */
[----:B------:R-:W-:Y:S01]  /*4ff0*/  VIADD R10, R252, 0x59 ;  /* 0x00000059fc0a7836 */ /* 0x000fe20000000000 */
[----:B------:R-:W-:Y:S01]  /*5000*/  ISETP.GE.AND P2, PT, R11, RZ, PT ;  /* 0x000000ff0b00720c */ /* 0x000fe20003f46270 */
[C---:B------:R-:W-:Y:S01]  /*5010*/  IMAD.HI.U32 R3, R0.reuse, R170, RZ ;  /* 0x000000aa00037227 */ /* 0x040fe200078e00ff */
[----:B------:R-:W-:Y:S02]  /*5020*/  ISETP.GT.U32.AND P4, PT, R5, R166, PT ;  /* 0x000000a60500720c */ /* 0x000fe40003f84070 */
[----:B------:R-:W-:Y:S01]  /*5030*/  IABS R171, R10 ;  /* 0x0000000a00ab7213 */ /* 0x000fe20000000000 */
[----:B------:R-:W-:Y:S01]  /*5040*/  @!P1 IMAD.IADD R165, R165, 0x1, -R5 ;  /* 0x00000001a5a59824 */ /* 0x000fe200078e0a05 */
[C---:B------:R-:W-:Y:S01]  /*5050*/  ISETP.GT.U32.AND P1, PT, R5.reuse, R167, PT ;  /* 0x000000a70500720c */ /* 0x040fe20003f24070 */
[----:B------:R-:W-:Y:S01]  /*5060*/  IMAD R168, R5, R2, R168 ;  /* 0x0000000205a87224 */ /* 0x000fe200078e02a8 */
[----:B------:R-:W-:Y:S01]  /*5070*/  @!P3 IADD3 R163, PT, PT, -R163, RZ, RZ ;  /* 0x000000ffa3a3b210 */ /* 0x000fe20007ffe1ff */
[----:B------:R-:W-:-:S04]  /*5080*/  IMAD.HI.U32 R2, R0, R169, RZ ;  /* 0x000000a900027227 */ /* 0x000fc800078e00ff */
[----:B------:R-:W-:Y:S01]  /*5090*/  IMAD.MOV R2, RZ, RZ, -R2 ;  /* 0x000000ffff027224 */ /* 0x000fe200078e0a02 */
[----:B------:R-:W-:Y:S01]  /*50a0*/  STL [R1+0x2c88], R163 ;  /* 0x002c88a301007387 */ /* 0x000fe20000100800 */
[----:B------:R-:W-:Y:S01]  /*50b0*/  @!P4 IADD3 R166, PT, PT, R166, -R5, RZ ;  /* 0x80000005a6a6c210 */ /* 0x000fe20007ffe0ff */
[----:B------:R-:W-:Y:S01]  /*50c0*/  IMAD.HI.U32 R4, R0, R171, RZ ;  /* 0x000000ab00047227 */ /* 0x000fe200078e00ff */
[----:B------:R-:W-:Y:S02]  /*50d0*/  ISETP.GT.U32.AND P4, PT, R5, R168, PT ;  /* 0x000000a80500720c */ /* 0x000fe40003f84070 */
[----:B------:R-:W-:Y:S01]  /*50e0*/  @!P6 IADD3 R166, PT, PT, -R166, RZ, RZ ;  /* 0x000000ffa6a6e210 */ /* 0x000fe20007ffe1ff */
[----:B------:R-:W-:Y:S01]  /*50f0*/  @!P1 IMAD.IADD R167, R167, 0x1, -R5 ;  /* 0x00000001a7a79824 */ /* 0x000fe200078e0a05 */
[----:B------:R-:W-:Y:S01]  /*5100*/  IADD3 R4, PT, PT, -R4, RZ, RZ ;  /* 0x000000ff04047210 */ /* 0x000fe20007ffe1ff */
[----:B------:R-:W-:Y:S01]  /*5110*/  IMAD.MOV R3, RZ, RZ, -R3 ;  /* 0x000000ffff037224 */ /* 0x000fe200078e0a03 */
[----:B------:R-:W-:Y:S01]  /*5120*/  ISETP.GE.AND P1, PT, R6, RZ, PT ;  /* 0x000000ff0600720c */ /* 0x000fe20003f26270 */
[C---:B------:R-:W-:Y:S01]  /*5130*/  IMAD R169, R5.reuse, R2, R169 ;  /* 0x0000000205a97224 */ /* 0x040fe200078e02a9 */
[C---:B------:R-:W-:Y:S01]  /*5140*/  ISETP.GT.U32.AND P3, PT, R5.reuse, R167, PT ;  /* 0x000000a70500720c */ /* 0x040fe20003f64070 */
[----:B------:R-:W-:Y:S01]  /*5150*/  IMAD R170, R5, R3, R170 ;  /* 0x0000000305aa7224 */ /* 0x000fe200078e02aa */
[----:B------:R-:W-:Y:S01]  /*5160*/  ISETP.GE.AND P6, PT, R7, RZ, PT ;  /* 0x000000ff0700720c */ /* 0x000fe20003fc6270 */
[----:B------:R-:W-:-:S02]  /*5170*/  IMAD R171, R5, R4, R171 ;  /* 0x0000000405ab7224 */ /* 0x000fc400078e02ab */
[----:B------:R-:W-:Y:S01]  /*5180*/  @!P4 IMAD.IADD R168, R168, 0x1, -R5 ;  /* 0x00000001a8a8c824 */ /* 0x000fe200078e0a05 */
[C---:B------:R-:W-:Y:S01]  /*5190*/  ISETP.GT.U32.AND P4, PT, R5.reuse, R169, PT ;  /* 0x000000a90500720c */ /* 0x040fe20003f84070 */
[C---:B------:R-:W-:Y:S02]  /*51a0*/  VIADD R11, R252.reuse, 0x5a ;  /* 0x0000005afc0b7836 */ /* 0x040fe40000000000 */
[----:B------:R-:W-:Y:S01]  /*51b0*/  @!P5 IMAD.MOV R165, RZ, RZ, -R165 ;  /* 0x000000ffffa5d224 */ /* 0x000fe200078e0aa5 */
[----:B------:R-:W-:Y:S01]  /*51c0*/  ISETP.GT.U32.AND P5, PT, R5, R170, PT ;  /* 0x000000aa0500720c */ /* 0x000fe20003fa4070 */
[C---:B------:R-:W-:Y:S01]  /*51d0*/  VIADD R3, R252.reuse, 0x5b ;  /* 0x0000005bfc037836 */ /* 0x040fe20000000000 */
[----:B------:R-:W-:Y:S01]  /*51e0*/  IABS R172, R11 ;  /* 0x0000000b00ac7213 */ /* 0x000fe20000000000 */
[----:B------:R-:W-:Y:S01]  /*51f0*/  @!P2 IMAD.MOV R164, RZ, RZ, -R164 ;  /* 0x000000ffffa4a224 */ /* 0x000fe200078e0aa4 */
[----:B------:R-:W-:Y:S01]  /*5200*/  @!P3 IADD3 R167, PT, PT, R167, -R5, RZ ;  /* 0x80000005a7a7b210 */ /* 0x000fe20007ffe0ff */
[----:B------:R-:W-:Y:S01]  /*5210*/  VIADD R6, R252, 0x5c ;  /* 0x0000005cfc067836 */ /* 0x000fe20000000000 */
[C---:B------:R-:W-:Y:S01]  /*5220*/  ISETP.GT.U32.AND P3, PT, R5.reuse, R171, PT ;  /* 0x000000ab0500720c */ /* 0x040fe20003f64070 */
[----:B------:R-:W-:Y:S01]  /*5230*/  IMAD.HI.U32 R2, R0, R172, RZ ;  /* 0x000000ac00027227 */ /* 0x000fe200078e00ff */
[----:B------:R-:W-:Y:S01]  /*5240*/  IABS R173, R3 ;  /* 0x0000000300ad7213 */ /* 0x000fe20000000000 */
[----:B------:R1:W-:Y:S01]  /*5250*/  STL [R1+0x2c84], R165 ;  /* 0x002c84a501007387 */ /* 0x0003e20000100800 */
[----:B------:R-:W-:Y:S01]  /*5260*/  ISETP.GT.U32.AND P2, PT, R5, R168, PT ;  /* 0x000000a80500720c */ /* 0x000fe20003f44070 */
[--C-:B------:R-:W-:Y:S01]  /*5270*/  @!P4 IMAD.IADD R169, R169, 0x1, -R5.reuse ;  /* 0x00000001a9a9c824 */ /* 0x100fe200078e0a05 */
[----:B------:R-:W-:Y:S01]  /*5280*/  IABS R174, R6 ;  /* 0x0000000600ae7213 */ /* 0x000fe20000000000 */
[----:B------:R-:W-:Y:S01]  /*5290*/  IMAD.MOV R2, RZ, RZ, -R2 ;  /* 0x000000ffff027224 */ /* 0x000fe200078e0a02 */
[----:B------:R-:W-:Y:S01]  /*52a0*/  @!P5 IADD3 R170, PT, PT, R170, -R5, RZ ;  /* 0x80000005aaaad210 */ /* 0x000fe20007ffe0ff */
[----:B------:R-:W-:Y:S01]  /*52b0*/  VIADD R7, R252, 0x5d ;  /* 0x0000005dfc077836 */ /* 0x000fe20000000000 */
[C---:B------:R-:W-:Y:S01]  /*52c0*/  ISETP.GT.U32.AND P5, PT, R5.reuse, R169, PT ;  /* 0x000000a90500720c */ /* 0x040fe20003fa4070 */
[----:B------:R-:W-:Y:S01]  /*52d0*/  IMAD R172, R5, R2, R172 ;  /* 0x0000000205ac7224 */ /* 0x000fe200078e02ac */
[----:B------:R-:W-:Y:S01]  /*52e0*/  @!P1 IADD3 R167, PT, PT, -R167, RZ, RZ ;  /* 0x000000ffa7a79210 */ /* 0x000fe20007ffe1ff */
[--C-:B------:R-:W-:Y:S01]  /*52f0*/  @!P3 IMAD.IADD R171, R171, 0x1, -R5.reuse ;  /* 0x00000001ababb824 */ /* 0x100fe200078e0a05 */
[C---:B------:R-:W-:Y:S01]  /*5300*/  ISETP.GT.U32.AND P3, PT, R5.reuse, R170, PT ;  /* 0x000000aa0500720c */ /* 0x040fe20003f64070 */
[----:B------:R-:W-:Y:S01]  /*5310*/  IMAD.HI.U32 R2, R0, R173, RZ ;  /* 0x000000ad00027227 */ /* 0x000fe200078e00ff */
[----:B------:R-:W-:Y:S01]  /*5320*/  IABS R175, R7 ;  /* 0x0000000700af7213 */ /* 0x000fe20000000000 */
[----:B------:R-:W-:Y:S01]  /*5330*/  STL [R1+0x2c80], R167 ;  /* 0x002c80a701007387 */ /* 0x000fe20000100800 */
[----:B------:R-:W-:Y:S01]  /*5340*/  ISETP.GT.U32.AND P1, PT, R5, R171, PT ;  /* 0x000000ab0500720c */ /* 0x000fe20003f24070 */
[----:B------:R-:W-:Y:S01]  /*5350*/  IMAD.MOV R2, RZ, RZ, -R2 ;  /* 0x000000ffff027224 */ /* 0x000fe200078e0a02 */
[----:B------:R-:W-:Y:S01]  /*5360*/  ISETP.GE.AND P4, PT, R9, RZ, PT ;  /* 0x000000ff0900720c */ /* 0x000fe20003f86270 */
[----:B------:R-:W-:Y:S01]  /*5370*/  @!P2 IMAD.IADD R168, R168, 0x1, -R5 ;  /* 0x00000001a8a8a824 */ /* 0x000fe200078e0a05 */
[----:B------:R-:W-:Y:S01]  /*5380*/  ISETP.GE.AND P2, PT, R8, RZ, PT ;  /* 0x000000ff0800720c */ /* 0x000fe20003f46270 */
[----:B------:R-:W-:Y:S01]  /*5390*/  IMAD R173, R5, R2, R173 ;  /* 0x0000000205ad7224 */ /* 0x000fe200078e02ad */
[----:B------:R-:W-:Y:S01]  /*53a0*/  @!P5 IADD3 R169, PT, PT, R169, -R5, RZ ;  /* 0x80000005a9a9d210 */ /* 0x000fe20007ffe0ff */
[----:B------:R-:W-:Y:S01]  /*53b0*/  IMAD.HI.U32 R2, R0, R174, RZ ;  /* 0x000000ae00027227 */ /* 0x000fe200078e00ff */
[----:B------:R-:W-:-:S02]  /*53c0*/  ISETP.GT.U32.AND P5, PT, R5, R172, PT ;  /* 0x000000ac0500720c */ /* 0x000fc40003fa4070 */
[----:B------:R-:W-:Y:S01]  /*53d0*/  @!P3 IADD3 R170, PT, PT, R170, -R5, RZ ;  /* 0x80000005aaaab210 */ /* 0x000fe20007ffe0ff */
[----:B------:R-:W-:Y:S01]  /*53e0*/  @!P6 IMAD.MOV R168, RZ, RZ, -R168 ;  /* 0x000000ffffa8e224 */ /* 0x000fe200078e0aa8 */
[C---:B------:R-:W-:Y:S01]  /*53f0*/  ISETP.GT.U32.AND P3, PT, R5.reuse, R173, PT ;  /* 0x000000ad0500720c */ /* 0x040fe20003f64070 */
[----:B------:R-:W-:Y:S01]  /*5400*/  IMAD.MOV R2, RZ, RZ, -R2 ;  /* 0x000000ffff027224 */ /* 0x000fe200078e0a02 */
[----:B------:R-:W-:Y:S01]  /*5410*/  ISETP.GE.AND P6, PT, R10, RZ, PT ;  /* 0x000000ff0a00720c */ /* 0x000fe20003fc6270 */
[C---:B------:R-:W-:Y:S01]  /*5420*/  VIADD R8, R252.reuse, 0x5e ;  /* 0x0000005efc087836 */ /* 0x040fe20000000000 */
[C---:B------:R-:W-:Y:S01]  /*5430*/  IADD3 R10, PT, PT, R252.reuse, 0x69, RZ ;  /* 0x00000069fc0a7810 */ /* 0x040fe20007ffe0ff */
[----:B------:R-:W-:Y:S01]  /*5440*/  IMAD R174, R5, R2, R174 ;  /* 0x0000000205ae7224 */ /* 0x000fe200078e02ae */
[----:B-1----:R-:W-:Y:S01]  /*5450*/  IADD3 R165, PT, PT, R252, 0xcd, RZ ;  /* 0x000000cdfca57810 */ /* 0x002fe20007ffe0ff */
[----:B------:R-:W-:Y:S01]  /*5460*/  IMAD.HI.U32 R2, R0, R175, RZ ;  /* 0x000000af00027227 */ /* 0x000fe200078e00ff */
[----:B------:R-:W-:-:S02]  /*5470*/  IABS R176, R8 ;  /* 0x0000000800b07213 */ /* 0x000fc40000000000 */
[----:B------:R-:W-:Y:S01]  /*5480*/  @!P5 IADD3 R172, PT, PT, R172, -R5, RZ ;  /* 0x80000005acacd210 */ /* 0x000fe20007ffe0ff */
[--C-:B------:R-:W-:Y:S01]  /*5490*/  @!P1 IMAD.IADD R171, R171, 0x1, -R5.reuse ;  /* 0x00000001abab9824 */ /* 0x100fe200078e0a05 */
[----:B------:R-:W-:Y:S01]  /*54a0*/  IADD3 R4, PT, PT, -R2, RZ, RZ ;  /* 0x000000ff02047210 */ /* 0x000fe20007ffe1ff */
[----:B------:R-:W-:Y:S01]  /*54b0*/  @!P3 IMAD.IADD R173, R173, 0x1, -R5 ;  /* 0x00000001adadb824 */ /* 0x000fe200078e0a05 */
[C---:B------:R-:W-:Y:S01]  /*54c0*/  ISETP.GT.U32.AND P3, PT, R5.reuse, R172, PT ;  /* 0x000000ac0500720c */ /* 0x040fe20003f64070 */
[----:B------:R-:W-:Y:S01]  /*54d0*/  @!P6 IMAD.MOV R171, RZ, RZ, -R171 ;  /* 0x000000ffffabe224 */ /* 0x000fe200078e0aab */
[----:B------:R-:W-:Y:S01]  /*54e0*/  ISETP.GT.U32.AND P6, PT, R5, R174, PT ;  /* 0x000000ae0500720c */ /* 0x000fe20003fc4070 */
[----:B------:R-:W-:Y:S01]  /*54f0*/  IMAD.HI.U32 R2, R0, R176, RZ ;  /* 0x000000b000027227 */ /* 0x000fe200078e00ff */
[----:B------:R-:W-:Y:S02]  /*5500*/  ISETP.GE.AND P1, PT, R11, RZ, PT ;  /* 0x000000ff0b00720c */ /* 0x000fe40003f26270 */
[----:B------:R-:W-:Y:S01]  /*5510*/  ISETP.GE.AND P5, PT, R3, RZ, PT ;  /* 0x000000ff0300720c */ /* 0x000fe20003fa6270 */
[C---:B------:R-:W-:Y:S01]  /*5520*/  IMAD R175, R5.reuse, R4, R175 ;  /* 0x0000000405af7224 */ /* 0x040fe200078e02af */
[----:B------:R-:W-:Y:S01]  /*5530*/  IADD3 R4, PT, PT, R252, 0x5f, RZ ;  /* 0x0000005ffc047810 */ /* 0x000fe20007ffe0ff */
[----:B------:R-:W-:Y:S01]  /*5540*/  IMAD.MOV R2, RZ, RZ, -R2 ;  /* 0x000000ffff027224 */ /* 0x000fe200078e0a02 */
[----:B------:R-:W-:Y:S01]  /*5550*/  IABS R187, R10 ;  /* 0x0000000a00bb7213 */ /* 0x000fe20000000000 */
[----:B------:R-:W-:Y:S01]  /*5560*/  @!P2 IMAD.MOV R169, RZ, RZ, -R169 ;  /* 0x000000ffffa9a224 */ /* 0x000fe200078e0aa9 */
[----:B------:R-:W-:Y:S01]  /*5570*/  IABS R177, R4 ;  /* 0x0000000400b17213 */ /* 0x000fe20000000000 */
[--C-:B------:R-:W-:Y:S01]  /*5580*/  @!P3 IMAD.IADD R172, R172, 0x1, -R5.reuse ;  /* 0x00000001acacb824 */ /* 0x100fe200078e0a05 */
[C---:B------:R-:W-:Y:S01]  /*5590*/  ISETP.GT.U32.AND P3, PT, R5.reuse, R175, PT ;  /* 0x000000af0500720c */ /* 0x040fe20003f64070 */
[C---:B------:R-:W-:Y:S01]  /*55a0*/  IMAD R176, R5.reuse, R2, R176 ;  /* 0x0000000205b07224 */ /* 0x040fe200078e02b0 */
[C---:B------:R-:W-:Y:S01]  /*55b0*/  ISETP.GT.U32.AND P2, PT, R5.reuse, R173, PT ;  /* 0x000000ad0500720c */ /* 0x040fe20003f44070 */
[----:B------:R-:W-:Y:S01]  /*55c0*/  @!P4 IMAD.MOV R170, RZ, RZ, -R170 ;  /* 0x000000ffffaac224 */ /* 0x000fe200078e0aaa */
[----:B------:R-:W-:Y:S01]  /*55d0*/  @!P6 IADD3 R174, PT, PT, R174, -R5, RZ ;  /* 0x80000005aeaee210 */ /* 0x000fe20007ffe0ff */
[----:B------:R-:W-:Y:S01]  /*55e0*/  IMAD.HI.U32 R2, R0, R177, RZ ;  /* 0x000000b100027227 */ /* 0x000fe200078e00ff */
[----:B------:R-:W-:Y:S01]  /*55f0*/  ISETP.GE.AND P4, PT, R6, RZ, PT ;  /* 0x000000ff0600720c */ /* 0x000fe20003f86270 */
[----:B------:R-:W-:Y:S01]  /*5600*/  STL [R1+0x2c7c], R169 ;  /* 0x002c7ca901007387 */ /* 0x000fe20000100800 */
[C---:B------:R-:W-:Y:S01]  /*5610*/  ISETP.GT.U32.AND P6, PT, R5.reuse, R176, PT ;  /* 0x000000b00500720c */ /* 0x040fe20003fc4070 */
[----:B------:R-:W-:Y:S01]  /*5620*/  VIADD R6, R252, 0x60 ;  /* 0x00000060fc067836 */ /* 0x000fe20000000000 */
[----:B------:R-:W-:Y:S01]  /*5630*/  IADD3 R2, PT, PT, -R2, RZ, RZ ;  /* 0x000000ff02027210 */ /* 0x000fe20007ffe1ff */
[----:B------:R-:W-:Y:S01]  /*5640*/  @!P1 IMAD.MOV R172, RZ, RZ, -R172 ;  /* 0x000000ffffac9224 */ /* 0x000fe200078e0aac */
[----:B------:R-:W-:Y:S01]  /*5650*/  ISETP.GT.U32.AND P1, PT, R5, R174, PT ;  /* 0x000000ae0500720c */ /* 0x000fe20003f24070 */
[----:B------:R-:W-:Y:S01]  /*5660*/  @!P3 IMAD.IADD R175, R175, 0x1, -R5 ;  /* 0x00000001afafb824 */ /* 0x000fe200078e0a05 */
[----:B------:R-:W-:Y:S01]  /*5670*/  IABS R178, R6 ;  /* 0x0000000600b27213 */ /* 0x000fe20000000000 */
[----:B------:R-:W-:Y:S01]  /*5680*/  IMAD R177, R5, R2, R177 ;  /* 0x0000000205b17224 */ /* 0x000fe200078e02b1 */
[----:B------:R-:W-:Y:S01]  /*5690*/  @!P2 IADD3 R173, PT, PT, R173, -R5, RZ ;  /* 0x80000005adada210 */ /* 0x000fe20007ffe0ff */
[----:B------:R-:W-:Y:S01]  /*56a0*/  VIADD R9, R252, 0x68 ;  /* 0x00000068fc097836 */ /* 0x000fe20000000000 */
[----:B------:R-:W-:Y:S01]  /*56b0*/  ISETP.GT.U32.AND P3, PT, R5, R175, PT ;  /* 0x000000af0500720c */ /* 0x000fe20003f64070 */
[----:B------:R-:W-:Y:S01]  /*56c0*/  IMAD.HI.U32 R3, R0, R178, RZ ;  /* 0x000000b200037227 */ /* 0x000fe200078e00ff */
[----:B------:R-:W-:Y:S01]  /*56d0*/  ISETP.GE.AND P2, PT, R7, RZ, PT ;  /* 0x000000ff0700720c */ /* 0x000fe20003f46270 */
[----:B------:R-:W-:Y:S01]  /*56e0*/  STL [R1+0x2c78], R171 ;  /* 0x002c78ab01007387 */ /* 0x000fe20000100800 */
[----:B------:R-:W-:Y:S01]  /*56f0*/  IABS R186, R9 ;  /* 0x0000000900ba7213 */ /* 0x000fe20000000000 */
[----:B------:R-:W-:Y:S01]  /*5700*/  VIADD R7, R252, 0x61 ;  /* 0x00000061fc077836 */ /* 0x000fe20000000000 */
[----:B------:R-:W-:Y:S01]  /*5710*/  IADD3 R3, PT, PT, -R3, RZ, RZ ;  /* 0x000000ff03037210 */ /* 0x000fe20007ffe1ff */
[--C-:B------:R-:W-:Y:S01]  /*5720*/  @!P6 IMAD.IADD R176, R176, 0x1, -R5.reuse ;  /* 0x00000001b0b0e824 */ /* 0x100fe200078e0a05 */
[----:B------:R-:W-:Y:S01]  /*5730*/  IABS R56, R165 ;  /* 0x000000a500387213 */ /* 0x000fe20000000000 */
[----:B------:R-:W-:Y:S01]  /*5740*/  @!P1 IMAD.IADD R174, R174, 0x1, -R5 ;  /* 0x00000001aeae9824 */ /* 0x000fe200078e0a05 */
[C---:B------:R-:W-:Y:S01]  /*5750*/  ISETP.GT.U32.AND P1, PT, R5.reuse, R177, PT ;  /* 0x000000b10500720c */ /* 0x040fe20003f24070 */
[C---:B------:R-:W-:Y:S01]  /*5760*/  IMAD R178, R5.reuse, R3, R178 ;  /* 0x0000000305b27224 */ /* 0x040fe200078e02b2 */
[----:B------:R-:W-:Y:S01]  /*5770*/  IABS R179, R7 ;  /* 0x0000000700b37213 */ /* 0x000fe20000000000 */
[----:B------:R-:W-:Y:S01]  /*5780*/  @!P5 IMAD.MOV R173, RZ, RZ, -R173 ;  /* 0x000000ffffadd224 */ /* 0x000fe200078e0aad */
[----:B------:R-:W-:Y:S01]  /*5790*/  ISETP.GT.U32.AND P6, PT, R5, R176, PT ;  /* 0x000000b00500720c */ /* 0x000fe20003fc4070 */
[--C-:B------:R-:W-:Y:S01]  /*57a0*/  @!P3 IMAD.IADD R175, R175, 0x1, -R5.reuse ;  /* 0x00000001afafb824 */ /* 0x100fe200078e0a05 */
[----:B------:R-:W-:Y:S01]  /*57b0*/  ISETP.GE.AND P5, PT, R8, RZ, PT ;  /* 0x000000ff0800720c */ /* 0x000fe20003fa6270 */
[----:B------:R-:W-:Y:S01]  /*57c0*/  IMAD.HI.U32 R2, R0, R179, RZ ;  /* 0x000000b300027227 */ /* 0x000fe200078e00ff */
[----:B------:R-:W-:Y:S01]  /*57d0*/  ISETP.GT.U32.AND P3, PT, R5, R178, PT ;  /* 0x000000b20500720c */ /* 0x000fe20003f64070 */
[----:B------:R1:W-:Y:S01]  /*57e0*/  STL [R1+0x2c74], R173 ;  /* 0x002c74ad01007387 */ /* 0x0003e20000100800 */
[----:B------:R-:W-:Y:S01]  /*57f0*/  @!P4 IADD3 R174, PT, PT, -R174, RZ, RZ ;  /* 0x000000ffaeaec210 */ /* 0x000fe20007ffe1ff */
[----:B------:R-:W-:Y:S01]  /*5800*/  IMAD.MOV R2, RZ, RZ, -R2 ;  /* 0x000000ffff027224 */ /* 0x000fe200078e0a02 */
[----:B------:R-:W-:Y:S01]  /*5810*/  ISETP.GE.AND P4, PT, R4, RZ, PT ;  /* 0x000000ff0400720c */ /* 0x000fe20003f86270 */
[----:B------:R-:W-:-:S02]  /*5820*/  @!P1 IMAD.IADD R177, R177, 0x1, -R5 ;  /* 0x00000001b1b19824 */ /* 0x000fc400078e0a05 */
[C---:B------:R-:W-:Y:S02]  /*5830*/  IMAD R179, R5.reuse, R2, R179 ;  /* 0x0000000205b37224 */ /* 0x040fe400078e02b3 */
[----:B------:R-:W-:Y:S01]  /*5840*/  @!P6 IADD3 R176, PT, PT, R176, -R5, RZ ;  /* 0x80000005b0b0e210 */ /* 0x000fe20007ffe0ff */
[----:B------:R-:W-:Y:S01]  /*5850*/  VIADD R2, R252, 0x62 ;  /* 0x00000062fc027836 */ /* 0x000fe20000000000 */
[C---:B------:R-:W-:Y:S01]  /*5860*/  ISETP.GT.U32.AND P1, PT, R5.reuse, R177, PT ;  /* 0x000000b10500720c */ /* 0x040fe20003f24070 */
[----:B------:R-:W-:Y:S01]  /*5870*/  @!P2 IMAD.MOV R175, RZ, RZ, -R175 ;  /* 0x000000ffffafa224 */ /* 0x000fe200078e0aaf */
[----:B------:R-:W-:Y:S01]  /*5880*/  @!P5 IADD3 R176, PT, PT, -R176, RZ, RZ ;  /* 0x000000ffb0b0d210 */ /* 0x000fe20007ffe1ff */
[--C-:B------:R-:W-:Y:S01]  /*5890*/  @!P3 IMAD.IADD R178, R178, 0x1, -R5.reuse ;  /* 0x00000001b2b2b824 */ /* 0x100fe200078e0a05 */
[C---:B------:R-:W-:Y:S01]  /*58a0*/  ISETP.GT.U32.AND P5, PT, R5.reuse, R179, PT ;  /* 0x000000b30500720c */ /* 0x040fe20003fa4070 */
[----:B------:R-:W-:Y:S01]  /*58b0*/  VIADD R8, R252, 0x67 ;  /* 0x00000067fc087836 */ /* 0x000fe20000000000 */
[----:B------:R-:W-:Y:S01]  /*58c0*/  ISETP.GE.AND P2, PT, R6, RZ, PT ;  /* 0x000000ff0600720c */ /* 0x000fe20003f46270 */
[C---:B------:R-:W-:Y:S01]  /*58d0*/  VIADD R11, R252.reuse, 0x6a ;  /* 0x0000006afc0b7836 */ /* 0x040fe20000000000 */
[----:B------:R-:W-:Y:S01]  /*58e0*/  ISETP.GT.U32.AND P3, PT, R5, R178, PT ;  /* 0x000000b20500720c */ /* 0x000fe20003f64070 */
[C---:B------:R-:W-:Y:S01]  /*58f0*/  VIADD R12, R252.reuse, 0x6c ;  /* 0x0000006cfc0c7836 */ /* 0x040fe20000000000 */
[----:B------:R-:W-:Y:S01]  /*5900*/  IABS R180, R2 ;  /* 0x0000000200b47213 */ /* 0x000fe20000000000 */
[C---:B------:R-:W-:Y:S01]  /*5910*/  VIADD R106, R252.reuse, 0xb2 ;  /* 0x000000b2fc6a7836 */ /* 0x040fe20000000000 */
[----:B------:R-:W-:Y:S01]  /*5920*/  IADD3 R6, PT, PT, R252, 0x63, RZ ;  /* 0x00000063fc067810 */ /* 0x000fe20007ffe0ff */
[----:B------:R-:W-:Y:S01]  /*5930*/  @!P1 IMAD.IADD R177, R177, 0x1, -R5 ;  /* 0x00000001b1b19824 */ /* 0x000fe200078e0a05 */
[----:B------:R-:W-:Y:S01]  /*5940*/  ISETP.GE.AND P1, PT, R2, RZ, PT ;  /* 0x000000ff0200720c */ /* 0x000fe20003f26270 */
[----:B------:R-:W-:Y:S01]  /*5950*/  IMAD.HI.U32 R2, R0, R180, RZ ;  /* 0x000000b400027227 */ /* 0x000fe200078e00ff */
[----:B------:R-:W-:Y:S01]  /*5960*/  IABS R181, R6 ;  /* 0x0000000600b57213 */ /* 0x000fe20000000000 */
[----:B------:R-:W-:Y:S01]  /*5970*/  STL [R1+0x2c70], R175 ;  /* 0x002c70af01007387 */ /* 0x000fe20000100800 */
[----:B------:R-:W-:Y:S01]  /*5980*/  @!P5 IADD3 R179, PT, PT, R179, -R5, RZ ;  /* 0x80000005b3b3d210 */ /* 0x000fe20007ffe0ff */
[----:B------:R-:W-:Y:S01]  /*5990*/  @!P4 IMAD.MOV R177, RZ, RZ, -R177 ;  /* 0x000000ffffb1c224 */ /* 0x000fe200078e0ab1 */
[----:B------:R-:W-:Y:S01]  /*59a0*/  IADD3 R2, PT, PT, -R2, RZ, RZ ;  /* 0x000000ff02027210 */ /* 0x000fe20007ffe1ff */
[----:B------:R-:W-:Y:S01]  /*59b0*/  IMAD.HI.U32 R3, R0, R181, RZ ;  /* 0x000000b500037227 */ /* 0x000fe200078e00ff */
[----:B------:R-:W-:-:S02]  /*59c0*/  ISETP.GT.U32.AND P4, PT, R5, R179, PT ;  /* 0x000000b30500720c */ /* 0x000fc40003f84070 */
[----:B------:R-:W-:Y:S01]  /*59d0*/  ISETP.GE.AND P6, PT, R7, RZ, PT ;  /* 0x000000ff0700720c */ /* 0x000fe20003fc6270 */
[----:B------:R-:W-:Y:S01]  /*59e0*/  @!P3 IMAD.IADD R178, R178, 0x1, -R5 ;  /* 0x00000001b2b2b824 */ /* 0x000fe200078e0a05 */
[----:B------:R-:W-:Y:S01]  /*59f0*/  ISETP.GE.AND P3, PT, R6, RZ, PT ;  /* 0x000000ff0600720c */ /* 0x000fe20003f66270 */
[----:B------:R-:W-:Y:S01]  /*5a00*/  IMAD.MOV R6, RZ, RZ, -R3 ;  /* 0x000000ffff067224 */ /* 0x000fe200078e0a03 */
[----:B------:R-:W-:Y:S01]  /*5a10*/  IABS R185, R8 ;  /* 0x0000000800b97213 */ /* 0x000fe20000000000 */
[C---:B------:R-:W-:Y:S01]  /*5a20*/  IMAD R180, R5.reuse, R2, R180 ;  /* 0x0000000205b47224 */ /* 0x040fe200078e02b4 */
[----:B------:R-:W-:Y:S01]  /*5a30*/  IABS R188, R11 ;  /* 0x0000000b00bc7213 */ /* 0x000fe20000000000 */
[C---:B------:R-:W-:Y:S01]  /*5a40*/  IMAD R181, R5.reuse, R6, R181 ;  /* 0x0000000605b57224 */ /* 0x040fe200078e02b5 */
[----:B------:R-:W-:Y:S01]  /*5a50*/  IABS R190, R12 ;  /* 0x0000000c00be7213 */ /* 0x000fe20000000000 */
[----:B------:R-:W-:Y:S01]  /*5a60*/  @!P2 IMAD.MOV R178, RZ, RZ, -R178 ;  /* 0x000000ffffb2a224 */ /* 0x000fe200078e0ab2 */
[----:B------:R-:W-:Y:S01]  /*5a70*/  ISETP.GT.U32.AND P2, PT, R5, R180, PT ;  /* 0x000000b40500720c */ /* 0x000fe20003f44070 */
[----:B------:R-:W-:Y:S01]  /*5a80*/  @!P4 IMAD.IADD R179, R179, 0x1, -R5 ;  /* 0x00000001b3b3c824 */ /* 0x000fe200078e0a05 */
[----:B------:R-:W-:Y:S01]  /*5a90*/  ISETP.GT.U32.AND P4, PT, R5, R181, PT ;  /* 0x000000b50500720c */ /* 0x000fe20003f84070 */
[C---:B------:R-:W-:Y:S01]  /*5aa0*/  VIADD R7, R252.reuse, 0x64 ;  /* 0x00000064fc077836 */ /* 0x040fe20000000000 */
[----:B------:R-:W-:Y:S01]  /*5ab0*/  IABS R83, R106 ;  /* 0x0000006a00537213 */ /* 0x000fe20000000000 */
[C---:B------:R-:W-:Y:S01]  /*5ac0*/  VIADD R6, R252.reuse, 0x65 ;  /* 0x00000065fc067836 */ /* 0x040fe20000000000 */
[C---:B-1----:R-:W-:Y:S01]  /*5ad0*/  IADD3 R173, PT, PT, R252.reuse, 0xd1, RZ ;  /* 0x000000d1fcad7810 */ /* 0x042fe20007ffe0ff */
[----:B------:R-:W-:Y:S01]  /*5ae0*/  @!P6 IMAD.MOV R179, RZ, RZ, -R179 ;  /* 0x000000ffffb3e224 */ /* 0x000fe200078e0ab3 */
[----:B------:R-:W-:Y:S01]  /*5af0*/  IABS R182, R7 ;  /* 0x0000000700b67213 */ /* 0x000fe20000000000 */
[C---:B------:R-:W-:Y:S01]  /*5b00*/  VIADD R110, R252.reuse, 0xb4 ;  /* 0x000000b4fc6e7836 */ /* 0x040fe20000000000 */
[----:B------:R-:W-:Y:S01]  /*5b10*/  ISETP.GE.AND P5, PT, R7, RZ, PT ;  /* 0x000000ff0700720c */ /* 0x000fe20003fa6270 */
[C---:B------:R-:W-:Y:S01]  /*5b20*/  VIADD R118, R252.reuse, 0xb8 ;  /* 0x000000b8fc767836 */ /* 0x040fe20000000000 */
[----:B------:R-:W-:Y:S01]  /*5b30*/  IADD3 R7, PT, PT, R252, 0x66, RZ ;  /* 0x00000066fc077810 */ /* 0x000fe20007ffe0ff */
[----:B------:R-:W-:Y:S01]  /*5b40*/  IMAD.HI.U32 R4, R0, R182, RZ ;  /* 0x000000b600047227 */ /* 0x000fe200078e00ff */
[----:B------:R-:W-:Y:S01]  /*5b50*/  IABS R183, R6 ;  /* 0x0000000600b77213 */ /* 0x000fe20000000000 */
[----:B------:R-:W-:Y:S01]  /*5b60*/  STL [R1+0x2c6c], R177 ;  /* 0x002c6cb101007387 */ /* 0x000fe20000100800 */
[----:B------:R-:W-:Y:S01]  /*5b70*/  @!P2 IADD3 R180, PT, PT, R180, -R5, RZ ;  /* 0x80000005b4b4a210 */ /* 0x000fe20007ffe0ff */
[----:B------:R-:W-:Y:S01]  /*5b80*/  @!P4 IMAD.IADD R181, R181, 0x1, -R5 ;  /* 0x00000001b5b5c824 */ /* 0x000fe200078e0a05 */
[----:B------:R-:W-:Y:S01]  /*5b90*/  IABS R184, R7 ;  /* 0x0000000700b87213 */ /* 0x000fe20000000000 */
[----:B------:R-:W-:Y:S01]  /*5ba0*/  IMAD.MOV R4, RZ, RZ, -R4 ;  /* 0x000000ffff047224 */ /* 0x000fe200078e0a04 */
[C---:B------:R-:W-:Y:S01]  /*5bb0*/  ISETP.GT.U32.AND P2, PT, R5.reuse, R180, PT ;  /* 0x000000b40500720c */ /* 0x040fe20003f44070 */
[C---:B------:R-:W-:Y:S01]  /*5bc0*/  IMAD.HI.U32 R2, R0.reuse, R183, RZ ;  /* 0x000000b700027227 */ /* 0x040fe200078e00ff */
[----:B------:R-:W-:Y:S01]  /*5bd0*/  ISETP.GT.U32.AND P4, PT, R5, R181, PT ;  /* 0x000000b50500720c */ /* 0x000fe20003f84070 */
[----:B------:R-:W-:Y:S01]  /*5be0*/  STL [R1+0x2c68], R179 ;  /* 0x002c68b301007387 */ /* 0x000fe20000100800 */
[----:B------:R-:W-:Y:S01]  /*5bf0*/  IABS R81, R110 ;  /* 0x0000006e00517213 */ /* 0x000fe20000000000 */
[----:B------:R-:W-:Y:S01]  /*5c00*/  IMAD.HI.U32 R3, R0, R184, RZ ;  /* 0x000000b800037227 */ /* 0x000fe200078e00ff */
[----:B------:R-:W-:-:S02]  /*5c10*/  IABS R77, R118 ;  /* 0x00000076004d7213 */ /* 0x000fc40000000000 */
[----:B------:R-:W-:Y:S01]  /*5c20*/  IABS R52, R173 ;  /* 0x000000ad00347213 */ /* 0x000fe20000000000 */
[----:B------:R-:W-:Y:S01]  /*5c30*/  IMAD R182, R5, R4, R182 ;  /* 0x0000000405b67224 */ /* 0x000fe200078e02b6 */
[----:B------:R-:W-:Y:S01]  /*5c40*/  IADD3 R3, PT, PT, -R3, RZ, RZ ;  /* 0x000000ff03037210 */ /* 0x000fe20007ffe1ff */
[----:B------:R-:W-:Y:S02]  /*5c50*/  IMAD.MOV R2, RZ, RZ, -R2 ;  /* 0x000000ffff027224 */ /* 0x000fe400078e0a02 */
[----:B------:R-:W-:Y:S01]  /*5c60*/  IMAD.HI.U32 R4, R0, R185, RZ ;  /* 0x000000b900047227 */ /* 0x000fe200078e00ff */
[C---:B------:R-:W-:Y:S02]  /*5c70*/  ISETP.GT.U32.AND P6, PT, R5.reuse, R182, PT ;  /* 0x000000b60500720c */ /* 0x040fe40003fc4070 */
[-C--:B------:R-:W-:Y:S01]  /*5c80*/  @!P2 IADD3 R180, PT, PT, R180, -R5.reuse, RZ ;  /* 0x80000005b4b4a210 */ /* 0x080fe20007ffe0ff */
[----:B------:R-:W-:Y:S01]  /*5c90*/  IMAD R183, R5, R2, R183 ;  /* 0x0000000205b77224 */ /* 0x000fe200078e02b7 */
[----:B------:R-:W-:Y:S01]  /*5ca0*/  @!P4 IADD3 R181, PT, PT, R181, -R5, RZ ;  /* 0x80000005b5b5c210 */ /* 0x000fe20007ffe0ff */
[----:B------:R-:W-:-:S02]  /*5cb0*/  IMAD R184, R5, R3, R184 ;  /* 0x0000000305b87224 */ /* 0x000fc400078e02b8 */
[----:B------:R-:W-:Y:S01]  /*5cc0*/  IMAD.MOV R4, RZ, RZ, -R4 ;  /* 0x000000ffff047224 */ /* 0x000fe200078e0a04 */
[C---:B------:R-:W-:Y:S01]  /*5cd0*/  ISETP.GT.U32.AND P2, PT, R5.reuse, R183, PT ;  /* 0x000000b70500720c */ /* 0x040fe20003f44070 */
[----:B------:R-:W-:Y:S01]  /*5ce0*/  IMAD.HI.U32 R2, R0, R186, RZ ;  /* 0x000000ba00027227 */ /* 0x000fe200078e00ff */
[----:B------:R-:W-:-:S03]  /*5cf0*/  ISETP.GT.U32.AND P4, PT, R5, R184, PT ;  /* 0x000000b80500720c */ /* 0x000fc60003f84070 */
[C---:B------:R-:W-:Y:S02]  /*5d00*/  IMAD R185, R5.reuse, R4, R185 ;  /* 0x0000000405b97224 */ /* 0x040fe400078e02b9 */
[----:B------:R-:W-:Y:S02]  /*5d10*/  @!P6 IMAD.IADD R182, R182, 0x1, -R5 ;  /* 0x00000001b6b6e824 */ /* 0x000fe400078e0a05 */
[----:B------:R-:W-:Y:S01]  /*5d20*/  IMAD.HI.U32 R3, R0, R187, RZ ;  /* 0x000000bb00037227 */ /* 0x000fe200078e00ff */
[----:B------:R-:W-:-:S03]  /*5d30*/  ISETP.GT.U32.AND P6, PT, R5, R185, PT ;  /* 0x000000b90500720c */ /* 0x000fc60003fc4070 */
[----:B------:R-:W-:Y:S01]  /*5d40*/  @!P2 IMAD.IADD R183, R183, 0x1, -R5 ;  /* 0x00000001b7b7a824 */ /* 0x000fe200078e0a05 */
[C---:B------:R-:W-:Y:S01]  /*5d50*/  ISETP.GT.U32.AND P2, PT, R5.reuse, R182, PT ;  /* 0x000000b60500720c */ /* 0x040fe20003f44070 */
[----:B------:R-:W-:Y:S01]  /*5d60*/  IMAD.MOV R2, RZ, RZ, -R2 ;  /* 0x000000ffff027224 */ /* 0x000fe200078e0a02 */
[----:B------:R-:W-:Y:S01]  /*5d70*/  @!P4 IADD3 R184, PT, PT, R184, -R5, RZ ;  /* 0x80000005b8b8c210 */ /* 0x000fe20007ffe0ff */
[----:B------:R-:W-:Y:S01]  /*5d80*/  IMAD.MOV R4, RZ, RZ, -R3 ;  /* 0x000000ffff047224 */ /* 0x000fe200078e0a03 */
[C---:B------:R-:W-:Y:S01]  /*5d90*/  ISETP.GT.U32.AND P4, PT, R5.reuse, R183, PT ;  /* 0x000000b70500720c */ /* 0x040fe20003f84070 */
[C---:B------:R-:W-:Y:S02]  /*5da0*/  IMAD R186, R5.reuse, R2, R186 ;  /* 0x0000000205ba7224 */ /* 0x040fe400078e02ba */
[----:B------:R-:W-:Y:S01]  /*5db0*/  IMAD R187, R5, R4, R187 ;  /* 0x0000000405bb7224 */ /* 0x000fe200078e02bb */
[----:B------:R-:W-:Y:S01]  /*5dc0*/  IADD3 R4, PT, PT, R252, 0x6b, RZ ;  /* 0x0000006bfc047810 */ /* 0x000fe20007ffe0ff */
[----:B------:R-:W-:-:S02]  /*5dd0*/  @!P6 IMAD.IADD R185, R185, 0x1, -R5 ;  /* 0x00000001b9b9e824 */ /* 0x000fc400078e0a05 */
[----:B------:R-:W-:Y:S01]  /*5de0*/  IMAD.HI.U32 R2, R0, R188, RZ ;  /* 0x000000bc00027227 */ /* 0x000fe200078e00ff */
[----:B------:R-:W-:Y:S02]  /*5df0*/  IABS R189, R4 ;  /* 0x0000000400bd7213 */ /* 0x000fe40000000000 */
[C---:B------:R-:W-:Y:S01]  /*5e00*/  ISETP.GT.U32.AND P6, PT, R5.reuse, R185, PT ;  /* 0x000000b90500720c */ /* 0x040fe20003fc4070 */
[----:B------:R-:W-:Y:S01]  /*5e10*/  @!P1 IMAD.MOV R180, RZ, RZ, -R180 ;  /* 0x000000ffffb49224 */ /* 0x000fe200078e0ab4 */
[----:B------:R-:W-:Y:S01]  /*5e20*/  ISETP.GT.U32.AND P1, PT, R5, R184, PT ;  /* 0x000000b80500720c */ /* 0x000fe20003f24070 */
[----:B------:R-:W-:Y:S01]  /*5e30*/  @!P4 IMAD.IADD R183, R183, 0x1, -R5 ;  /* 0x00000001b7b7c824 */ /* 0x000fe200078e0a05 */
[C---:B------:R-:W-:Y:S01]  /*5e40*/  ISETP.GT.U32.AND P4, PT, R5.reuse, R187, PT ;  /* 0x000000bb0500720c */ /* 0x040fe20003f84070 */
[----:B------:R-:W-:Y:S01]  /*5e50*/  IMAD.MOV R2, RZ, RZ, -R2 ;  /* 0x000000ffff027224 */ /* 0x000fe200078e0a02 */
[----:B------:R-:W-:Y:S01]  /*5e60*/  @!P2 IADD3 R182, PT, PT, R182, -R5, RZ ;  /* 0x80000005b6b6a210 */ /* 0x000fe20007ffe0ff */
[----:B------:R-:W-:Y:S01]  /*5e70*/  IMAD.HI.U32 R3, R0, R190, RZ ;  /* 0x000000be00037227 */ /* 0x000fe200078e00ff */
[----:B------:R-:W-:-:S02]  /*5e80*/  ISETP.GT.U32.AND P2, PT, R5, R186, PT ;  /* 0x000000ba0500720c */ /* 0x000fc40003f44070 */
[----:B------:R-:W-:Y:S01]  /*5e90*/  @!P5 IADD3 R182, PT, PT, -R182, RZ, RZ ;  /* 0x000000ffb6b6d210 */ /* 0x000fe20007ffe1ff */
[----:B------:R-:W-:Y:S02]  /*5ea0*/  IMAD R188, R5, R2, R188 ;  /* 0x0000000205bc7224 */ /* 0x000fe400078e02bc */
[----:B------:R-:W-:Y:S02]  /*5eb0*/  @!P6 IMAD.IADD R185, R185, 0x1, -R5 ;  /* 0x00000001b9b9e824 */ /* 0x000fe400078e0a05 */
[----:B------:R-:W-:Y:S01]  /*5ec0*/  @!P1 IADD3 R184, PT, PT, R184, -R5, RZ ;  /* 0x80000005b8b89210 */ /* 0x000fe20007ffe0ff */
[----:B------:R-:W-:Y:S01]  /*5ed0*/  IMAD.HI.U32 R2, R0, R189, RZ ;  /* 0x000000bd00027227 */ /* 0x000fe200078e00ff */
[----:B------:R-:W-:Y:S02]  /*5ee0*/  ISETP.GT.U32.AND P6, PT, R5, R188, PT ;  /* 0x000000bc0500720c */ /* 0x000fe40003fc4070 */
[----:B------:R-:W-:Y:S01]  /*5ef0*/  ISETP.GE.AND P1, PT, R6, RZ, PT ;  /* 0x000000ff0600720c */ /* 0x000fe20003f26270 */
[----:B------:R-:W-:Y:S01]  /*5f00*/  IMAD.MOV R2, RZ, RZ, -R2 ;  /* 0x000000ffff027224 */ /* 0x000fe200078e0a02 */
[----:B------:R-:W-:Y:S01]  /*5f10*/  @!P4 IADD3 R187, PT, PT, R187, -R5, RZ ;  /* 0x80000005bbbbc210 */ /* 0x000fe20007ffe0ff */
[----:B------:R-:W-:Y:S01]  /*5f20*/  IMAD.MOV R3, RZ, RZ, -R3 ;  /* 0x000000ffff037224 */ /* 0x000fe200078e0a03 */
[----:B------:R-:W-:Y:S01]  /*5f30*/  ISETP.GE.AND P4, PT, R8, RZ, PT ;  /* 0x000000ff0800720c */ /* 0x000fe20003f86270 */
[C---:B------:R-:W-:Y:S01]  /*5f40*/  IMAD R189, R5.reuse, R2, R189 ;  /* 0x0000000205bd7224 */ /* 0x040fe200078e02bd */
[C---:B------:R-:W-:Y:S01]  /*5f50*/  ISETP.GT.U32.AND P5, PT, R5.reuse, R187, PT ;  /* 0x000000bb0500720c */ /* 0x040fe20003fa4070 */
[--C-:B------:R-:W-:Y:S01]  /*5f60*/  @!P2 IMAD.IADD R186, R186, 0x1, -R5.reuse ;  /* 0x00000001babaa824 */ /* 0x100fe200078e0a05 */
[----:B------:R-:W-:Y:S01]  /*5f70*/  IADD3 R6, PT, PT, R252, 0x6d, RZ ;  /* 0x0000006dfc067810 */ /* 0x000fe20007ffe0ff */
[----:B------:R-:W-:Y:S01]  /*5f80*/  IMAD R190, R5, R3, R190 ;  /* 0x0000000305be7224 */ /* 0x000fe200078e02be */
[----:B------:R-:W-:Y:S01]  /*5f90*/  ISETP.GE.AND P2, PT, R7, RZ, PT ;  /* 0x000000ff0700720c */ /* 0x000fe20003f46270 */
[----:B------:R-:W-:Y:S01]  /*5fa0*/  @!P6 IMAD.IADD R188, R188, 0x1, -R5 ;  /* 0x00000001bcbce824 */ /* 0x000fe200078e0a05 */
[----:B------:R-:W-:Y:S01]  /*5fb0*/  IABS R191, R6 ;  /* 0x0000000600bf7213 */ /* 0x000fe20000000000 */
[----:B------:R-:W-:Y:S01]  /*5fc0*/  @!P1 IMAD.MOV R183, RZ, RZ, -R183 ;  /* 0x000000ffffb79224 */ /* 0x000fe200078e0ab7 */
[C---:B------:R-:W-:Y:S01]  /*5fd0*/  ISETP.GT.U32.AND P6, PT, R5.reuse, R189, PT ;  /* 0x000000bd0500720c */ /* 0x040fe20003fc4070 */
[----:B------:R-:W-:Y:S01]  /*5fe0*/  @!P3 IMAD.MOV R181, RZ, RZ, -R181 ;  /* 0x000000ffffb5b224 */ /* 0x000fe200078e0ab5 */
[----:B------:R-:W-:Y:S01]  /*5ff0*/  ISETP.GT.U32.AND P1, PT, R5, R188, PT ;  /* 0x000000bc0500720c */ /* 0x000fe20003f24070 */
[----:B------:R-:W-:Y:S01]  /*6000*/  IMAD.HI.U32 R2, R0, R191, RZ ;  /* 0x000000bf00027227 */ /* 0x000fe200078e00ff */
[----:B------:R-:W-:-:S02]  /*6010*/  @!P4 IADD3 R185, PT, PT, -R185, RZ, RZ ;  /* 0x000000ffb9b9c210 */ /* 0x000fc40007ffe1ff */
[----:B------:R-:W-:Y:S01]  /*6020*/  ISETP.GT.U32.AND P4, PT, R5, R190, PT ;  /* 0x000000be0500720c */ /* 0x000fe20003f84070 */
[--C-:B------:R-:W-:Y:S01]  /*6030*/  @!P5 IMAD.IADD R187, R187, 0x1, -R5.reuse ;  /* 0x00000001bbbbd824 */ /* 0x100fe200078e0a05 */
[----:B------:R-:W-:Y:S01]  /*6040*/  ISETP.GE.AND P5, PT, R11, RZ, PT ;  /* 0x000000ff0b00720c */ /* 0x000fe20003fa6270 */
[----:B------:R-:W-:Y:S01]  /*6050*/  @!P2 IMAD.MOV R184, RZ, RZ, -R184 ;  /* 0x000000ffffb8a224 */ /* 0x000fe200078e0ab8 */
[----:B------:R-:W-:Y:S01]  /*6060*/  ISETP.GT.U32.AND P3, PT, R5, R186, PT ;  /* 0x000000ba0500720c */ /* 0x000fe20003f64070 */
[----:B------:R-:W-:Y:S01]  /*6070*/  VIADD R7, R252, 0x73 ;  /* 0x00000073fc077836 */ /* 0x000fe20000000000 */
[----:B------:R-:W-:Y:S01]  /*6080*/  IADD3 R2, PT, PT, -R2, RZ, RZ ;  /* 0x000000ff02027210 */ /* 0x000fe20007ffe1ff */
[--C-:B------:R-:W-:Y:S01]  /*6090*/  @!P6 IMAD.IADD R189, R189, 0x1, -R5.reuse ;  /* 0x00000001bdbde824 */ /* 0x100fe200078e0a05 */
[----:B------:R-:W-:Y:S01]  /*60a0*/  ISETP.GE.AND P2, PT, R9, RZ, PT ;  /* 0x000000ff0900720c */ /* 0x000fe20003f46270 */
[----:B------:R-:W-:Y:S01]  /*60b0*/  @!P1 IMAD.IADD R188, R188, 0x1, -R5 ;  /* 0x00000001bcbc9824 */ /* 0x000fe200078e0a05 */
[----:B------:R-:W-:Y:S01]  /*60c0*/  ISETP.GE.AND P1, PT, R4, RZ, PT ;  /* 0x000000ff0400720c */ /* 0x000fe20003f26270 */
[C---:B------:R-:W-:Y:S01]  /*60d0*/  IMAD R191, R5.reuse, R2, R191 ;  /* 0x0000000205bf7224 */ /* 0x040fe200078e02bf */
[----:B------:R-:W-:Y:S01]  /*60e0*/  IADD3 R2, PT, PT, R252, 0x6e, RZ ;  /* 0x0000006efc027810 */ /* 0x000fe20007ffe0ff */
[--C-:B------:R-:W-:Y:S01]  /*60f0*/  @!P4 IMAD.IADD R190, R190, 0x1, -R5.reuse ;  /* 0x00000001bebec824 */ /* 0x100fe200078e0a05 */
[C---:B------:R-:W-:Y:S01]  /*6100*/  ISETP.GT.U32.AND P4, PT, R5.reuse, R189, PT ;  /* 0x000000bd0500720c */ /* 0x040fe20003f84070 */
[----:B------:R-:W-:Y:S01]  /*6110*/  @!P5 IMAD.MOV R188, RZ, RZ, -R188 ;  /* 0x000000ffffbcd224 */ /* 0x000fe200078e0abc */
[C---:B------:R-:W-:Y:S01]  /*6120*/  ISETP.GT.U32.AND P5, PT, R5.reuse, R191, PT ;  /* 0x000000bf0500720c */ /* 0x040fe20003fa4070 */
[--C-:B------:R-:W-:Y:S01]  /*6130*/  @!P3 IMAD.IADD R186, R186, 0x1, -R5.reuse ;  /* 0x00000001babab824 */ /* 0x100fe200078e0a05 */
[----:B------:R-:W-:Y:S01]  /*6140*/  IABS R192, R2 ;  /* 0x0000000200c07213 */ /* 0x000fe20000000000 */
[C---:B------:R-:W-:Y:S01]  /*6150*/  VIADD R9, R252.reuse, 0x75 ;  /* 0x00000075fc097836 */ /* 0x040fe20000000000 */
[C---:B------:R-:W-:Y:S01]  /*6160*/  IADD3 R4, PT, PT, R252.reuse, 0x6f, RZ ;  /* 0x0000006ffc047810 */ /* 0x040fe20007ffe0ff */
[----:B------:R-:W-:Y:S01]  /*6170*/  @!P2 IMAD.MOV R186, RZ, RZ, -R186 ;  /* 0x000000ffffbaa224 */ /* 0x000fe200078e0aba */
[----:B------:R-:W-:Y:S01]  /*6180*/  ISETP.GT.U32.AND P2, PT, R5, R190, PT ;  /* 0x000000be0500720c */ /* 0x000fe20003f44070 */
[----:B------:R-:W-:Y:S01]  /*6190*/  VIADD R131, R252, 0xbc ;  /* 0x000000bcfc837836 */ /* 0x000fe20000000000 */
[----:B------:R-:W-:Y:S01]  /*61a0*/  ISETP.GE.AND P3, PT, R10, RZ, PT ;  /* 0x000000ff0a00720c */ /* 0x000fe20003f66270 */
[----:B------:R-:W-:Y:S01]  /*61b0*/  VIADD R10, R252, 0x7e ;  /* 0x0000007efc0a7836 */ /* 0x000fe20000000000 */
[----:B------:R-:W-:Y:S01]  /*61c0*/  ISETP.GE.AND P6, PT, R12, RZ, PT ;  /* 0x000000ff0c00720c */ /* 0x000fe20003fc6270 */
[----:B------:R-:W-:Y:S01]  /*61d0*/  VIADD R12, R252, 0x81 ;  /* 0x00000081fc0c7836 */ /* 0x000fe20000000000 */
        /* <DEDUP_REMOVED lines=8> */
[----:B------:R-:W-:Y:S01]  /*6260*/  IADD3 R2, PT, PT, -R2, RZ, RZ ;  /* 0x000000ff02027210 */ /* 0x000fe20007ffe1ff */
[----:B------:R-:W-:Y:S01]  /*6270*/  IMAD.HI.U32 R3, R0, R193, RZ ;  /* 0x000000c100037227 */ /* 0x000fe200078e00ff */
[----:B------:R-:W-:Y:S01]  /*6280*/  ISETP.GE.AND P2, PT, R4, RZ, PT ;  /* 0x000000ff0400720c */ /* 0x000fe20003f46270 */
[----:B------:R1:W-:Y:S01]  /*6290*/  STL [R1+0x2c60], R183 ;  /* 0x002c60b701007387 */ /* 0x0003e20000100800 */
[----:B------:R-:W-:Y:S01]  /*62a0*/  @!P6 IADD3 R190, PT, PT, -R190, RZ, RZ ;  /* 0x000000ffbebee210 */ /* 0x000fe20007ffe1ff */
[----:B------:R-:W-:Y:S01]  /*62b0*/  IMAD.MOV R4, RZ, RZ, -R3 ;  /* 0x000000ffff047224 */ /* 0x000fe200078e0a03 */
[----:B------:R-:W-:Y:S01]  /*62c0*/  @!P1 IADD3 R189, PT, PT, -R189, RZ, RZ ;  /* 0x000000ffbdbd9210 */ /* 0x000fe20007ffe1ff */
[C---:B------:R-:W-:Y:S01]  /*62d0*/  IMAD R192, R5.reuse, R2, R192 ;  /* 0x0000000205c07224 */ /* 0x040fe200078e02c0 */
[----:B------:R-:W-:Y:S01]  /*62e0*/  IABS R197, R7 ;  /* 0x0000000700c57213 */ /* 0x000fe20000000000 */
[----:B------:R-:W-:Y:S01]  /*62f0*/  @!P3 IMAD.MOV R187, RZ, RZ, -R187 ;  /* 0x000000ffffbbb224 */ /* 0x000fe200078e0abb */
[----:B------:R-:W-:Y:S01]  /*6300*/  ISETP.GE.AND P3, PT, R6, RZ, PT ;  /* 0x000000ff0600720c */ /* 0x000fe20003f66270 */
[C---:B------:R-:W-:Y:S01]  /*6310*/  IMAD R193, R5.reuse, R4, R193 ;  /* 0x0000000405c17224 */ /* 0x040fe200078e02c1 */
[----:B------:R-:W-:Y:S01]  /*6320*/  ISETP.GT.U32.AND P6, PT, R5, R192, PT ;  /* 0x000000c00500720c */ /* 0x000fe20003fc4070 */
[C---:B------:R-:W-:Y:S01]  /*6330*/  VIADD R6, R252.reuse, 0x70 ;  /* 0x00000070fc067836 */ /* 0x040fe20000000000 */
[----:B------:R-:W-:Y:S01]  /*6340*/  @!P5 IADD3 R191, PT, PT, R191, -R5, RZ ;  /* 0x80000005bfbfd210 */ /* 0x000fe20007ffe0ff */
[C---:B------:R-:W-:Y:S01]  /*6350*/  VIADD R4, R252.reuse, 0x71 ;  /* 0x00000071fc047836 */ /* 0x040fe20000000000 */
[----:B------:R-:W-:Y:S01]  /*6360*/  ISETP.GT.U32.AND P5, PT, R5, R193, PT ;  /* 0x000000c10500720c */ /* 0x000fe20003fa4070 */
[C---:B------:R-:W-:Y:S01]  /*6370*/  VIADD R129, R252.reuse, 0xbb ;  /* 0x000000bbfc817836 */ /* 0x040fe20000000000 */
[----:B------:R-:W-:Y:S01]  /*6380*/  IABS R194, R6 ;  /* 0x0000000600c27213 */ /* 0x000fe20000000000 */
[----:B------:R-:W-:Y:S01]  /*6390*/  VIADD R143, R252, 0xc2 ;  /* 0x000000c2fc8f7836 */ /* 0x000fe20000000000 */
[----:B------:R-:W-:Y:S01]  /*63a0*/  ISETP.GE.AND P1, PT, R6, RZ, PT ;  /* 0x000000ff0600720c */ /* 0x000fe20003f26270 */
[----:B------:R-:W-:Y:S01]  /*63b0*/  VIADD R6, R252, 0x72 ;  /* 0x00000072fc067836 */ /* 0x000fe20000000000 */
[----:B------:R-:W-:Y:S01]  /*63c0*/  IABS R195, R4 ;  /* 0x0000000400c37213 */ /* 0x000fe20000000000 */
[----:B------:R-:W-:Y:S01]  /*63d0*/  IMAD.HI.U32 R2, R0, R194, RZ ;  /* 0x000000c200027227 */ /* 0x000fe200078e00ff */
[----:B------:R-:W-:Y:S01]  /*63e0*/  @!P3 IADD3 R191, PT, PT, -R191, RZ, RZ ;  /* 0x000000ffbfbfb210 */ /* 0x000fe20007ffe1ff */
[----:B------:R-:W-:Y:S01]  /*63f0*/  STL [R1+0x2c5c], R185 ;  /* 0x002c5cb901007387 */ /* 0x000fe20000100800 */
[----:B------:R-:W-:Y:S01]  /*6400*/  IABS R196, R6 ;  /* 0x0000000600c47213 */ /* 0x000fe20000000000 */
[--C-:B------:R-:W-:Y:S01]  /*6410*/  @!P6 IMAD.IADD R192, R192, 0x1, -R5.reuse ;  /* 0x00000001c0c0e824 */ /* 0x100fe200078e0a05 */
[----:B------:R-:W-:Y:S01]  /*6420*/  IADD3 R8, PT, PT, R252, 0x74, RZ ;  /* 0x00000074fc087810 */ /* 0x000fe20007ffe0ff */
[----:B------:R-:W-:Y:S01]  /*6430*/  IMAD.MOV R2, RZ, RZ, -R2 ;  /* 0x000000ffff027224 */ /* 0x000fe200078e0a02 */
[----:B------:R-:W-:Y:S01]  /*6440*/  IABS R199, R9 ;  /* 0x0000000900c77213 */ /* 0x000fe20000000000 */
[----:B------:R-:W-:Y:S01]  /*6450*/  @!P5 IMAD.IADD R193, R193, 0x1, -R5 ;  /* 0x00000001c1c1d824 */ /* 0x000fe200078e0a05 */
[C---:B------:R-:W-:Y:S01]  /*6460*/  ISETP.GT.U32.AND P6, PT, R5.reuse, R192, PT ;  /* 0x000000c00500720c */ /* 0x040fe20003fc4070 */
[C---:B------:R-:W-:Y:S01]  /*6470*/  IMAD R194, R5.reuse, R2, R194 ;  /* 0x0000000205c27224 */ /* 0x040fe200078e02c2 */
[----:B------:R-:W-:Y:S01]  /*6480*/  IABS R198, R8 ;  /* 0x0000000800c67213 */ /* 0x000fe20000000000 */
[C---:B------:R-:W-:Y:S01]  /*6490*/  IMAD.HI.U32 R2, R0.reuse, R195, RZ ;  /* 0x000000c300027227 */ /* 0x040fe200078e00ff */
[C---:B------:R-:W-:Y:S01]  /*64a0*/  ISETP.GT.U32.AND P5, PT, R5.reuse, R193, PT ;  /* 0x000000c10500720c */ /* 0x040fe20003fa4070 */
[----:B------:R2:W-:Y:S01]  /*64b0*/  STL [R1+0x2c58], R187 ;  /* 0x002c58bb01007387 */ /* 0x0005e20000100800 */
[C---:B------:R-:W-:Y:S01]  /*64c0*/  ISETP.GT.U32.AND P3, PT, R5.reuse, R194, PT ;  /* 0x000000c20500720c */ /* 0x040fe20003f64070 */
[----:B------:R-:W-:Y:S01]  /*64d0*/  IMAD.HI.U32 R3, R0, R196, RZ ;  /* 0x000000c400037227 */ /* 0x000fe200078e00ff */
[----:B------:R-:W-:Y:S01]  /*64e0*/  IABS R208, R10 ;  /* 0x0000000a00d07213 */ /* 0x000fe20000000000 */
[----:B------:R-:W-:Y:S01]  /*64f0*/  STL [R1+0x2c54], R189 ;  /* 0x002c54bd01007387 */ /* 0x000fe20000100800 */
[----:B------:R-:W-:Y:S01]  /*6500*/  IABS R211, R12 ;  /* 0x0000000c00d37213 */ /* 0x000fe20000000000 */
[----:B------:R-:W-:Y:S01]  /*6510*/  IMAD.MOV R2, RZ, RZ, -R2 ;  /* 0x000000ffff027224 */ /* 0x000fe200078e0a02 */
[----:B------:R-:W-:Y:S01]  /*6520*/  IADD3 R11, PT, PT, R252, 0x80, RZ ;  /* 0x00000080fc0b7810 */ /* 0x000fe20007ffe0ff */
[----:B------:R-:W-:Y:S01]  /*6530*/  IMAD.MOV R3, RZ, RZ, -R3 ;  /* 0x000000ffff037224 */ /* 0x000fe200078e0a03 */
[----:B------:R-:W-:Y:S01]  /*6540*/  @!P6 IADD3 R192, PT, PT, R192, -R5, RZ ;  /* 0x80000005c0c0e210 */ /* 0x000fe20007ffe0ff */
[C---:B------:R-:W-:Y:S01]  /*6550*/  IMAD R195, R5.reuse, R2, R195 ;  /* 0x0000000205c37224 */ /* 0x040fe200078e02c3 */
[----:B------:R-:W-:Y:S01]  /*6560*/  IABS R210, R11 ;  /* 0x0000000b00d27213 */ /* 0x000fe20000000000 */
[C---:B------:R-:W-:Y:S01]  /*6570*/  IMAD R196, R5.reuse, R3, R196 ;  /* 0x0000000305c47224 */ /* 0x040fe200078e02c4 */
[----:B------:R-:W-:Y:S01]  /*6580*/  @!P4 IADD3 R192, PT, PT, -R192, RZ, RZ ;  /* 0x000000ffc0c0c210 */ /* 0x000fe20007ffe1ff */
[----:B------:R-:W-:Y:S01]  /*6590*/  IMAD.HI.U32 R2, R0, R197, RZ ;  /* 0x000000c500027227 */ /* 0x000fe200078e00ff */
[----:B------:R-:W-:Y:S01]  /*65a0*/  ISETP.GT.U32.AND P6, PT, R5, R195, PT ;  /* 0x000000c30500720c */ /* 0x000fe20003fc4070 */
[----:B------:R3:W-:Y:S01]  /*65b0*/  STL [R1+0x2c50], R191 ;  /* 0x002c50bf01007387 */ /* 0x0007e20000100800 */
[----:B------:R-:W-:Y:S01]  /*65c0*/  IABS R73, R131 ;  /* 0x0000008300497213 */ /* 0x000fe20000000000 */
[--C-:B------:R-:W-:Y:S01]  /*65d0*/  @!P5 IMAD.IADD R193, R193, 0x1, -R5.reuse ;  /* 0x00000001c1c1d824 */ /* 0x100fe200078e0a05 */
[C---:B------:R-:W-:Y:S01]  /*65e0*/  ISETP.GT.U32.AND P5, PT, R5.reuse, R196, PT ;  /* 0x000000c40500720c */ /* 0x040fe20003fa4070 */
[----:B------:R-:W-:Y:S01]  /*65f0*/  IMAD.MOV R2, RZ, RZ, -R2 ;  /* 0x000000ffff027224 */ /* 0x000fe200078e0a02 */
[----:B------:R-:W-:Y:S01]  /*6600*/  IABS R74, R129 ;  /* 0x00000081004a7213 */ /* 0x000fe20000000000 */
[----:B------:R-:W-:Y:S01]  /*6610*/  @!P3 IMAD.IADD R194, R194, 0x1, -R5 ;  /* 0x00000001c2c2b824 */ /* 0x000fe200078e0a05 */
[----:B------:R-:W-:Y:S01]  /*6620*/  IABS R67, R143 ;  /* 0x0000008f00437213 */ /* 0x000fe20000000000 */
[C---:B------:R-:W-:Y:S01]  /*6630*/  IMAD R197, R5.reuse, R2, R197 ;  /* 0x0000000205c57224 */ /* 0x040fe200078e02c5 */
[----:B-1----:R-:W-:Y:S01]  /*6640*/  IADD3 R183, PT, PT, R252, 0xd6, RZ ;  /* 0x000000d6fcb77810 */ /* 0x002fe20007ffe0ff */
[----:B------:R-:W-:Y:S01]  /*6650*/  IMAD.HI.U32 R2, R0, R198, RZ ;  /* 0x000000c600027227 */ /* 0x000fe200078e00ff */
[----:B------:R-:W-:-:S02]  /*6660*/  ISETP.GT.U32.AND P3, PT, R5, R194, PT ;  /* 0x000000c20500720c */ /* 0x000fc40003f64070 */
[----:B------:R-:W-:Y:S01]  /*6670*/  ISETP.GT.U32.AND P4, PT, R5, R197, PT ;  /* 0x000000c50500720c */ /* 0x000fe20003f84070 */
[--C-:B------:R-:W-:Y:S01]  /*6680*/  @!P6 IMAD.IADD R195, R195, 0x1, -R5.reuse ;  /* 0x00000001c3c3e824 */ /* 0x100fe200078e0a05 */
[----:B------:R-:W-:Y:S01]  /*6690*/  IADD3 R2, PT, PT, -R2, RZ, RZ ;  /* 0x000000ff02027210 */ /* 0x000fe20007ffe1ff */
[----:B------:R-:W-:Y:S01]  /*66a0*/  @!P5 IMAD.IADD R196, R196, 0x1, -R5 ;  /* 0x00000001c4c4d824 */ /* 0x000fe200078e0a05 */
[----:B------:R-:W-:Y:S01]  /*66b0*/  IABS R47, R183 ;  /* 0x000000b7002f7213 */ /* 0x000fe20000000000 */
[----:B------:R-:W-:Y:S01]  /*66c0*/  IMAD.HI.U32 R3, R0, R199, RZ ;  /* 0x000000c700037227 */ /* 0x000fe200078e00ff */
[C---:B------:R-:W-:Y:S02]  /*66d0*/  ISETP.GT.U32.AND P6, PT, R5.reuse, R195, PT ;  /* 0x000000c30500720c */ /* 0x040fe40003fc4070 */
[----:B------:R-:W-:Y:S01]  /*66e0*/  ISETP.GT.U32.AND P5, PT, R5, R196, PT ;  /* 0x000000c40500720c */ /* 0x000fe20003fa4070 */
[----:B------:R-:W-:Y:S01]  /*66f0*/  @!P2 IMAD.MOV R193, RZ, RZ, -R193 ;  /* 0x000000ffffc1a224 */ /* 0x000fe200078e0ac1 */
[----:B------:R-:W-:Y:S01]  /*6700*/  ISETP.GE.AND P2, PT, R4, RZ, PT ;  /* 0x000000ff0400720c */ /* 0x000fe20003f46270 */
[----:B------:R-:W-:Y:S01]  /*6710*/  IMAD.MOV R4, RZ, RZ, -R3 ;  /* 0x000000ffff047224 */ /* 0x000fe200078e0a03 */
[----:B------:R-:W-:Y:S01]  /*6720*/  @!P3 IADD3 R194, PT, PT, R194, -R5, RZ ;  /* 0x80000005c2c2b210 */ /* 0x000fe20007ffe0ff */
[----:B------:R-:W-:Y:S01]  /*6730*/  @!P4 IMAD.IADD R197, R197, 0x1, -R5 ;  /* 0x00000001c5c5c824 */ /* 0x000fe200078e0a05 */
[----:B------:R-:W-:Y:S01]  /*6740*/  ISETP.GE.AND P3, PT, R6, RZ, PT ;  /* 0x000000ff0600720c */ /* 0x000fe20003f66270 */
[C---:B------:R-:W-:Y:S01]  /*6750*/  VIADD R6, R252.reuse, 0x76 ;  /* 0x00000076fc067836 */ /* 0x040fe20000000000 */
[----:B--2---:R-:W-:Y:S01]  /*6760*/  IADD3 R187, PT, PT, R252, 0xd8, RZ ;  /* 0x000000d8fcbb7810 */ /* 0x004fe20007ffe0ff */
[C---:B------:R-:W-:Y:S01]  /*6770*/  IMAD R198, R5.reuse, R2, R198 ;  /* 0x0000000205c67224 */ /* 0x040fe200078e02c6 */
[C---:B------:R-:W-:Y:S01]  /*6780*/  ISETP.GT.U32.AND P4, PT, R5.reuse, R197, PT ;  /* 0x000000c50500720c */ /* 0x040fe20003f84070 */
[----:B------:R-:W-:Y:S01]  /*6790*/  IMAD R199, R5, R4, R199 ;  /* 0x0000000405c77224 */ /* 0x000fe200078e02c7 */
[----:B------:R-:W-:Y:S01]  /*67a0*/  @!P6 IADD3 R195, PT, PT, R195, -R5, RZ ;  /* 0x80000005c3c3e210 */ /* 0x000fe20007ffe0ff */
[----:B------:R-:W-:Y:S01]  /*67b0*/  @!P1 IMAD.MOV R194, RZ, RZ, -R194 ;  /* 0x000000ffffc29224 */ /* 0x000fe200078e0ac2 */
[----:B------:R-:W-:Y:S01]  /*67c0*/  IABS R200, R6 ;  /* 0x0000000600c87213 */ /* 0x000fe20000000000 */
[--C-:B------:R-:W-:Y:S01]  /*67d0*/  @!P5 IMAD.IADD R196, R196, 0x1, -R5.reuse ;  /* 0x00000001c4c4d824 */ /* 0x100fe200078e0a05 */
[C---:B------:R-:W-:Y:S01]  /*67e0*/  ISETP.GT.U32.AND P6, PT, R5.reuse, R198, PT ;  /* 0x000000c60500720c */ /* 0x040fe20003fc4070 */
[----:B------:R-:W-:Y:S01]  /*67f0*/  VIADD R3, R252, 0x78 ;  /* 0x00000078fc037836 */ /* 0x000fe20000000000 */
[----:B------:R-:W-:Y:S01]  /*6800*/  ISETP.GT.U32.AND P1, PT, R5, R199, PT ;  /* 0x000000c70500720c */ /* 0x000fe20003f24070 */
[----:B------:R-:W-:Y:S01]  /*6810*/  IMAD.HI.U32 R2, R0, R200, RZ ;  /* 0x000000c800027227 */ /* 0x000fe200078e00ff */
[----:B------:R-:W-:Y:S01]  /*6820*/  ISETP.GE.AND P5, PT, R7, RZ, PT ;  /* 0x000000ff0700720c */ /* 0x000fe20003fa6270 */
[----:B------:R1:W-:Y:S01]  /*6830*/  STL [R1+0x2c4c], R193 ;  /* 0x002c4cc101007387 */ /* 0x0003e20000100800 */
[----:B------:R-:W-:Y:S01]  /*6840*/  @!P2 IADD3 R195, PT, PT, -R195, RZ, RZ ;  /* 0x000000ffc3c3a210 */ /* 0x000fe20007ffe1ff */
[----:B------:R-:W-:Y:S01]  /*6850*/  IMAD.MOV R2, RZ, RZ, -R2 ;  /* 0x000000ffff027224 */ /* 0x000fe200078e0a02 */
[----:B------:R-:W-:Y:S01]  /*6860*/  ISETP.GE.AND P2, PT, R8, RZ, PT ;  /* 0x000000ff0800720c */ /* 0x000fe20003f46270 */
[--C-:B------:R-:W-:Y:S01]  /*6870*/  @!P4 IMAD.IADD R197, R197, 0x1, -R5.reuse ;  /* 0x00000001c5c5c824 */ /* 0x100fe200078e0a05 */
[----:B------:R-:W-:Y:S01]  /*6880*/  IABS R202, R3 ;  /* 0x0000000300ca7213 */ /* 0x000fe20000000000 */
[----:B------:R-:W-:Y:S01]  /*6890*/  IMAD R200, R5, R2, R200 ;  /* 0x0000000205c87224 */ /* 0x000fe200078e02c8 */
[----:B------:R-:W-:Y:S01]  /*68a0*/  IADD3 R2, PT, PT, R252, 0x77, RZ ;  /* 0x00000077fc027810 */ /* 0x000fe20007ffe0ff */
[----:B------:R-:W-:Y:S01]  /*68b0*/  @!P3 IMAD.MOV R196, RZ, RZ, -R196 ;  /* 0x000000ffffc4b224 */ /* 0x000fe200078e0ac4 */
[----:B------:R-:W-:Y:S01]  /*68c0*/  @!P6 IADD3 R198, PT, PT, R198, -R5, RZ ;  /* 0x80000005c6c6e210 */ /* 0x000fe20007ffe0ff */
[--C-:B------:R-:W-:Y:S01]  /*68d0*/  @!P1 IMAD.IADD R199, R199, 0x1, -R5.reuse ;  /* 0x00000001c7c79824 */ /* 0x100fe200078e0a05 */
[----:B------:R-:W-:Y:S01]  /*68e0*/  IABS R201, R2 ;  /* 0x0000000200c97213 */ /* 0x000fe20000000000 */
[C---:B------:R-:W-:Y:S01]  /*68f0*/  VIADD R7, R252.reuse, 0x7b ;  /* 0x0000007bfc077836 */ /* 0x040fe20000000000 */
[----:B------:R-:W-:Y:S01]  /*6900*/  ISETP.GT.U32.AND P6, PT, R5, R198, PT ;  /* 0x000000c60500720c */ /* 0x000fe20003fc4070 */
[C---:B------:R-:W-:Y:S01]  /*6910*/  VIADD R8, R252.reuse, 0x7c ;  /* 0x0000007cfc087836 */ /* 0x040fe20000000000 */
[----:B------:R-:W-:Y:S01]  /*6920*/  @!P5 IADD3 R197, PT, PT, -R197, RZ, RZ ;  /* 0x000000ffc5c5d210 */ /* 0x000fe20007ffe1ff */
[C---:B------:R-:W-:Y:S01]  /*6930*/  VIADD R139, R252.reuse, 0xc0 ;  /* 0x000000c0fc8b7836 */ /* 0x040fe20000000000 */
[C---:B------:R-:W-:Y:S01]  /*6940*/  ISETP.GT.U32.AND P5, PT, R5.reuse, R200, PT ;  /* 0x000000c80500720c */ /* 0x040fe20003fa4070 */
[C---:B------:R-:W-:Y:S01]  /*6950*/  VIADD R122, R252.reuse, 0xba ;  /* 0x000000bafc7a7836 */ /* 0x040fe20000000000 */
[----:B------:R-:W-:Y:S01]  /*6960*/  ISETP.GT.U32.AND P1, PT, R5, R199, PT ;  /* 0x000000c70500720c */ /* 0x000fe20003f24070 */
[C---:B------:R-:W-:Y:S01]  /*6970*/  VIADD R135, R252.reuse, 0xbe ;  /* 0x000000befc877836 */ /* 0x040fe20000000000 */
[----:B------:R-:W-:Y:S01]  /*6980*/  ISETP.GE.AND P4, PT, R9, RZ, PT ;  /* 0x000000ff0900720c */ /* 0x000fe20003f86270 */
[----:B------:R-:W-:Y:S01]  /*6990*/  VIADD R9, R252, 0x7d ;  /* 0x0000007dfc097836 */ /* 0x000fe20000000000 */
[----:B------:R-:W-:Y:S01]  /*69a0*/  ISETP.GE.AND P3, PT, R6, RZ, PT ;  /* 0x000000ff0600720c */ /* 0x000fe20003f66270 */
[----:B------:R-:W-:Y:S01]  /*69b0*/  VIADD R6, R252, 0x79 ;  /* 0x00000079fc067836 */ /* 0x000fe20000000000 */
[----:B------:R-:W-:Y:S01]  /*69c0*/  IABS R205, R7 ;  /* 0x0000000700cd7213 */ /* 0x000fe20000000000 */
[--C-:B------:R-:W-:Y:S01]  /*69d0*/  @!P6 IMAD.IADD R198, R198, 0x1, -R5.reuse ;  /* 0x00000001c6c6e824 */ /* 0x100fe200078e0a05 */
[----:B------:R-:W-:Y:S01]  /*69e0*/  ISETP.GE.AND P6, PT, R2, RZ, PT ;  /* 0x000000ff0200720c */ /* 0x000fe20003fc6270 */
[----:B------:R-:W-:Y:S01]  /*69f0*/  IMAD.HI.U32 R2, R0, R201, RZ ;  /* 0x000000c900027227 */ /* 0x000fe200078e00ff */
[----:B------:R-:W-:Y:S01]  /*6a00*/  IABS R203, R6 ;  /* 0x0000000600cb7213 */ /* 0x000fe20000000000 */
[----:B------:R-:W-:Y:S01]  /*6a10*/  STL [R1+0x2c48], R195 ;  /* 0x002c48c301007387 */ /* 0x000fe20000100800 */
[----:B------:R-:W-:Y:S01]  /*6a20*/  IABS R206, R8 ;  /* 0x0000000800ce7213 */ /* 0x000fe20000000000 */
[--C-:B------:R-:W-:Y:S01]  /*6a30*/  @!P5 IMAD.IADD R200, R200, 0x1, -R5.reuse ;  /* 0x00000001c8c8d824 */ /* 0x100fe200078e0a05 */
[----:B------:R-:W-:Y:S01]  /*6a40*/  IADD3 R2, PT, PT, -R2, RZ, RZ ;  /* 0x000000ff02027210 */ /* 0x000fe20007ffe1ff */
[----:B------:R-:W-:Y:S01]  /*6a50*/  @!P1 IMAD.IADD R199, R199, 0x1, -R5 ;  /* 0x00000001c7c79824 */ /* 0x000fe200078e0a05 */
[----:B------:R-:W-:Y:S01]  /*6a60*/  ISETP.GE.AND P1, PT, R3, RZ, PT ;  /* 0x000000ff0300720c */ /* 0x000fe20003f26270 */
[----:B------:R-:W-:Y:S01]  /*6a70*/  IMAD.HI.U32 R3, R0, R202, RZ ;  /* 0x000000ca00037227 */ /* 0x000fe200078e00ff */
[----:B------:R-:W-:Y:S01]  /*6a80*/  ISETP.GE.AND P5, PT, R6, RZ, PT ;  /* 0x000000ff0600720c */ /* 0x000fe20003fa6270 */
[----:B------:R2:W-:Y:S01]  /*6a90*/  STL [R1+0x2c44], R197 ;  /* 0x002c44c501007387 */ /* 0x0005e20000100800 */
[----:B------:R-:W-:Y:S01]  /*6aa0*/  @!P4 IADD3 R199, PT, PT, -R199, RZ, RZ ;  /* 0x000000ffc7c7c210 */ /* 0x000fe20007ffe1ff */
[----:B------:R-:W-:Y:S01]  /*6ab0*/  @!P2 IMAD.MOV R198, RZ, RZ, -R198 ;  /* 0x000000ffffc6a224 */ /* 0x000fe200078e0ac6 */
[C---:B------:R-:W-:Y:S01]  /*6ac0*/  ISETP.GT.U32.AND P2, PT, R5.reuse, R200, PT ;  /* 0x000000c80500720c */ /* 0x040fe20003f44070 */
[----:B------:R-:W-:Y:S01]  /*6ad0*/  IMAD R201, R5, R2, R201 ;  /* 0x0000000205c97224 */ /* 0x000fe200078e02c9 */
[----:B------:R-:W-:Y:S01]  /*6ae0*/  IADD3 R3, PT, PT, -R3, RZ, RZ ;  /* 0x000000ff03037210 */ /* 0x000fe20007ffe1ff */
[----:B------:R-:W-:Y:S01]  /*6af0*/  VIADD R6, R252, 0x7a ;  /* 0x0000007afc067836 */ /* 0x000fe20000000000 */
[----:B------:R-:W-:Y:S01]  /*6b00*/  IABS R207, R9 ;  /* 0x0000000900cf7213 */ /* 0x000fe20000000000 */
[C---:B------:R-:W-:Y:S01]  /*6b10*/  IMAD.HI.U32 R4, R0.reuse, R203, RZ ;  /* 0x000000cb00047227 */ /* 0x040fe200078e00ff */
[C---:B------:R-:W-:Y:S01]  /*6b20*/  ISETP.GT.U32.AND P4, PT, R5.reuse, R201, PT ;  /* 0x000000c90500720c */ /* 0x040fe20003f84070 */
[----:B------:R-:W-:Y:S01]  /*6b30*/  STL [R1+0x2c40], R199 ;  /* 0x002c40c701007387 */ /* 0x000fe20000100800 */
[----:B------:R-:W-:Y:S01]  /*6b40*/  IABS R204, R6 ;  /* 0x0000000600cc7213 */ /* 0x000fe20000000000 */
[----:B------:R-:W-:Y:S01]  /*6b50*/  IMAD R202, R5, R3, R202 ;  /* 0x0000000305ca7224 */ /* 0x000fe200078e02ca */
[----:B------:R-:W-:Y:S01]  /*6b60*/  IABS R69, R139 ;  /* 0x0000008b00457213 */ /* 0x000fe20000000000 */
[----:B------:R-:W-:Y:S01]  /*6b70*/  IMAD.MOV R4, RZ, RZ, -R4 ;  /* 0x000000ffff047224 */ /* 0x000fe200078e0a04 */
[----:B------:R-:W-:Y:S01]  /*6b80*/  IABS R75, R122 ;  /* 0x0000007a004b7213 */ /* 0x000fe20000000000 */
[----:B------:R-:W-:Y:S01]  /*6b90*/  IMAD.HI.U32 R2, R0, R204, RZ ;  /* 0x000000cc00027227 */ /* 0x000fe200078e00ff */
[----:B------:R-:W-:-:S02]  /*6ba0*/  @!P2 IADD3 R200, PT, PT, R200, -R5, RZ ;  /* 0x80000005c8c8a210 */ /* 0x000fc40007ffe0ff */
[C---:B------:R-:W-:Y:S01]  /*6bb0*/  ISETP.GT.U32.AND P2, PT, R5.reuse, R202, PT ;  /* 0x000000ca0500720c */ /* 0x040fe20003f44070 */
[----:B------:R-:W-:Y:S01]  /*6bc0*/  IMAD.MOV R2, RZ, RZ, -R2 ;  /* 0x000000ffff027224 */ /* 0x000fe200078e0a02 */
[----:B------:R-:W-:Y:S01]  /*6bd0*/  IABS R71, R135 ;  /* 0x0000008700477213 */ /* 0x000fe20000000000 */
[----:B------:R-:W-:Y:S01]  /*6be0*/  IMAD R203, R5, R4, R203 ;  /* 0x0000000405cb7224 */ /* 0x000fe200078e02cb */
[----:B------:R-:W-:Y:S01]  /*6bf0*/  @!P4 IADD3 R201, PT, PT, R201, -R5, RZ ;  /* 0x80000005c9c9c210 */ /* 0x000fe20007ffe0ff */
[C---:B------:R-:W-:Y:S01]  /*6c00*/  IMAD R204, R5.reuse, R2, R204 ;  /* 0x0000000205cc7224 */ /* 0x040fe200078e02cc */
[----:B------:R-:W-:Y:S01]  /*6c10*/  IABS R45, R187 ;  /* 0x000000bb002d7213 */ /* 0x000fe20000000000 */
[----:B------:R-:W-:Y:S01]  /*6c20*/  IMAD.HI.U32 R2, R0, R205, RZ ;  /* 0x000000cd00027227 */ /* 0x000fe200078e00ff */
[C---:B------:R-:W-:Y:S02]  /*6c30*/  ISETP.GT.U32.AND P4, PT, R5.reuse, R203, PT ;  /* 0x000000cb0500720c */ /* 0x040fe40003f84070 */
[C---:B---3--:R-:W-:Y:S01]  /*6c40*/  IADD3 R191, PT, PT, R252.reuse, 0xda, RZ ;  /* 0x000000dafcbf7810 */ /* 0x048fe20007ffe0ff */
[----:B------:R-:W-:Y:S01]  /*6c50*/  IMAD.MOV R2, RZ, RZ, -R2 ;  /* 0x000000ffff027224 */ /* 0x000fe200078e0a02 */
[----:B-1----:R-:W-:Y:S01]  /*6c60*/  IADD3 R193, PT, PT, R252, 0xdb, RZ ;  /* 0x000000dbfcc17810 */ /* 0x002fe20007ffe0ff */
[----:B------:R-:W-:Y:S01]  /*6c70*/  @!P2 IMAD.IADD R202, R202, 0x1, -R5 ;  /* 0x00000001cacaa824 */ /* 0x000fe200078e0a05 */
[C---:B------:R-:W-:Y:S01]  /*6c80*/  ISETP.GT.U32.AND P2, PT, R5.reuse, R201, PT ;  /* 0x000000c90500720c */ /* 0x040fe20003f44070 */
[----:B------:R-:W-:Y:S01]  /*6c90*/  IMAD R205, R5, R2, R205 ;  /* 0x0000000205cd7224 */ /* 0x000fe200078e02cd */
[----:B------:R-:W-:Y:S01]  /*6ca0*/  IABS R43, R191 ;  /* 0x000000bf002b7213 */ /* 0x000fe20000000000 */
[----:B------:R-:W-:Y:S01]  /*6cb0*/  IMAD.HI.U32 R3, R0, R206, RZ ;  /* 0x000000ce00037227 */ /* 0x000fe200078e00ff */
[----:B------:R-:W-:-:S02]  /*6cc0*/  IABS R42, R193 ;  /* 0x000000c1002a7213 */ /* 0x000fc40000000000 */
[----:B--2---:R-:W-:Y:S01]  /*6cd0*/  IADD3 R197, PT, PT, R252, 0xdd, RZ ;  /* 0x000000ddfcc57810 */ /* 0x004fe20007ffe0ff */
[C---:B------:R-:W-:Y:S01]  /*6ce0*/  IMAD.HI.U32 R4, R0.reuse, R207, RZ ;  /* 0x000000cf00047227 */ /* 0x040fe200078e00ff */
[----:B------:R-:W-:Y:S02]  /*6cf0*/  @!P4 IADD3 R203, PT, PT, R203, -R5, RZ ;  /* 0x80000005cbcbc210 */ /* 0x000fe40007ffe0ff */
[----:B------:R-:W-:Y:S01]  /*6d00*/  ISETP.GT.U32.AND P4, PT, R5, R202, PT ;  /* 0x000000ca0500720c */ /* 0x000fe20003f84070 */
[----:B------:R-:W-:Y:S01]  /*6d10*/  IMAD.MOV R3, RZ, RZ, -R3 ;  /* 0x000000ffff037224 */ /* 0x000fe200078e0a03 */
[----:B------:R-:W-:Y:S01]  /*6d20*/  IABS R40, R197 ;  /* 0x000000c500287213 */ /* 0x000fe20000000000 */
[----:B------:R-:W-:Y:S01]  /*6d30*/  IMAD.MOV R4, RZ, RZ, -R4 ;  /* 0x000000ffff047224 */ /* 0x000fe200078e0a04 */
[----:B------:R-:W-:Y:S01]  /*6d40*/  @!P2 IADD3 R201, PT, PT, R201, -R5, RZ ;  /* 0x80000005c9c9a210 */ /* 0x000fe20007ffe0ff */
[----:B------:R-:W-:Y:S01]  /*6d50*/  IMAD.HI.U32 R2, R0, R208, RZ ;  /* 0x000000d000027227 */ /* 0x000fe200078e00ff */
[----:B------:R-:W-:-:S02]  /*6d60*/  ISETP.GT.U32.AND P2, PT, R5, R204, PT ;  /* 0x000000cc0500720c */ /* 0x000fc40003f44070 */
[----:B------:R-:W-:Y:S01]  /*6d70*/  @!P6 IADD3 R201, PT, PT, -R201, RZ, RZ ;  /* 0x000000ffc9c9e210 */ /* 0x000fe20007ffe1ff */
[C---:B------:R-:W-:Y:S01]  /*6d80*/  IMAD R206, R5.reuse, R3, R206 ;  /* 0x0000000305ce7224 */ /* 0x040fe200078e02ce */
[C---:B------:R-:W-:Y:S01]  /*6d90*/  ISETP.GT.U32.AND P6, PT, R5.reuse, R205, PT ;  /* 0x000000cd0500720c */ /* 0x040fe20003fc4070 */
[C---:B------:R-:W-:Y:S02]  /*6da0*/  IMAD R207, R5.reuse, R4, R207 ;  /* 0x0000000405cf7224 */ /* 0x040fe400078e02cf */
[----:B------:R-:W-:Y:S01]  /*6db0*/  IMAD.MOV R2, RZ, RZ, -R2 ;  /* 0x000000ffff027224 */ /* 0x000fe200078e0a02 */
[----:B------:R-:W-:Y:S01]  /*6dc0*/  STL [R1+0x2c3c], R201 ;  /* 0x002c3cc901007387 */ /* 0x000fe20000100800 */
[--C-:B------:R-:W-:Y:S01]  /*6dd0*/  @!P4 IMAD.IADD R202, R202, 0x1, -R5.reuse ;  /* 0x00000001cacac824 */ /* 0x100fe200078e0a05 */
[C---:B------:R-:W-:Y:S01]  /*6de0*/  ISETP.GT.U32.AND P4, PT, R5.reuse, R206, PT ;  /* 0x000000ce0500720c */ /* 0x040fe20003f84070 */
[----:B------:R-:W-:Y:S02]  /*6df0*/  IMAD R208, R5, R2, R208 ;  /* 0x0000000205d07224 */ /* 0x000fe400078e02d0 */
[----:B------:R-:W-:Y:S01]  /*6e00*/  @!P2 IMAD.IADD R204, R204, 0x1, -R5 ;  /* 0x00000001cccca824 */ /* 0x000fe200078e0a05 */
[----:B------:R-:W-:Y:S01]  /*6e10*/  ISETP.GE.AND P2, PT, R7, RZ, PT ;  /* 0x000000ff0700720c */ /* 0x000fe20003f46270 */
[----:B------:R-:W-:-:S02]  /*6e20*/  VIADD R7, R252, 0x7f ;  /* 0x0000007ffc077836 */ /* 0x000fc40000000000 */
[----:B------:R-:W-:Y:S01]  /*6e30*/  @!P6 IMAD.IADD R205, R205, 0x1, -R5 ;  /* 0x00000001cdcde824 */ /* 0x000fe200078e0a05 */
[C---:B------:R-:W-:Y:S01]  /*6e40*/  ISETP.GT.U32.AND P6, PT, R5.reuse, R204, PT ;  /* 0x000000cc0500720c */ /* 0x040fe20003fc4070 */
[----:B------:R-:W-:Y:S01]  /*6e50*/  @!P3 IMAD.MOV R200, RZ, RZ, -R200 ;  /* 0x000000ffffc8b224 */ /* 0x000fe200078e0ac8 */
[----:B------:R-:W-:Y:S01]  /*6e60*/  IABS R209, R7 ;  /* 0x0000000700d17213 */ /* 0x000fe20000000000 */
[----:B------:R-:W-:Y:S01]  /*6e70*/  @!P1 IMAD.MOV R202, RZ, RZ, -R202 ;  /* 0x000000ffffca9224 */ /* 0x000fe200078e0aca */
[C---:B------:R-:W-:Y:S01]  /*6e80*/  ISETP.GT.U32.AND P3, PT, R5.reuse, R203, PT ;  /* 0x000000cb0500720c */ /* 0x040fe20003f64070 */
[----:B------:R-:W-:Y:S01]  /*6e90*/  IMAD.HI.U32 R3, R0, R211, RZ ;  /* 0x000000d300037227 */ /* 0x000fe200078e00ff */
[----:B------:R-:W-:Y:S02]  /*6ea0*/  @!P4 IADD3 R206, PT, PT, R206, -R5, RZ ;  /* 0x80000005cecec210 */ /* 0x000fe40007ffe0ff */
[C---:B------:R-:W-:Y:S01]  /*6eb0*/  ISETP.GT.U32.AND P4, PT, R5.reuse, R205, PT ;  /* 0x000000cd0500720c */ /* 0x040fe20003f84070 */
[----:B------:R-:W-:Y:S01]  /*6ec0*/  IMAD.HI.U32 R2, R0, R209, RZ ;  /* 0x000000d100027227 */ /* 0x000fe200078e00ff */
[----:B------:R-:W-:-:S03]  /*6ed0*/  ISETP.GT.U32.AND P1, PT, R5, R206, PT ;  /* 0x000000ce0500720c */ /* 0x000fc60003f24070 */
[----:B------:R-:W-:Y:S01]  /*6ee0*/  @!P6 IADD3 R204, PT, PT, R204, -R5, RZ ;  /* 0x80000005cccce210 */ /* 0x000fe20007ffe0ff */
[----:B------:R-:W-:Y:S01]  /*6ef0*/  IMAD.MOV R4, RZ, RZ, -R2 ;  /* 0x000000ffff047224 */ /* 0x000fe200078e0a02 */
[----:B------:R-:W-:Y:S01]  /*6f00*/  ISETP.GT.U32.AND P6, PT, R5, R207, PT ;  /* 0x000000cf0500720c */ /* 0x000fe20003fc4070 */
[----:B------:R-:W-:Y:S01]  /*6f10*/  IMAD.HI.U32 R2, R0, R210, RZ ;  /* 0x000000d200027227 */ /* 0x000fe200078e00ff */
[-C--:B------:R-:W-:Y:S02]  /*6f20*/  @!P3 IADD3 R203, PT, PT, R203, -R5.reuse, RZ ;  /* 0x80000005cbcbb210 */ /* 0x080fe40007ffe0ff */
[----:B------:R-:W-:Y:S01]  /*6f30*/  ISETP.GE.AND P3, PT, R6, RZ, PT ;  /* 0x000000ff0600720c */ /* 0x000fe20003f66270 */
[----:B------:R-:W-:Y:S01]  /*6f40*/  IMAD R209, R5, R4, R209 ;  /* 0x0000000405d17224 */ /* 0x000fe200078e02d1 */
[----:B------:R-:W-:Y:S01]  /*6f50*/  @!P5 IADD3 R203, PT, PT, -R203, RZ, RZ ;  /* 0x000000ffcbcbd210 */ /* 0x000fe20007ffe1ff */
[----:B------:R-:W-:Y:S01]  /*6f60*/  IMAD.HI.U32 R4, R0, R212, RZ ;  /* 0x000000d400047227 */ /* 0x000fe200078e00ff */
[----:B------:R-:W-:-:S02]  /*6f70*/  @!P1 IADD3 R206, PT, PT, R206, -R5, RZ ;  /* 0x80000005cece9210 */ /* 0x000fc40007ffe0ff */
[----:B------:R-:W-:Y:S01]  /*6f80*/  ISETP.GE.AND P1, PT, R8, RZ, PT ;  /* 0x000000ff0800720c */ /* 0x000fe20003f26270 */
[----:B------:R-:W-:Y:S01]  /*6f90*/  IMAD.MOV R4, RZ, RZ, -R4 ;  /* 0x000000ffff047224 */ /* 0x000fe200078e0a04 */
[----:B------:R-:W-:Y:S01]  /*6fa0*/  IADD3 R6, PT, PT, -R3, RZ, RZ ;  /* 0x000000ff03067210 */ /* 0x000fe20007ffe1ff */
[----:B------:R-:W-:Y:S01]  /*6fb0*/  @!P6 IMAD.IADD R207, R207, 0x1, -R5 ;  /* 0x00000001cfcfe824 */ /* 0x000fe200078e0a05 */
[C---:B------:R-:W-:Y:S01]  /*6fc0*/  ISETP.GT.U32.AND P6, PT, R5.reuse, R209, PT ;  /* 0x000000d10500720c */ /* 0x040fe20003fc4070 */
[----:B------:R-:W-:Y:S01]  /*6fd0*/  IMAD.MOV R2, RZ, RZ, -R2 ;  /* 0x000000ffff027224 */ /* 0x000fe200078e0a02 */
[----:B------:R-:W-:Y:S01]  /*6fe0*/  IADD3 R3, PT, PT, R252, 0x83, RZ ;  /* 0x00000083fc037810 */ /* 0x000fe20007ffe0ff */
[C---:B------:R-:W-:Y:S01]  /*6ff0*/  IMAD R211, R5.reuse, R6, R211 ;  /* 0x0000000605d37224 */ /* 0x040fe200078e02d3 */
[C---:B------:R-:W-:Y:S01]  /*7000*/  ISETP.GT.U32.AND P5, PT, R5.reuse, R207, PT ;  /* 0x000000cf0500720c */ /* 0x040fe20003fa4070 */
[C---:B------:R-:W-:Y:S01]  /*7010*/  IMAD R212, R5.reuse, R4, R212 ;  /* 0x0000000405d47224 */ /* 0x040fe200078e02d4 */
[----:B------:R-:W-:Y:S01]  /*7020*/  IABS R213, R3 ;  /* 0x0000000300d57213 */ /* 0x000fe20000000000 */
[C---:B------:R-:W-:Y:S01]  /*7030*/  IMAD R210, R5.reuse, R2, R210 ;  /* 0x0000000205d27224 */ /* 0x040fe200078e02d2 */
[----:B------:R-:W-:Y:S01]  /*7040*/  STL [R1+0x2c38], R203 ;  /* 0x002c38cb01007387 */ /* 0x000fe20000100800 */
[----:B------:R-:W-:Y:S01]  /*7050*/  @!P1 IADD3 R206, PT, PT, -R206, RZ, RZ ;  /* 0x000000ffcece9210 */ /* 0x000fe20007ffe1ff */
[----:B------:R-:W-:Y:S01]  /*7060*/  VIADD R4, R252, 0x84 ;  /* 0x00000084fc047836 */ /* 0x000fe20000000000 */
[----:B------:R-:W-:Y:S01]  /*7070*/  ISETP.GT.U32.AND P1, PT, R5, R211, PT ;  /* 0x000000d30500720c */ /* 0x000fe20003f24070 */
[----:B------:R-:W-:-:S03]  /*7080*/  IMAD.HI.U32 R2, R0, R213, RZ ;  /* 0x000000d500027227 */ /* 0x000fc600078e00ff */
[----:B------:R-:W-:Y:S01]  /*7090*/  IABS R214, R4 ;  /* 0x0000000400d67213 */ /* 0x000fe20000000000 */
[--C-:B------:R-:W-:Y:S01]  /*70a0*/  @!P6 IMAD.IADD R209, R209, 0x1, -R5.reuse ;  /* 0x00000001d1d1e824 */ /* 0x100fe200078e0a05 */
[----:B------:R-:W-:Y:S01]  /*70b0*/  IADD3 R2, PT, PT, -R2, RZ, RZ ;  /* 0x000000ff02027210 */ /* 0x000fe20007ffe1ff */
[--C-:B------:R-:W-:Y:S01]  /*70c0*/  @!P5 IMAD.IADD R207, R207, 0x1, -R5.reuse ;  /* 0x00000001cfcfd824 */ /* 0x100fe200078e0a05 */
[----:B------:R-:W-:Y:S01]  /*70d0*/  ISETP.GT.U32.AND P5, PT, R5, R212, PT ;  /* 0x000000d40500720c */ /* 0x000fe20003fa4070 */
[----:B------:R-:W-:Y:S01]  /*70e0*/  @!P4 IMAD.IADD R205, R205, 0x1, -R5 ;  /* 0x00000001cdcdc824 */ /* 0x000fe200078e0a05 */
[C---:B------:R-:W-:Y:S01]  /*70f0*/  ISETP.GT.U32.AND P6, PT, R5.reuse, R209, PT ;  /* 0x000000d10500720c */ /* 0x040fe20003fc4070 */
[C---:B------:R-:W-:Y:S01]  /*7100*/  IMAD R213, R5.reuse, R2, R213 ;  /* 0x0000000205d57224 */ /* 0x040fe200078e02d5 */
[----:B------:R-:W-:Y:S01]  /*7110*/  ISETP.GT.U32.AND P4, PT, R5, R208, PT ;  /* 0x000000d00500720c */ /* 0x000fe20003f84070 */
[----:B------:R-:W-:Y:S01]  /*7120*/  IMAD.HI.U32 R2, R0, R214, RZ ;  /* 0x000000d600027227 */ /* 0x000fe200078e00ff */
[----:B------:R-:W-:-:S03]  /*7130*/  @!P1 IADD3 R211, PT, PT, R211, -R5, RZ ;  /* 0x80000005d3d39210 */ /* 0x000fc60007ffe0ff */
[----:B------:R-:W-:Y:S01]  /*7140*/  @!P2 IMAD.MOV R205, RZ, RZ, -R205 ;  /* 0x000000ffffcda224 */ /* 0x000fe200078e0acd */
[C---:B------:R-:W-:Y:S01]  /*7150*/  ISETP.GT.U32.AND P2, PT, R5.reuse, R210, PT ;  /* 0x000000d20500720c */ /* 0x040fe20003f44070 */
[----:B------:R-:W-:Y:S01]  /*7160*/  VIADD R6, R252, 0x85 ;  /* 0x00000085fc067836 */ /* 0x000fe20000000000 */
[----:B------:R-:W-:Y:S01]  /*7170*/  IADD3 R2, PT, PT, -R2, RZ, RZ ;  /* 0x000000ff02027210 */ /* 0x000fe20007ffe1ff */
[--C-:B------:R-:W-:Y:S01]  /*7180*/  @!P5 IMAD.IADD R212, R212, 0x1, -R5.reuse ;  /* 0x00000001d4d4d824 */ /* 0x100fe200078e0a05 */
[----:B------:R-:W-:Y:S01]  /*7190*/  ISETP.GT.U32.AND P5, PT, R5, R211, PT ;  /* 0x000000d30500720c */ /* 0x000fe20003fa4070 */
[--C-:B------:R-:W-:Y:S01]  /*71a0*/  @!P6 IMAD.IADD R209, R209, 0x1, -R5.reuse ;  /* 0x00000001d1d1e824 */ /* 0x100fe200078e0a05 */
[----:B------:R-:W-:Y:S01]  /*71b0*/  ISETP.GE.AND P6, PT, R7, RZ, PT ;  /* 0x000000ff0700720c */ /* 0x000fe20003fc6270 */
[--C-:B------:R-:W-:Y:S01]  /*71c0*/  @!P4 IMAD.IADD R208, R208, 0x1, -R5.reuse ;  /* 0x00000001d0d0c824 */ /* 0x100fe200078e0a05 */
[----:B------:R-:W-:Y:S01]  /*71d0*/  ISETP.GE.AND P4, PT, R9, RZ, PT ;  /* 0x000000ff0900720c */ /* 0x000fe20003f86270 */
[C---:B------:R-:W-:Y:S01]  /*71e0*/  IMAD R214, R5.reuse, R2, R214 ;  /* 0x0000000205d67224 */ /* 0x040fe200078e02d6 */
[----:B------:R-:W-:Y:S01]  /*71f0*/  IABS R215, R6 ;  /* 0x0000000600d77213 */ /* 0x000fe20000000000 */
[----:B------:R-:W-:Y:S01]  /*7200*/  @!P3 IMAD.MOV R204, RZ, RZ, -R204 ;  /* 0x000000ffffccb224 */ /* 0x000fe200078e0acc */
[----:B------:R-:W-:Y:S01]  /*7210*/  ISETP.GT.U32.AND P3, PT, R5, R208, PT ;  /* 0x000000d00500720c */ /* 0x000fe20003f64070 */
[----:B------:R-:W-:Y:S01]  /*7220*/  @!P2 IMAD.IADD R210, R210, 0x1, -R5 ;  /* 0x00000001d2d2a824 */ /* 0x000fe200078e0a05 */
[----:B------:R-:W-:Y:S01]  /*7230*/  ISETP.GE.AND P2, PT, R11, RZ, PT ;  /* 0x000000ff0b00720c */ /* 0x000fe20003f46270 */
[----:B------:R-:W-:Y:S01]  /*7240*/  IMAD.HI.U32 R2, R0, R215, RZ ;  /* 0x000000d700027227 */ /* 0x000fe200078e00ff */
[----:B------:R-:W-:Y:S01]  /*7250*/  IADD3 R11, PT, PT, R252, 0x91, RZ ;  /* 0x00000091fc0b7810 */ /* 0x000fe20007ffe0ff */
[----:B------:R-:W-:Y:S01]  /*7260*/  STL [R1+0x2c34], R205 ;  /* 0x002c34cd01007387 */ /* 0x000fe20000100800 */
[----:B------:R-:W-:Y:S01]  /*7270*/  @!P5 IADD3 R211, PT, PT, R211, -R5, RZ ;  /* 0x80000005d3d3d210 */ /* 0x000fe20007ffe0ff */
[----:B------:R-:W-:Y:S01]  /*7280*/  @!P6 IMAD.MOV R209, RZ, RZ, -R209 ;  /* 0x000000ffffd1e224 */ /* 0x000fe200078e0ad1 */
[C---:B------:R-:W-:Y:S01]  /*7290*/  ISETP.GT.U32.AND P6, PT, R5.reuse, R213, PT ;  /* 0x000000d50500720c */ /* 0x040fe20003fc4070 */
[----:B------:R-:W-:Y:S01]  /*72a0*/  @!P4 IMAD.MOV R207, RZ, RZ, -R207 ;  /* 0x000000ffffcfc224 */ /* 0x000fe200078e0acf */
[C---:B------:R-:W-:Y:S01]  /*72b0*/  ISETP.GT.U32.AND P5, PT, R5.reuse, R214, PT ;  /* 0x000000d60500720c */ /* 0x040fe20003fa4070 */
[----:B------:R-:W-:Y:S01]  /*72c0*/  IMAD.MOV R2, RZ, RZ, -R2 ;  /* 0x000000ffff027224 */ /* 0x000fe200078e0a02 */
[C---:B------:R-:W-:Y:S01]  /*72d0*/  ISETP.GT.U32.AND P4, PT, R5.reuse, R212, PT ;  /* 0x000000d40500720c */ /* 0x040fe20003f84070 */
[----:B------:R-:W-:Y:S01]  /*72e0*/  @!P3 IMAD.IADD R208, R208, 0x1, -R5 ;  /* 0x00000001d0d0b824 */ /* 0x000fe200078e0a05 */
[C---:B------:R-:W-:Y:S01]  /*72f0*/  ISETP.GT.U32.AND P1, PT, R5.reuse, R210, PT ;  /* 0x000000d20500720c */ /* 0x040fe20003f24070 */
[----:B------:R-:W-:Y:S01]  /*7300*/  IMAD R215, R5, R2, R215 ;  /* 0x0000000205d77224 */ /* 0x000fe200078e02d7 */
[----:B------:R-:W-:Y:S01]  /*7310*/  ISETP.GE.AND P3, PT, R10, RZ, PT ;  /* 0x000000ff0a00720c */ /* 0x000fe20003f66270 */
[C---:B------:R-:W-:Y:S01]  /*7320*/  VIADD R7, R252.reuse, 0x86 ;  /* 0x00000086fc077836 */ /* 0x040fe20000000000 */
[----:B------:R-:W-:Y:S01]  /*7330*/  IABS R227, R11 ;  /* 0x0000000b00e37213 */ /* 0x000fe20000000000 */
[----:B------:R-:W-:Y:S01]  /*7340*/  VIADD R2, R252, 0x87 ;  /* 0x00000087fc027836 */ /* 0x000fe20000000000 */
[----:B------:R-:W-:Y:S01]  /*7350*/  STL [R1+0x2c30], R207 ;  /* 0x002c30cf01007387 */ /* 0x000fe20000100800 */
[--C-:B------:R-:W-:Y:S01]  /*7360*/  @!P6 IMAD.IADD R213, R213, 0x1, -R5.reuse ;  /* 0x00000001d5d5e824 */ /* 0x100fe200078e0a05 */
[----:B------:R-:W-:Y:S01]  /*7370*/  IABS R216, R7 ;  /* 0x0000000700d87213 */ /* 0x000fe20000000000 */
[--C-:B------:R-:W-:Y:S01]  /*7380*/  @!P5 IMAD.IADD R214, R214, 0x1, -R5.reuse ;  /* 0x00000001d6d6d824 */ /* 0x100fe200078e0a05 */
[----:B------:R-:W-:Y:S01]  /*7390*/  IABS R217, R2 ;  /* 0x0000000200d97213 */ /* 0x000fe20000000000 */
[----:B------:R-:W-:Y:S01]  /*73a0*/  @!P4 IMAD.IADD R212, R212, 0x1, -R5 ;  /* 0x00000001d4d4c824 */ /* 0x000fe200078e0a05 */
[C---:B------:R-:W-:Y:S01]  /*73b0*/  ISETP.GT.U32.AND P6, PT, R5.reuse, R213, PT ;  /* 0x000000d50500720c */ /* 0x040fe20003fc4070 */
[----:B------:R-:W-:Y:S01]  /*73c0*/  VIADD R8, R252, 0x8d ;  /* 0x0000008dfc087836 */ /* 0x000fe20000000000 */
[----:B------:R-:W-:Y:S01]  /*73d0*/  ISETP.GT.U32.AND P5, PT, R5, R214, PT ;  /* 0x000000d60500720c */ /* 0x000fe20003fa4070 */
[----:B------:R-:W-:Y:S01]  /*73e0*/  @!P3 IMAD.MOV R208, RZ, RZ, -R208 ;  /* 0x000000ffffd0b224 */ /* 0x000fe200078e0ad0 */
[-C--:B------:R-:W-:Y:S01]  /*73f0*/  @!P1 IADD3 R210, PT, PT, R210, -R5.reuse, RZ ;  /* 0x80000005d2d29210 */ /* 0x080fe20007ffe0ff */
[----:B------:R-:W-:Y:S01]  /*7400*/  VIADD R9, R252, 0x8e ;  /* 0x0000008efc097836 */ /* 0x000fe20000000000 */
[----:B------:R-:W-:Y:S01]  /*7410*/  ISETP.GE.AND P4, PT, R3, RZ, PT ;  /* 0x000000ff0300720c */ /* 0x000fe20003f86270 */
[----:B------:R-:W-:Y:S01]  /*7420*/  IMAD.HI.U32 R3, R0, R216, RZ ;  /* 0x000000d800037227 */ /* 0x000fe200078e00ff */
[----:B------:R-:W-:Y:S01]  /*7430*/  @!P2 IADD3 R210, PT, PT, -R210, RZ, RZ ;  /* 0x000000ffd2d2a210 */ /* 0x000fe20007ffe1ff */
[----:B------:R-:W-:Y:S01]  /*7440*/  STL [R1+0x2c2c], R209 ;  /* 0x002c2cd101007387 */ /* 0x000fe20000100800 */
[----:B------:R-:W-:Y:S01]  /*7450*/  ISETP.GE.AND P3, PT, R12, RZ, PT ;  /* 0x000000ff0c00720c */ /* 0x000fe20003f66270 */
[----:B------:R-:W-:Y:S01]  /*7460*/  IMAD.MOV R3, RZ, RZ, -R3 ;  /* 0x000000ffff037224 */ /* 0x000fe200078e0a03 */
[----:B------:R-:W-:Y:S01]  /*7470*/  ISETP.GE.AND P2, PT, R4, RZ, PT ;  /* 0x000000ff0400720c */ /* 0x000fe20003f46270 */
[C---:B------:R-:W-:Y:S01]  /*7480*/  VIADD R4, R252.reuse, 0x89 ;  /* 0x00000089fc047836 */ /* 0x040fe20000000000 */
[----:B------:R-:W-:Y:S01]  /*7490*/  @!P6 IADD3 R213, PT, PT, R213, -R5, RZ ;  /* 0x80000005d5d5e210 */ /* 0x000fe20007ffe0ff */
[C---:B------:R-:W-:Y:S01]  /*74a0*/  IMAD R216, R5.reuse, R3, R216 ;  /* 0x0000000305d87224 */ /* 0x040fe200078e02d8 */
[----:B------:R-:W-:Y:S01]  /*74b0*/  ISETP.GT.U32.AND P6, PT, R5, R215, PT ;  /* 0x000000d70500720c */ /* 0x000fe20003fc4070 */
[----:B------:R-:W-:Y:S01]  /*74c0*/  VIADD R3, R252, 0x88 ;  /* 0x00000088fc037836 */ /* 0x000fe20000000000 */
[----:B------:R-:W-:Y:S01]  /*74d0*/  @!P5 IADD3 R214, PT, PT, R214, -R5, RZ ;  /* 0x80000005d6d6d210 */ /* 0x000fe20007ffe0ff */
[----:B------:R-:W-:Y:S01]  /*74e0*/  @!P4 IMAD.MOV R213, RZ, RZ, -R213 ;  /* 0x000000ffffd5c224 */ /* 0x000fe200078e0ad5 */
[----:B------:R-:W-:Y:S01]  /*74f0*/  ISETP.GE.AND P5, PT, R2, RZ, PT ;  /* 0x000000ff0200720c */ /* 0x000fe20003fa6270 */
[----:B------:R-:W-:Y:S01]  /*7500*/  IMAD.HI.U32 R2, R0, R217, RZ ;  /* 0x000000d900027227 */ /* 0x000fe200078e00ff */
[----:B------:R-:W-:-:S02]  /*7510*/  IABS R218, R3 ;  /* 0x0000000300da7213 */ /* 0x000fc40000000000 */
[----:B------:R-:W-:Y:S01]  /*7520*/  @!P3 IADD3 R211, PT, PT, -R211, RZ, RZ ;  /* 0x000000ffd3d3b210 */ /* 0x000fe20007ffe1ff */
[----:B------:R-:W-:Y:S01]  /*7530*/  VIADD R10, R252, 0x90 ;  /* 0x00000090fc0a7836 */ /* 0x000fe20000000000 */
[----:B------:R-:W-:Y:S01]  /*7540*/  IADD3 R2, PT, PT, -R2, RZ, RZ ;  /* 0x000000ff02027210 */ /* 0x000fe20007ffe1ff */
[----:B------:R-:W-:Y:S01]  /*7550*/  VIADD R145, R252, 0xc3 ;  /* 0x000000c3fc917836 */ /* 0x000fe20000000000 */
[----:B------:R-:W-:Y:S01]  /*7560*/  @!P2 IADD3 R214, PT, PT, -R214, RZ, RZ ;  /* 0x000000ffd6d6a210 */ /* 0x000fe20007ffe1ff */
[----:B------:R-:W-:Y:S01]  /*7570*/  @!P6 IMAD.IADD R215, R215, 0x1, -R5 ;  /* 0x00000001d7d7e824 */ /* 0x000fe200078e0a05 */
[----:B------:R-:W-:Y:S01]  /*7580*/  ISETP.GE.AND P3, PT, R6, RZ, PT ;  /* 0x000000ff0600720c */ /* 0x000fe20003f66270 */
[----:B------:R-:W-:Y:S01]  /*7590*/  IMAD R217, R5, R2, R217 ;  /* 0x0000000205d97224 */ /* 0x000fe200078e02d9 */
[----:B------:R-:W-:Y:S01]  /*75a0*/  ISETP.GE.AND P2, PT, R3, RZ, PT ;  /* 0x000000ff0300720c */ /* 0x000fe20003f46270 */
[----:B------:R-:W-:Y:S01]  /*75b0*/  IMAD.HI.U32 R3, R0, R218, RZ ;  /* 0x000000da00037227 */ /* 0x000fe200078e00ff */
[C---:B------:R-:W-:Y:S01]  /*75c0*/  ISETP.GT.U32.AND P6, PT, R5.reuse, R215, PT ;  /* 0x000000d70500720c */ /* 0x040fe20003fc4070 */
[----:B------:R1:W-:Y:S01]  /*75d0*/  STL [R1+0x2c28], R211 ;  /* 0x002c28d301007387 */ /* 0x0003e20000100800 */
[----:B------:R-:W-:Y:S01]  /*75e0*/  ISETP.GT.U32.AND P4, PT, R5, R216, PT ;  /* 0x000000d80500720c */ /* 0x000fe20003f84070 */
[----:B------:R-:W-:Y:S01]  /*75f0*/  IMAD.MOV R3, RZ, RZ, -R3 ;  /* 0x000000ffff037224 */ /* 0x000fe200078e0a03 */
[----:B------:R-:W-:Y:S01]  /*7600*/  ISETP.GE.AND P1, PT, R13, RZ, PT ;  /* 0x000000ff0d00720c */ /* 0x000fe20003f26270 */
[C---:B------:R-:W-:Y:S01]  /*7610*/  VIADD R6, R252.reuse, 0x8a ;  /* 0x0000008afc067836 */ /* 0x040fe20000000000 */
[----:B------:R-:W-:Y:S01]  /*7620*/  IABS R219, R4 ;  /* 0x0000000400db7213 */ /* 0x000fe20000000000 */
[----:B------:R-:W-:Y:S01]  /*7630*/  IMAD R218, R5, R3, R218 ;  /* 0x0000000305da7224 */ /* 0x000fe200078e02da */
[----:B------:R-:W-:Y:S01]  /*7640*/  IABS R223, R8 ;  /* 0x0000000800df7213 */ /* 0x000fe20000000000 */
[----:B------:R-:W-:Y:S01]  /*7650*/  VIADD R155, R252, 0xc8 ;  /* 0x000000c8fc9b7836 */ /* 0x000fe20000000000 */
[----:B------:R-:W-:Y:S01]  /*7660*/  IABS R220, R6 ;  /* 0x0000000600dc7213 */ /* 0x000fe20000000000 */
[----:B------:R-:W-:Y:S01]  /*7670*/  IMAD.HI.U32 R2, R0, R219, RZ ;  /* 0x000000db00027227 */ /* 0x000fe200078e00ff */
[----:B------:R-:W-:Y:S01]  /*7680*/  IABS R224, R9 ;  /* 0x0000000900e07213 */ /* 0x000fe20000000000 */
[----:B------:R-:W-:Y:S01]  /*7690*/  STL [R1+0x2c24], R213 ;  /* 0x002c24d501007387 */ /* 0x000fe20000100800 */
[----:B------:R-:W-:Y:S01]  /*76a0*/  @!P6 IADD3 R215, PT, PT, R215, -R5, RZ ;  /* 0x80000005d7d7e210 */ /* 0x000fe20007ffe0ff */
[----:B------:R-:W-:Y:S01]  /*76b0*/  @!P4 IMAD.IADD R216, R216, 0x1, -R5 ;  /* 0x00000001d8d8c824 */ /* 0x000fe200078e0a05 */
[----:B------:R-:W-:Y:S01]  /*76c0*/  ISETP.GT.U32.AND P6, PT, R5, R217, PT ;  /* 0x000000d90500720c */ /* 0x000fe20003fc4070 */
[----:B------:R-:W-:Y:S01]  /*76d0*/  @!P1 IMAD.MOV R212, RZ, RZ, -R212 ;  /* 0x000000ffffd49224 */ /* 0x000fe200078e0ad4 */
[----:B------:R-:W-:Y:S01]  /*76e0*/  @!P3 IADD3 R215, PT, PT, -R215, RZ, RZ ;  /* 0x000000ffd7d7b210 */ /* 0x000fe20007ffe1ff */
[----:B------:R-:W-:Y:S01]  /*76f0*/  IMAD.MOV R2, RZ, RZ, -R2 ;  /* 0x000000ffff027224 */ /* 0x000fe200078e0a02 */
[----:B------:R-:W-:Y:S01]  /*7700*/  ISETP.GT.U32.AND P3, PT, R5, R218, PT ;  /* 0x000000da0500720c */ /* 0x000fe20003f64070 */
[----:B------:R-:W-:Y:S01]  /*7710*/  IMAD.HI.U32 R3, R0, R220, RZ ;  /* 0x000000dc00037227 */ /* 0x000fe200078e00ff */
[----:B------:R-:W-:Y:S01]  /*7720*/  ISETP.GE.AND P1, PT, R7, RZ, PT ;  /* 0x000000ff0700720c */ /* 0x000fe20003f26270 */
[----:B------:R-:W-:Y:S01]  /*7730*/  STL [R1+0x2c20], R215 ;  /* 0x002c20d701007387 */ /* 0x000fe20000100800 */
[C---:B------:R-:W-:Y:S01]  /*7740*/  ISETP.GT.U32.AND P4, PT, R5.reuse, R216, PT ;  /* 0x000000d80500720c */ /* 0x040fe20003f84070 */
[C---:B------:R-:W-:Y:S01]  /*7750*/  VIADD R7, R252.reuse, 0x8b ;  /* 0x0000008bfc077836 */ /* 0x040fe20000000000 */
[----:B------:R-:W-:Y:S01]  /*7760*/  IABS R226, R10 ;  /* 0x0000000a00e27213 */ /* 0x000fe20000000000 */
[----:B------:R-:W-:Y:S01]  /*7770*/  IMAD R219, R5, R2, R219 ;  /* 0x0000000205db7224 */ /* 0x000fe200078e02db */
[----:B------:R-:W-:Y:S01]  /*7780*/  IABS R66, R145 ;  /* 0x0000009100427213 */ /* 0x000fe20000000000 */
[----:B------:R-:W-:Y:S01]  /*7790*/  IMAD.MOV R3, RZ, RZ, -R3 ;  /* 0x000000ffff037224 */ /* 0x000fe200078e0a03 */
[----:B------:R-:W-:Y:S01]  /*77a0*/  @!P6 IADD3 R217, PT, PT, R217, -R5, RZ ;  /* 0x80000005d9d9e210 */ /* 0x000fe20007ffe0ff */
[----:B------:R-:W-:Y:S01]  /*77b0*/  VIADD R133, R252, 0xbd ;  /* 0x000000bdfc857836 */ /* 0x000fe20000000000 */
[----:B------:R-:W-:Y:S01]  /*77c0*/  IABS R221, R7 ;  /* 0x0000000700dd7213 */ /* 0x000fe20000000000 */
[----:B------:R-:W-:Y:S01]  /*77d0*/  @!P3 IMAD.IADD R218, R218, 0x1, -R5 ;  /* 0x00000001dadab824 */ /* 0x000fe200078e0a05 */
[C---:B------:R-:W-:Y:S01]  /*77e0*/  ISETP.GT.U32.AND P6, PT, R5.reuse, R217, PT ;  /* 0x000000d90500720c */ /* 0x040fe20003fc4070 */
[C---:B------:R-:W-:Y:S01]  /*77f0*/  IMAD R220, R5.reuse, R3, R220 ;  /* 0x0000000305dc7224 */ /* 0x040fe200078e02dc */
[----:B------:R-:W-:Y:S01]  /*7800*/  IABS R61, R155 ;  /* 0x0000009b003d7213 */ /* 0x000fe20000000000 */
[----:B------:R-:W-:Y:S01]  /*7810*/  IMAD.HI.U32 R2, R0, R221, RZ ;  /* 0x000000dd00027227 */ /* 0x000fe200078e00ff */
[----:B------:R-:W-:-:S02]  /*7820*/  ISETP.GT.U32.AND P3, PT, R5, R218, PT ;  /* 0x000000da0500720c */ /* 0x000fc40003f64070 */
[----:B------:R-:W-:Y:S01]  /*7830*/  IABS R72, R133 ;  /* 0x0000008500487213 */ /* 0x000fe20000000000 */
[--C-:B------:R-:W-:Y:S01]  /*7840*/  @!P4 IMAD.IADD R216, R216, 0x1, -R5.reuse ;  /* 0x00000001d8d8c824 */ /* 0x100fe200078e0a05 */
[----:B------:R-:W-:Y:S01]  /*7850*/  IADD3 R2, PT, PT, -R2, RZ, RZ ;  /* 0x000000ff02027210 */ /* 0x000fe20007ffe1ff */
[----:B------:R-:W-:Y:S01]  /*7860*/  IMAD.HI.U32 R3, R0, R223, RZ ;  /* 0x000000df00037227 */ /* 0x000fe200078e00ff */
[----:B------:R-:W-:Y:S02]  /*7870*/  ISETP.GE.AND P4, PT, R4, RZ, PT ;  /* 0x000000ff0400720c */ /* 0x000fe40003f86270 */
[----:B-1----:R-:W-:Y:S01]  /*7880*/  IADD3 R211, PT, PT, R252, 0xe4, RZ ;  /* 0x000000e4fcd37810 */ /* 0x002fe20007ffe0ff */
[----:B------:R-:W-:Y:S01]  /*7890*/  @!P6 IMAD.IADD R217, R217, 0x1, -R5 ;  /* 0x00000001d9d9e824 */ /* 0x000fe200078e0a05 */
[C---:B------:R-:W-:Y:S01]  /*78a0*/  ISETP.GT.U32.AND P6, PT, R5.reuse, R219, PT ;  /* 0x000000db0500720c */ /* 0x040fe20003fc4070 */
[----:B------:R-:W-:Y:S01]  /*78b0*/  @!P1 IMAD.MOV R216, RZ, RZ, -R216 ;  /* 0x000000ffffd89224 */ /* 0x000fe200078e0ad8 */
[----:B------:R-:W-:Y:S01]  /*78c0*/  ISETP.GE.AND P1, PT, R6, RZ, PT ;  /* 0x000000ff0600720c */ /* 0x000fe20003f26270 */
[C---:B------:R-:W-:Y:S01]  /*78d0*/  IMAD R221, R5.reuse, R2, R221 ;  /* 0x0000000205dd7224 */ /* 0x040fe200078e02dd */
[----:B------:R-:W-:Y:S01]  /*78e0*/  IADD3 R6, PT, PT, R252, 0x8c, RZ ;  /* 0x0000008cfc067810 */ /* 0x000fe20007ffe0ff */
[----:B------:R-:W-:Y:S01]  /*78f0*/  @!P3 IMAD.IADD R218, R218, 0x1, -R5 ;  /* 0x00000001dadab824 */ /* 0x000fe200078e0a05 */
[C---:B------:R-:W-:Y:S01]  /*7900*/  ISETP.GT.U32.AND P3, PT, R5.reuse, R220, PT ;  /* 0x000000dc0500720c */ /* 0x040fe20003f64070 */
[----:B------:R-:W-:Y:S01]  /*7910*/  @!P5 IMAD.MOV R217, RZ, RZ, -R217 ;  /* 0x000000ffffd9d224 */ /* 0x000fe200078e0ad9 */
[----:B------:R-:W-:Y:S01]  /*7920*/  IABS R222, R6 ;  /* 0x0000000600de7213 */ /* 0x000fe20000000000 */
[----:B------:R-:W-:Y:S01]  /*7930*/  IMAD.MOV R4, RZ, RZ, -R3 ;  /* 0x000000ffff047224 */ /* 0x000fe200078e0a03 */
[----:B------:R-:W-:Y:S01]  /*7940*/  ISETP.GT.U32.AND P5, PT, R5, R221, PT ;  /* 0x000000dd0500720c */ /* 0x000fe20003fa4070 */
[----:B------:R-:W-:Y:S01]  /*7950*/  @!P2 IMAD.MOV R218, RZ, RZ, -R218 ;  /* 0x000000ffffdaa224 */ /* 0x000fe200078e0ada */
[----:B------:R-:W-:Y:S01]  /*7960*/  ISETP.GE.AND P2, PT, R7, RZ, PT ;  /* 0x000000ff0700720c */ /* 0x000fe20003f46270 */
[----:B------:R-:W-:Y:S01]  /*7970*/  IMAD.HI.U32 R2, R0, R222, RZ ;  /* 0x000000de00027227 */ /* 0x000fe200078e00ff */
[----:B------:R-:W-:Y:S01]  /*7980*/  @!P6 IADD3 R219, PT, PT, R219, -R5, RZ ;  /* 0x80000005dbdbe210 */ /* 0x000fe20007ffe0ff */
[----:B------:R1:W-:Y:S01]  /*7990*/  STL [R1+0x2c1c], R217 ;  /* 0x002c1cd901007387 */ /* 0x0003e20000100800 */
[----:B------:R-:W-:Y:S01]  /*79a0*/  IADD3 R7, PT, PT, R252, 0x8f, RZ ;  /* 0x0000008ffc077810 */ /* 0x000fe20007ffe0ff */
[C---:B------:R-:W-:Y:S01]  /*79b0*/  IMAD R223, R5.reuse, R4, R223 ;  /* 0x0000000405df7224 */ /* 0x040fe200078e02df */
[----:B------:R-:W-:Y:S01]  /*79c0*/  ISETP.GT.U32.AND P6, PT, R5, R219, PT ;  /* 0x000000db0500720c */ /* 0x000fe20003fc4070 */
[----:B------:R-:W-:Y:S01]  /*79d0*/  @!P3 IMAD.IADD R220, R220, 0x1, -R5 ;  /* 0x00000001dcdcb824 */ /* 0x000fe200078e0a05 */
[----:B------:R-:W-:Y:S01]  /*79e0*/  IADD3 R2, PT, PT, -R2, RZ, RZ ;  /* 0x000000ff02027210 */ /* 0x000fe20007ffe1ff */
[----:B------:R-:W-:Y:S01]  /*79f0*/  IMAD.HI.U32 R3, R0, R226, RZ ;  /* 0x000000e200037227 */ /* 0x000fe200078e00ff */
[----:B------:R-:W-:-:S02]  /*7a00*/  IABS R225, R7 ;  /* 0x0000000700e17213 */ /* 0x000fc40000000000 */
[----:B------:R-:W-:Y:S01]  /*7a10*/  ISETP.GT.U32.AND P3, PT, R5, R220, PT ;  /* 0x000000dc0500720c */ /* 0x000fe20003f64070 */
[--C-:B------:R-:W-:Y:S01]  /*7a20*/  @!P5 IMAD.IADD R221, R221, 0x1, -R5.reuse ;  /* 0x00000001ddddd824 */ /* 0x100fe200078e0a05 */
[----:B------:R-:W-:Y:S01]  /*7a30*/  IADD3 R3, PT, PT, -R3, RZ, RZ ;  /* 0x000000ff03037210 */ /* 0x000fe20007ffe1ff */
[C---:B------:R-:W-:Y:S01]  /*7a40*/  IMAD R222, R5.reuse, R2, R222 ;  /* 0x0000000205de7224 */ /* 0x040fe200078e02de */
[----:B------:R-:W-:Y:S01]  /*7a50*/  IABS R33, R211 ;  /* 0x000000d300217213 */ /* 0x000fe20000000000 */
[----:B------:R-:W-:Y:S01]  /*7a60*/  IMAD.HI.U32 R2, R0, R224, RZ ;  /* 0x000000e000027227 */ /* 0x000fe200078e00ff */
[----:B------:R-:W-:Y:S02]  /*7a70*/  ISETP.GT.U32.AND P5, PT, R5, R221, PT ;  /* 0x000000dd0500720c */ /* 0x000fe40003fa4070 */
[----:B-1----:R-:W-:Y:S01]  /*7a80*/  IADD3 R217, PT, PT, R252, 0xe7, RZ ;  /* 0x000000e7fcd97810 */ /* 0x002fe20007ffe0ff */
[----:B------:R-:W-:Y:S01]  /*7a90*/  @!P6 IMAD.IADD R219, R219, 0x1, -R5 ;  /* 0x00000001dbdbe824 */ /* 0x000fe200078e0a05 */
[C---:B------:R-:W-:Y:S01]  /*7aa0*/  ISETP.GT.U32.AND P6, PT, R5.reuse, R222, PT ;  /* 0x000000de0500720c */ /* 0x040fe20003fc4070 */
[----:B------:R-:W-:Y:S01]  /*7ab0*/  IMAD.MOV R2, RZ, RZ, -R2 ;  /* 0x000000ffff027224 */ /* 0x000fe200078e0a02 */
[----:B------:R-:W-:Y:S01]  /*7ac0*/  IABS R30, R217 ;  /* 0x000000d9001e7213 */ /* 0x000fe20000000000 */
[C---:B------:R-:W-:Y:S01]  /*7ad0*/  IMAD R226, R5.reuse, R3, R226 ;  /* 0x0000000305e27224 */ /* 0x040fe200078e02e2 */
[----:B------:R-:W-:Y:S01]  /*7ae0*/  @!P3 IADD3 R220, PT, PT, R220, -R5, RZ ;  /* 0x80000005dcdcb210 */ /* 0x000fe20007ffe0ff */
[C---:B------:R-:W-:Y:S01]  /*7af0*/  IMAD R224, R5.reuse, R2, R224 ;  /* 0x0000000205e07224 */ /* 0x040fe200078e02e0 */
[----:B------:R-:W-:Y:S01]  /*7b00*/  ISETP.GT.U32.AND P3, PT, R5, R223, PT ;  /* 0x000000df0500720c */ /* 0x000fe20003f64070 */
[----:B------:R-:W-:Y:S01]  /*7b10*/  IMAD.HI.U32 R2, R0, R225, RZ ;  /* 0x000000e100027227 */ /* 0x000fe200078e00ff */
[----:B------:R-:W-:-:S02]  /*7b20*/  @!P4 IADD3 R219, PT, PT, -R219, RZ, RZ ;  /* 0x000000ffdbdbc210 */ /* 0x000fc40007ffe1ff */
[----:B------:R-:W-:Y:S01]  /*7b30*/  @!P1 IADD3 R220, PT, PT, -R220, RZ, RZ ;  /* 0x000000ffdcdc9210 */ /* 0x000fe20007ffe1ff */
[--C-:B------:R-:W-:Y:S01]  /*7b40*/  @!P5 IMAD.IADD R221, R221, 0x1, -R5.reuse ;  /* 0x00000001ddddd824 */ /* 0x100fe200078e0a05 */
[C---:B------:R-:W-:Y:S01]  /*7b50*/  ISETP.GT.U32.AND P5, PT, R5.reuse, R224, PT ;  /* 0x000000e00500720c */ /* 0x040fe20003fa4070 */
[----:B------:R-:W-:Y:S01]  /*7b60*/  @!P6 IMAD.IADD R222, R222, 0x1, -R5 ;  /* 0x00000001dedee824 */ /* 0x000fe200078e0a05 */
[----:B------:R-:W-:Y:S01]  /*7b70*/  ISETP.GE.AND P6, PT, R6, RZ, PT ;  /* 0x000000ff0600720c */ /* 0x000fe20003fc6270 */
[----:B------:R-:W-:Y:S01]  /*7b80*/  IMAD.MOV R4, RZ, RZ, -R2 ;  /* 0x000000ffff047224 */ /* 0x000fe200078e0a02 */
[----:B------:R-:W-:Y:S01]  /*7b90*/  STL [R1+0x2c18], R219 ;  /* 0x002c18db01007387 */ /* 0x000fe20000100800 */
[----:B------:R-:W-:Y:S01]  /*7ba0*/  IMAD.HI.U32 R2, R0, R227, RZ ;  /* 0x000000e300027227 */ /* 0x000fe200078e00ff */
[----:B------:R-:W-:-:S03]  /*7bb0*/  ISETP.GT.U32.AND P4, PT, R5, R222, PT ;  /* 0x000000de0500720c */ /* 0x000fc60003f84070 */
[--C-:B------:R-:W-:Y:S01]  /*7bc0*/  @!P3 IMAD.IADD R223, R223, 0x1, -R5.reuse ;  /* 0x00000001dfdfb824 */ /* 0x100fe200078e0a05 */
[----:B------:R-:W-:Y:S01]  /*7bd0*/  ISETP.GE.AND P3, PT, R8, RZ, PT ;  /* 0x000000ff0800720c */ /* 0x000fe20003f66270 */
[----:B------:R-:W-:Y:S02]  /*7be0*/  IMAD.MOV R2, RZ, RZ, -R2 ;  /* 0x000000ffff027224 */ /* 0x000fe400078e0a02 */
[----:B------:R-:W-:Y:S01]  /*7bf0*/  @!P5 IMAD.IADD R224, R224, 0x1, -R5 ;  /* 0x00000001e0e0d824 */ /* 0x000fe200078e0a05 */
[C---:B------:R-:W-:Y:S01]  /*7c00*/  ISETP.GT.U32.AND P5, PT, R5.reuse, R223, PT ;  /* 0x000000df0500720c */ /* 0x040fe20003fa4070 */
[C---:B------:R-:W-:Y:S01]  /*7c10*/  IMAD R225, R5.reuse, R4, R225 ;  /* 0x0000000405e17224 */ /* 0x040fe200078e02e1 */
[----:B------:R-:W-:Y:S01]  /*7c20*/  IADD3 R4, PT, PT, R252, 0x92, RZ ;  /* 0x00000092fc047810 */ /* 0x000fe20007ffe0ff */
[C---:B------:R-:W-:Y:S01]  /*7c30*/  IMAD R227, R5.reuse, R2, R227 ;  /* 0x0000000205e37224 */ /* 0x040fe200078e02e3 */
[C---:B------:R-:W-:Y:S01]  /*7c40*/  ISETP.GT.U32.AND P1, PT, R5.reuse, R224, PT ;  /* 0x000000e00500720c */ /* 0x040fe20003f24070 */
[----:B------:R-:W-:Y:S01]  /*7c50*/  @!P4 IMAD.IADD R222, R222, 0x1, -R5 ;  /* 0x00000001dedec824 */ /* 0x000fe200078e0a05 */
[----:B------:R-:W-:Y:S01]  /*7c60*/  IABS R228, R4 ;  /* 0x0000000400e47213 */ /* 0x000fe20000000000 */
[----:B------:R-:W-:Y:S01]  /*7c70*/  VIADD R6, R252, 0x93 ;  /* 0x00000093fc067836 */ /* 0x000fe20000000000 */
[C---:B------:R-:W-:Y:S01]  /*7c80*/  ISETP.GT.U32.AND P4, PT, R5.reuse, R225, PT ;  /* 0x000000e10500720c */ /* 0x040fe20003f84070 */
[----:B------:R-:W-:Y:S01]  /*7c90*/  @!P6 IMAD.MOV R222, RZ, RZ, -R222 ;  /* 0x000000ffffdee224 */ /* 0x000fe200078e0ade */
[----:B------:R-:W-:Y:S01]  /*7ca0*/  ISETP.GT.U32.AND P6, PT, R5, R226, PT ;  /* 0x000000e20500720c */ /* 0x000fe20003fc4070 */
[----:B------:R-:W-:Y:S01]  /*7cb0*/  IMAD.HI.U32 R2, R0, R228, RZ ;  /* 0x000000e400027227 */ /* 0x000fe200078e00ff */
[----:B------:R-:W-:-:S02]  /*7cc0*/  IABS R229, R6 ;  /* 0x0000000600e57213 */ /* 0x000fc40000000000 */
[----:B------:R-:W-:Y:S01]  /*7cd0*/  @!P5 IADD3 R223, PT, PT, R223, -R5, RZ ;  /* 0x80000005dfdfd210 */ /* 0x000fe20007ffe0ff */
[----:B------:R-:W-:Y:S01]  /*7ce0*/  IMAD.MOV R3, RZ, RZ, -R2 ;  /* 0x000000ffff037224 */ /* 0x000fe200078e0a02 */
[----:B------:R-:W-:Y:S01]  /*7cf0*/  ISETP.GT.U32.AND P5, PT, R5, R227, PT ;  /* 0x000000e30500720c */ /* 0x000fe20003fa4070 */
[----:B------:R-:W-:Y:S01]  /*7d00*/  @!P1 IMAD.IADD R224, R224, 0x1, -R5 ;  /* 0x00000001e0e09824 */ /* 0x000fe200078e0a05 */
[----:B------:R-:W-:Y:S01]  /*7d10*/  ISETP.GE.AND P1, PT, R7, RZ, PT ;  /* 0x000000ff0700720c */ /* 0x000fe20003f26270 */
[----:B------:R-:W-:Y:S01]  /*7d20*/  IMAD.HI.U32 R2, R0, R229, RZ ;  /* 0x000000e500027227 */ /* 0x000fe200078e00ff */
[----:B------:R-:W-:-:S03]  /*7d30*/  IADD3 R7, PT, PT, R252, 0x94, RZ ;  /* 0x00000094fc077810 */ /* 0x000fc60007ffe0ff */
[----:B------:R-:W-:Y:S01]  /*7d40*/  @!P6 IMAD.IADD R226, R226, 0x1, -R5 ;  /* 0x00000001e2e2e824 */ /* 0x000fe200078e0a05 */
[----:B------:R-:W-:Y:S01]  /*7d50*/  IABS R230, R7 ;  /* 0x0000000700e67213 */ /* 0x000fe20000000000 */
[----:B------:R-:W-:Y:S01]  /*7d60*/  @!P2 IMAD.MOV R221, RZ, RZ, -R221 ;  /* 0x000000ffffdda224 */ /* 0x000fe200078e0add */
[----:B------:R-:W-:Y:S01]  /*7d70*/  ISETP.GE.AND P2, PT, R9, RZ, PT ;  /* 0x000000ff0900720c */ /* 0x000fe20003f46270 */
[----:B------:R-:W-:Y:S02]  /*7d80*/  IMAD.MOV R2, RZ, RZ, -R2 ;  /* 0x000000ffff027224 */ /* 0x000fe400078e0a02 */
[----:B------:R-:W-:Y:S01]  /*7d90*/  @!P5 IADD3 R227, PT, PT, R227, -R5, RZ ;  /* 0x80000005e3e3d210 */ /* 0x000fe20007ffe0ff */
[----:B------:R-:W-:Y:S01]  /*7da0*/  @!P4 IMAD.IADD R225, R225, 0x1, -R5 ;  /* 0x00000001e1e1c824 */ /* 0x000fe200078e0a05 */
[C---:B------:R-:W-:Y:S01]  /*7db0*/  ISETP.GT.U32.AND P5, PT, R5.reuse, R226, PT ;  /* 0x000000e20500720c */ /* 0x040fe20003fa4070 */
[C---:B------:R-:W-:Y:S01]  /*7dc0*/  IMAD R229, R5.reuse, R2, R229 ;  /* 0x0000000205e57224 */ /* 0x040fe200078e02e5 */
[----:B------:R-:W-:Y:S01]  /*7dd0*/  ISETP.GE.AND P4, PT, R10, RZ, PT ;  /* 0x000000ff0a00720c */ /* 0x000fe20003f86270 */
[----:B------:R-:W-:Y:S01]  /*7de0*/  IMAD.HI.U32 R2, R0, R230, RZ ;  /* 0x000000e600027227 */ /* 0x000fe200078e00ff */
[C---:B------:R-:W-:Y:S01]  /*7df0*/  ISETP.GT.U32.AND P6, PT, R5.reuse, R225, PT ;  /* 0x000000e10500720c */ /* 0x040fe20003fc4070 */
[----:B------:R1:W-:Y:S02]  /*7e00*/  STL [R1+0x2c14], R221 ;  /* 0x002c14dd01007387 */ /* 0x0003e40000100800 */
[C---:B------:R-:W-:Y:S01]  /*7e10*/  IMAD R228, R5.reuse, R3, R228 ;  /* 0x0000000305e47224 */ /* 0x040fe200078e02e4 */
[----:B------:R-:W-:Y:S01]  /*7e20*/  IADD3 R2, PT, PT, -R2, RZ, RZ ;  /* 0x000000ff02027210 */ /* 0x000fe20007ffe1ff */
[----:B------:R-:W-:Y:S01]  /*7e30*/  @!P3 IMAD.MOV R223, RZ, RZ, -R223 ;  /* 0x000000ffffdfb224 */ /* 0x000fe200078e0adf */
[----:B------:R-:W-:Y:S01]  /*7e40*/  @!P2 IADD3 R224, PT, PT, -R224, RZ, RZ ;  /* 0x000000ffe0e0a210 */ /* 0x000fe20007ffe1ff */
[----:B------:R-:W-:Y:S01]  /*7e50*/  VIADD R8, R252, 0x96 ;  /* 0x00000096fc087836 */ /* 0x000fe20000000000 */
[C---:B------:R-:W-:Y:S01]  /*7e60*/  ISETP.GT.U32.AND P2, PT, R5.reuse, R228, PT ;  /* 0x000000e40500720c */ /* 0x040fe20003f44070 */
[--C-:B------:R-:W-:Y:S01]  /*7e70*/  @!P5 IMAD.IADD R226, R226, 0x1, -R5.reuse ;  /* 0x00000001e2e2d824 */ /* 0x100fe200078e0a05 */
[----:B------:R-:W-:Y:S01]  /*7e80*/  IADD3 R3, PT, PT, R252, 0x95, RZ ;  /* 0x00000095fc037810 */ /* 0x000fe20007ffe0ff */
[C---:B------:R-:W-:Y:S01]  /*7e90*/  IMAD R230, R5.reuse, R2, R230 ;  /* 0x0000000205e67224 */ /* 0x040fe200078e02e6 */
[----:B------:R-:W-:Y:S01]  /*7ea0*/  ISETP.GT.U32.AND P3, PT, R5, R227, PT ;  /* 0x000000e30500720c */ /* 0x000fe20003f64070 */
[----:B------:R-:W-:Y:S01]  /*7eb0*/  @!P6 IMAD.IADD R225, R225, 0x1, -R5 ;  /* 0x00000001e1e1e824 */ /* 0x000fe200078e0a05 */
[----:B------:R-:W-:Y:S01]  /*7ec0*/  @!P4 IADD3 R226, PT, PT, -R226, RZ, RZ ;  /* 0x000000ffe2e2c210 */ /* 0x000fe20007ffe1ff */
[C---:B------:R-:W-:Y:S01]  /*7ed0*/  VIADD R9, R252.reuse, 0x9c ;  /* 0x0000009cfc097836 */ /* 0x040fe20000000000 */
[----:B------:R-:W-:Y:S01]  /*7ee0*/  IABS R231, R3 ;  /* 0x0000000300e77213 */ /* 0x000fe20000000000 */
[----:B------:R-:W-:Y:S01]  /*7ef0*/  @!P1 IMAD.MOV R225, RZ, RZ, -R225 ;  /* 0x000000ffffe19224 */ /* 0x000fe200078e0ae1 */
[----:B------:R-:W-:Y:S01]  /*7f00*/  ISETP.GT.U32.AND P4, PT, R5, R230, PT ;  /* 0x000000e60500720c */ /* 0x000fe20003f84070 */
[----:B------:R-:W-:Y:S01]  /*7f10*/  VIADD R161, R252, 0xcb ;  /* 0x000000cbfca17836 */ /* 0x000fe20000000000 */
[----:B------:R-:W-:Y:S01]  /*7f20*/  IABS R232, R8 ;  /* 0x0000000800e87213 */ /* 0x000fe20000000000 */
[----:B------:R-:W-:Y:S01]  /*7f30*/  IMAD.HI.U32 R2, R0, R231, RZ ;  /* 0x000000e700027227 */ /* 0x000fe200078e00ff */
[----:B------:R-:W-:Y:S01]  /*7f40*/  ISETP.GE.AND P5, PT, R4, RZ, PT ;  /* 0x000000ff0400720c */ /* 0x000fe20003fa6270 */
[----:B------:R-:W-:Y:S01]  /*7f50*/  STL [R1+0x2c10], R223 ;  /* 0x002c10df01007387 */ /* 0x000fe20000100800 */
[----:B------:R-:W-:Y:S01]  /*7f60*/  ISETP.GE.AND P6, PT, R11, RZ, PT ;  /* 0x000000ff0b00720c */ /* 0x000fe20003fc6270 */
[--C-:B------:R-:W-:Y:S01]  /*7f70*/  @!P2 IMAD.IADD R228, R228, 0x1, -R5.reuse ;  /* 0x00000001e4e4a824 */ /* 0x100fe200078e0a05 */
[----:B------:R-:W-:Y:S01]  /*7f80*/  ISETP.GE.AND P2, PT, R6, RZ, PT ;  /* 0x000000ff0600720c */ /* 0x000fe20003f46270 */
[----:B------:R-:W-:Y:S01]  /*7f90*/  VIADD R6, R252, 0x97 ;  /* 0x00000097fc067836 */ /* 0x000fe20000000000 */
[----:B------:R-:W-:Y:S01]  /*7fa0*/  IABS R238, R9 ;  /* 0x0000000900ee7213 */ /* 0x000fe20000000000 */
[----:B------:R-:W-:Y:S01]  /*7fb0*/  IMAD.MOV R4, RZ, RZ, -R2 ;  /* 0x000000ffff047224 */ /* 0x000fe200078e0a02 */
[----:B------:R-:W-:Y:S01]  /*7fc0*/  ISETP.GT.U32.AND P1, PT, R5, R228, PT ;  /* 0x000000e40500720c */ /* 0x000fe20003f24070 */
[--C-:B------:R-:W-:Y:S01]  /*7fd0*/  @!P3 IMAD.IADD R227, R227, 0x1, -R5.reuse ;  /* 0x00000001e3e3b824 */ /* 0x100fe200078e0a05 */
[----:B------:R-:W-:Y:S01]  /*7fe0*/  ISETP.GT.U32.AND P3, PT, R5, R229, PT ;  /* 0x000000e50500720c */ /* 0x000fe20003f64070 */
[----:B------:R-:W-:Y:S01]  /*7ff0*/  IMAD.HI.U32 R2, R0, R232, RZ ;  /* 0x000000e800027227 */ /* 0x000fe200078e00ff */
[----:B------:R-:W-:Y:S01]  /*8000*/  IABS R233, R6 ;  /* 0x0000000600e97213 */ /* 0x000fe20000000000 */
[----:B------:R-:W-:Y:S01]  /*8010*/  STL [R1+0x2c0c], R225 ;  /* 0x002c0ce101007387 */ /* 0x000fe20000100800 */
[----:B------:R-:W-:Y:S01]  /*8020*/  IABS R58, R161 ;  /* 0x000000a1003a7213 */ /* 0x000fe20000000000 */
[----:B------:R-:W-:Y:S01]  /*8030*/  @!P4 IMAD.IADD R230, R230, 0x1, -R5 ;  /* 0x00000001e6e6c824 */ /* 0x000fe200078e0a05 */
[----:B-1----:R-:W-:Y:S01]  /*8040*/  IADD3 R221, PT, PT, R252, 0xe9, RZ ;  /* 0x000000e9fcdd7810 */ /* 0x002fe20007ffe0ff */
[----:B------:R-:W-:-:S02]  /*8050*/  IMAD.MOV R2, RZ, RZ, -R2 ;  /* 0x000000ffff027224 */ /* 0x000fc400078e0a02 */
[C---:B------:R-:W-:Y:S01]  /*8060*/  IMAD R231, R5.reuse, R4, R231 ;  /* 0x0000000405e77224 */ /* 0x040fe200078e02e7 */
[C---:B------:R-:W-:Y:S01]  /*8070*/  ISETP.GT.U32.AND P4, PT, R5.reuse, R230, PT ;  /* 0x000000e60500720c */ /* 0x040fe20003f84070 */
[----:B------:R-:W-:Y:S01]  /*8080*/  IMAD R232, R5, R2, R232 ;  /* 0x0000000205e87224 */ /* 0x000fe200078e02e8 */
[----:B------:R-:W-:Y:S01]  /*8090*/  IADD3 R4, PT, PT, R252, 0x98, RZ ;  /* 0x00000098fc047810 */ /* 0x000fe20007ffe0ff */
[----:B------:R-:W-:Y:S01]  /*80a0*/  IMAD.HI.U32 R2, R0, R233, RZ ;  /* 0x000000e900027227 */ /* 0x000fe200078e00ff */
[----:B------:R-:W-:Y:S02]  /*80b0*/  @!P3 IADD3 R229, PT, PT, R229, -R5, RZ ;  /* 0x80000005e5e5b210 */ /* 0x000fe40007ffe0ff */
[----:B------:R-:W-:Y:S01]  /*80c0*/  IABS R234, R4 ;  /* 0x0000000400ea7213 */ /* 0x000fe20000000000 */
[----:B------:R-:W-:Y:S01]  /*80d0*/  IMAD.MOV R2, RZ, RZ, -R2 ;  /* 0x000000ffff027224 */ /* 0x000fe200078e0a02 */
[----:B------:R-:W-:Y:S01]  /*80e0*/  ISETP.GT.U32.AND P3, PT, R5, R229, PT ;  /* 0x000000e50500720c */ /* 0x000fe20003f64070 */
[----:B------:R-:W-:Y:S01]  /*80f0*/  @!P6 IMAD.MOV R227, RZ, RZ, -R227 ;  /* 0x000000ffffe3e224 */ /* 0x000fe200078e0ae3 */
[----:B------:R-:W-:Y:S01]  /*8100*/  ISETP.GE.AND P6, PT, R7, RZ, PT ;  /* 0x000000ff0700720c */ /* 0x000fe20003fc6270 */
[C---:B------:R-:W-:Y:S01]  /*8110*/  IMAD R233, R5.reuse, R2, R233 ;  /* 0x0000000205e97224 */ /* 0x040fe200078e02e9 */
[-C--:B------:R-:W-:Y:S01]  /*8120*/  @!P1 IADD3 R228, PT, PT, R228, -R5.reuse, RZ ;  /* 0x80000005e4e49210 */ /* 0x080fe20007ffe0ff */
[----:B------:R-:W-:Y:S01]  /*8130*/  VIADD R7, R252, 0x99 ;  /* 0x00000099fc077836 */ /* 0x000fe20000000000 */
[----:B------:R-:W-:Y:S01]  /*8140*/  @!P4 IADD3 R230, PT, PT, R230, -R5, RZ ;  /* 0x80000005e6e6c210 */ /* 0x000fe20007ffe0ff */
[----:B------:R-:W-:Y:S01]  /*8150*/  IMAD.HI.U32 R2, R0, R234, RZ ;  /* 0x000000ea00027227 */ /* 0x000fe200078e00ff */
[----:B------:R-:W-:Y:S01]  /*8160*/  ISETP.GT.U32.AND P4, PT, R5, R233, PT ;  /* 0x000000e90500720c */ /* 0x000fe20003f84070 */
[----:B------:R-:W-:Y:S01]  /*8170*/  STL [R1+0x2c08], R227 ;  /* 0x002c08e301007387 */ /* 0x000fe20000100800 */
[----:B------:R-:W-:Y:S01]  /*8180*/  IABS R235, R7 ;  /* 0x0000000700eb7213 */ /* 0x000fe20000000000 */
[----:B------:R-:W-:Y:S01]  /*8190*/  @!P5 IMAD.MOV R228, RZ, RZ, -R228 ;  /* 0x000000ffffe4d224 */ /* 0x000fe200078e0ae4 */
[----:B------:R-:W-:Y:S01]  /*81a0*/  ISETP.GE.AND P1, PT, R3, RZ, PT ;  /* 0x000000ff0300720c */ /* 0x000fe20003f26270 */
[----:B------:R-:W-:Y:S01]  /*81b0*/  @!P3 IMAD.IADD R229, R229, 0x1, -R5 ;  /* 0x00000001e5e5b824 */ /* 0x000fe200078e0a05 */
[----:B------:R-:W-:Y:S01]  /*81c0*/  ISETP.GT.U32.AND P3, PT, R5, R231, PT ;  /* 0x000000e70500720c */ /* 0x000fe20003f64070 */
[----:B------:R-:W-:Y:S01]  /*81d0*/  @!P6 IMAD.MOV R230, RZ, RZ, -R230 ;  /* 0x000000ffffe6e224 */ /* 0x000fe200078e0ae6 */
[----:B------:R-:W-:Y:S01]  /*81e0*/  IADD3 R3, PT, PT, -R2, RZ, RZ ;  /* 0x000000ff02037210 */ /* 0x000fe20007ffe1ff */
[----:B------:R-:W-:Y:S01]  /*81f0*/  IMAD.HI.U32 R2, R0, R235, RZ ;  /* 0x000000eb00027227 */ /* 0x000fe200078e00ff */
[----:B------:R-:W-:-:S02]  /*8200*/  ISETP.GE.AND P6, PT, R6, RZ, PT ;  /* 0x000000ff0600720c */ /* 0x000fc40003fc6270 */
[----:B------:R-:W-:Y:S01]  /*8210*/  ISETP.GT.U32.AND P5, PT, R5, R232, PT ;  /* 0x000000e80500720c */ /* 0x000fe20003fa4070 */
[--C-:B------:R-:W-:Y:S01]  /*8220*/  @!P4 IMAD.IADD R233, R233, 0x1, -R5.reuse ;  /* 0x00000001e9e9c824 */ /* 0x100fe200078e0a05 */
[----:B------:R-:W-:Y:S01]  /*8230*/  IADD3 R2, PT, PT, -R2, RZ, RZ ;  /* 0x000000ff02027210 */ /* 0x000fe20007ffe1ff */
[----:B------:R-:W-:Y:S01]  /*8240*/  IMAD R234, R5, R3, R234 ;  /* 0x0000000305ea7224 */ /* 0x000fe200078e02ea */
[----:B------:R-:W-:Y:S01]  /*8250*/  @!P2 IADD3 R229, PT, PT, -R229, RZ, RZ ;  /* 0x000000ffe5e5a210 */ /* 0x000fe20007ffe1ff */
[----:B------:R-:W-:Y:S01]  /*8260*/  IMAD.HI.U32 R6, R0, R238, RZ ;  /* 0x000000ee00067227 */ /* 0x000fe200078e00ff */
[----:B------:R-:W-:Y:S02]  /*8270*/  ISETP.GT.U32.AND P4, PT, R5, R233, PT ;  /* 0x000000e90500720c */ /* 0x000fe40003f84070 */
[----:B------:R-:W-:Y:S01]  /*8280*/  ISETP.GE.AND P2, PT, R8, RZ, PT ;  /* 0x000000ff0800720c */ /* 0x000fe20003f46270 */
[----:B------:R-:W-:Y:S01]  /*8290*/  @!P3 IMAD.IADD R231, R231, 0x1, -R5 ;  /* 0x00000001e7e7b824 */ /* 0x000fe200078e0a05 */
[C---:B------:R-:W-:Y:S01]  /*82a0*/  IADD3 R3, PT, PT, R252.reuse, 0x9a, RZ ;  /* 0x0000009afc037810 */ /* 0x040fe20007ffe0ff */
[C---:B------:R-:W-:Y:S01]  /*82b0*/  IMAD R235, R5.reuse, R2, R235 ;  /* 0x0000000205eb7224 */ /* 0x040fe200078e02eb */
[----:B------:R-:W-:Y:S01]  /*82c0*/  IADD3 R2, PT, PT, R252, 0x9d, RZ ;  /* 0x0000009dfc027810 */ /* 0x000fe20007ffe0ff */
[--C-:B------:R-:W-:Y:S01]  /*82d0*/  @!P5 IMAD.IADD R232, R232, 0x1, -R5.reuse ;  /* 0x00000001e8e8d824 */ /* 0x100fe200078e0a05 */
[C---:B------:R-:W-:Y:S01]  /*82e0*/  ISETP.GT.U32.AND P3, PT, R5.reuse, R231, PT ;  /* 0x000000e70500720c */ /* 0x040fe20003f64070 */
[----:B------:R-:W-:Y:S01]  /*82f0*/  IMAD.MOV R6, RZ, RZ, -R6 ;  /* 0x000000ffff067224 */ /* 0x000fe200078e0a06 */
[----:B------:R-:W-:Y:S01]  /*8300*/  IABS R236, R3 ;  /* 0x0000000300ec7213 */ /* 0x000fe20000000000 */
[----:B------:R-:W-:Y:S01]  /*8310*/  IMAD.HI.U32 R11, R0, R94, RZ ;  /* 0x0000005e000b7227 */ /* 0x000fe200078e00ff */
[----:B------:R-:W-:Y:S01]  /*8320*/  ISETP.GT.U32.AND P5, PT, R5, R232, PT ;  /* 0x000000e80500720c */ /* 0x000fe20003fa4070 */
[----:B------:R-:W-:Y:S01]  /*8330*/  STL [R1+0x2c04], R229 ;  /* 0x002c04e501007387 */ /* 0x000fe20000100800 */
[----:B------:R-:W-:Y:S01]  /*8340*/  IABS R239, R2 ;  /* 0x0000000200ef7213 */ /* 0x000fe20000000000 */
[----:B------:R-:W-:Y:S01]  /*8350*/  @!P4 IMAD.IADD R233, R233, 0x1, -R5 ;  /* 0x00000001e9e9c824 */ /* 0x000fe200078e0a05 */
[----:B------:R-:W-:Y:S01]  /*8360*/  IABS R28, R221 ;  /* 0x000000dd001c7213 */ /* 0x000fe20000000000 */
[----:B------:R-:W-:-:S02]  /*8370*/  IMAD R238, R5, R6, R238 ;  /* 0x0000000605ee7224 */ /* 0x000fc400078e02ee */
[----:B------:R-:W-:Y:S01]  /*8380*/  @!P6 IMAD.MOV R233, RZ, RZ, -R233 ;  /* 0x000000ffffe9e224 */ /* 0x000fe200078e0ae9 */
[----:B------:R-:W-:Y:S01]  /*8390*/  ISETP.GT.U32.AND P6, PT, R5, R235, PT ;  /* 0x000000eb0500720c */ /* 0x000fe20003fc4070 */
[--C-:B------:R-:W-:Y:S01]  /*83a0*/  @!P3 IMAD.IADD R231, R231, 0x1, -R5.reuse ;  /* 0x00000001e7e7b824 */ /* 0x100fe200078e0a05 */
[----:B------:R-:W-:Y:S01]  /*83b0*/  ISETP.GE.AND P3, PT, R4, RZ, PT ;  /* 0x000000ff0400720c */ /* 0x000fe20003f66270 */
[----:B------:R-:W-:Y:S02]  /*83c0*/  VIADD R4, R252, 0x9b ;  /* 0x0000009bfc047836 */ /* 0x000fe40000000000 */
[----:B------:R-:W-:Y:S01]  /*83d0*/  @!P5 IMAD.IADD R232, R232, 0x1, -R5 ;  /* 0x00000001e8e8d824 */ /* 0x000fe200078e0a05 */
[----:B------:R-:W-:Y:S01]  /*83e0*/  ISETP.GT.U32.AND P5, PT, R5, R234, PT ;  /* 0x000000ea0500720c */ /* 0x000fe20003fa4070 */
[----:B------:R-:W-:Y:S01]  /*83f0*/  @!P1 IMAD.MOV R231, RZ, RZ, -R231 ;  /* 0x000000ffffe79224 */ /* 0x000fe200078e0ae7 */
[----:B------:R-:W-:Y:S01]  /*8400*/  IABS R237, R4 ;  /* 0x0000000400ed7213 */ /* 0x000fe20000000000 */
[----:B------:R-:W-:Y:S01]  /*8410*/  @!P2 IMAD.MOV R232, RZ, RZ, -R232 ;  /* 0x000000ffffe8a224 */ /* 0x000fe200078e0ae8 */
[----:B------:R-:W-:Y:S01]  /*8420*/  ISETP.GE.AND P4, PT, R4, RZ, PT ;  /* 0x000000ff0400720c */ /* 0x000fe20003f86270 */
[----:B------:R-:W-:Y:S01]  /*8430*/  IMAD.HI.U32 R6, R0, R241, RZ ;  /* 0x000000f100067227 */ /* 0x000fe200078e00ff */
[----:B------:R-:W-:Y:S01]  /*8440*/  ISETP.GE.AND P2, PT, R3, RZ, PT ;  /* 0x000000ff0300720c */ /* 0x000fe20003f46270 */
[----:B------:R1:W-:Y:S01]  /*8450*/  STL [R1+0x2c00], R231 ;  /* 0x002c00e701007387 */ /* 0x0003e20000100800 */
[----:B------:R-:W-:Y:S01]  /*8460*/  ISETP.GE.AND P1, PT, R7, RZ, PT ;  /* 0x000000ff0700720c */ /* 0x000fe20003f26270 */
[----:B------:R-:W-:-:S02]  /*8470*/  @!P6 IMAD.IADD R235, R235, 0x1, -R5 ;  /* 0x00000001ebebe824 */ /* 0x000fc400078e0a05 */
[----:B------:R-:W-:Y:S01]  /*8480*/  IMAD.HI.U32 R4, R0, R237, RZ ;  /* 0x000000ed00047227 */ /* 0x000fe200078e00ff */
[----:B------:R-:W-:Y:S01]  /*8490*/  STL [R1+0x2bfc], R233 ;  /* 0x002bfce901007387 */ /* 0x000fe20000100800 */
[----:B------:R-:W-:Y:S02]  /*84a0*/  @!P5 IADD3 R234, PT, PT, R234, -R5, RZ ;  /* 0x80000005eaead210 */ /* 0x000fe40007ffe0ff */
[C---:B------:R-:W-:Y:S01]  /*84b0*/  ISETP.GT.U32.AND P6, PT, R5.reuse, R235, PT ;  /* 0x000000eb0500720c */ /* 0x040fe20003fc4070 */
[----:B------:R-:W-:Y:S01]  /*84c0*/  IMAD.HI.U32 R3, R0, R236, RZ ;  /* 0x000000ec00037227 */ /* 0x000fe200078e00ff */
[----:B------:R-:W-:Y:S02]  /*84d0*/  IADD3 R4, PT, PT, -R4, RZ, RZ ;  /* 0x000000ff04047210 */ /* 0x000fe40007ffe1ff */
[C---:B------:R-:W-:Y:S01]  /*84e0*/  ISETP.GT.U32.AND P5, PT, R5.reuse, R234, PT ;  /* 0x000000ea0500720c */ /* 0x040fe20003fa4070 */
[----:B------:R-:W-:Y:S01]  /*84f0*/  IMAD.MOV R3, RZ, RZ, -R3 ;  /* 0x000000ffff037224 */ /* 0x000fe200078e0a03 */
[----:B-1----:R-:W-:Y:S01]  /*8500*/  IADD3 R231, PT, PT, R252, 0xee, RZ ;  /* 0x000000eefce77810 */ /* 0x002fe20007ffe0ff */
[----:B------:R-:W-:-:S02]  /*8510*/  IMAD R237, R5, R4, R237 ;  /* 0x0000000405ed7224 */ /* 0x000fc400078e02ed */
[----:B------:R-:W-:Y:S01]  /*8520*/  IMAD R236, R5, R3, R236 ;  /* 0x0000000305ec7224 */ /* 0x000fe200078e02ec */
[----:B------:R-:W-:Y:S01]  /*8530*/  IABS R23, R231 ;  /* 0x000000e700177213 */ /* 0x000fe20000000000 */
[----:B------:R-:W-:Y:S02]  /*8540*/  VIADD R3, R252, 0x9e ;  /* 0x0000009efc037836 */ /* 0x000fe40000000000 */
[----:B------:R-:W-:Y:S01]  /*8550*/  @!P6 IMAD.IADD R235, R235, 0x1, -R5 ;  /* 0x00000001ebebe824 */ /* 0x000fe200078e0a05 */
[----:B------:R-:W-:Y:S01]  /*8560*/  ISETP.GT.U32.AND P6, PT, R5, R237, PT ;  /* 0x000000ed0500720c */ /* 0x000fe20003fc4070 */
[----:B------:R-:W-:Y:S01]  /*8570*/  IMAD.HI.U32 R7, R0, R239, RZ ;  /* 0x000000ef00077227 */ /* 0x000fe200078e00ff */
[----:B------:R-:W-:Y:S02]  /*8580*/  IABS R240, R3 ;  /* 0x0000000300f07213 */ /* 0x000fe40000000000 */
[----:B------:R-:W-:Y:S01]  /*8590*/  @!P5 IADD3 R234, PT, PT, R234, -R5, RZ ;  /* 0x80000005eaead210 */ /* 0x000fe20007ffe0ff */
[----:B------:R-:W-:Y:S01]  /*85a0*/  IMAD.MOV R8, RZ, RZ, -R7 ;  /* 0x000000ffff087224 */ /* 0x000fe200078e0a07 */
[----:B------:R-:W-:Y:S01]  /*85b0*/  ISETP.GE.AND P5, PT, R9, RZ, PT ;  /* 0x000000ff0900720c */ /* 0x000fe20003fa6270 */
[----:B------:R-:W-:Y:S01]  /*85c0*/  IMAD.HI.U32 R4, R0, R240, RZ ;  /* 0x000000f000047227 */ /* 0x000fe200078e00ff */
[----:B------:R-:W-:-:S02]  /*85d0*/  IADD3 R7, PT, PT, R252, 0xa2, RZ ;  /* 0x000000a2fc077810 */ /* 0x000fc40007ffe0ff */
[----:B------:R-:W-:Y:S01]  /*85e0*/  @!P1 IADD3 R235, PT, PT, -R235, RZ, RZ ;  /* 0x000000ffebeb9210 */ /* 0x000fe20007ffe1ff */
[----:B------:R-:W-:Y:S01]  /*85f0*/  IMAD.MOV R4, RZ, RZ, -R4 ;  /* 0x000000ffff047224 */ /* 0x000fe200078e0a04 */
[----:B------:R-:W-:Y:S01]  /*8600*/  IABS R244, R7 ;  /* 0x0000000700f47213 */ /* 0x000fe20000000000 */
[----:B------:R-:W-:Y:S01]  /*8610*/  @!P6 IMAD.IADD R237, R237, 0x1, -R5 ;  /* 0x00000001edede824 */ /* 0x000fe200078e0a05 */
[C---:B------:R-:W-:Y:S01]  /*8620*/  ISETP.GT.U32.AND P1, PT, R5.reuse, R238, PT ;  /* 0x000000ee0500720c */ /* 0x040fe20003f24070 */
[C---:B------:R-:W-:Y:S01]  /*8630*/  IMAD R240, R5.reuse, R4, R240 ;  /* 0x0000000405f07224 */ /* 0x040fe200078e02f0 */
[----:B------:R1:W-:Y:S01]  /*8640*/  STL [R1+0x2bf8], R235 ;  /* 0x002bf8eb01007387 */ /* 0x0003e20000100800 */
[----:B------:R-:W-:Y:S01]  /*8650*/  IMAD.HI.U32 R9, R0, R243, RZ ;  /* 0x000000f300097227 */ /* 0x000fe200078e00ff */
[----:B------:R-:W-:-:S03]  /*8660*/  ISETP.GT.U32.AND P6, PT, R5, R237, PT ;  /* 0x000000ed0500720c */ /* 0x000fc60003fc4070 */
[----:B------:R-:W-:Y:S01]  /*8670*/  IMAD R239, R5, R8, R239 ;  /* 0x0000000805ef7224 */ /* 0x000fe200078e02ef */
[----:B------:R-:W-:Y:S01]  /*8680*/  IADD3 R12, PT, PT, -R9, RZ, RZ ;  /* 0x000000ff090c7210 */ /* 0x000fe20007ffe1ff */
[----:B------:R-:W-:Y:S01]  /*8690*/  IMAD.HI.U32 R8, R0, R242, RZ ;  /* 0x000000f200087227 */ /* 0x000fe200078e00ff */
[----:B-1----:R-:W-:-:S03]  /*86a0*/  IADD3 R235, PT, PT, R252, 0xf0, RZ ;  /* 0x000000f0fceb7810 */ /* 0x002fc60007ffe0ff */
[----:B------:R-:W-:Y:S01]  /*86b0*/  IMAD R243, R5, R12, R243 ;  /* 0x0000000c05f37224 */ /* 0x000fe200078e02f3 */
[----:B------:R-:W-:Y:S01]  /*86c0*/  @!P1 IADD3 R238, PT, PT, R238, -R5, RZ ;  /* 0x80000005eeee9210 */ /* 0x000fe20007ffe0ff */
[----:B------:R-:W-:Y:S01]  /*86d0*/  IMAD.MOV R8, RZ, RZ, -R8 ;  /* 0x000000ffff087224 */ /* 0x000fe200078e0a08 */
[----:B------:R-:W-:Y:S01]  /*86e0*/  IABS R21, R235 ;  /* 0x000000eb00157213 */ /* 0x000fe20000000000 */
[----:B------:R-:W-:Y:S01]  /*86f0*/  @!P6 IMAD.IADD R237, R237, 0x1, -R5 ;  /* 0x00000001edede824 */ /* 0x000fe200078e0a05 */
[C---:B------:R-:W-:Y:S01]  /*8700*/  ISETP.GT.U32.AND P6, PT, R5.reuse, R240, PT ;  /* 0x000000f00500720c */ /* 0x040fe20003fc4070 */
[C---:B------:R-:W-:Y:S01]  /*8710*/  IMAD R242, R5.reuse, R8, R242 ;  /* 0x0000000805f27224 */ /* 0x040fe200078e02f2 */
[----:B------:R-:W-:Y:S01]  /*8720*/  ISETP.GT.U32.AND P1, PT, R5, R238, PT ;  /* 0x000000ee0500720c */ /* 0x000fe20003f24070 */
[----:B------:R-:W-:-:S04]  /*8730*/  IMAD.HI.U32 R8, R0, R246, RZ ;  /* 0x000000f600087227 */ /* 0x000fc800078e00ff */
[----:B------:R-:W-:Y:S02]  /*8740*/  IMAD.MOV R8, RZ, RZ, -R8 ;  /* 0x000000ffff087224 */ /* 0x000fe400078e0a08 */
[----:B------:R-:W-:Y:S02]  /*8750*/  IMAD.MOV R6, RZ, RZ, -R6 ;  /* 0x000000ffff067224 */ /* 0x000fe400078e0a06 */
[C---:B------:R-:W-:Y:S02]  /*8760*/  IMAD R246, R5.reuse, R8, R246 ;  /* 0x0000000805f67224 */ /* 0x040fe400078e02f6 */
[----:B------:R-:W-:Y:S01]  /*8770*/  @!P6 IADD3 R240, PT, PT, R240, -R5, RZ ;  /* 0x80000005f0f0e210 */ /* 0x000fe20007ffe0ff */
[C---:B------:R-:W-:Y:S02]  /*8780*/  IMAD R241, R5.reuse, R6, R241 ;  /* 0x0000000605f17224 */ /* 0x040fe400078e02f1 */
[----:B------:R-:W-:Y:S01]  /*8790*/  VIADD R6, R252, 0xa3 ;  /* 0x000000a3fc067836 */ /* 0x000fe20000000000 */
[----:B------:R-:W-:Y:S01]  /*87a0*/  ISETP.GT.U32.AND P6, PT, R5, R240, PT ;  /* 0x000000f00500720c */ /* 0x000fe20003fc4070 */
[----:B------:R-:W-:-:S02]  /*87b0*/  IMAD.MOV R11, RZ, RZ, -R11 ;  /* 0x000000ffff0b7224 */ /* 0x000fc400078e0a0b */
[----:B------:R-:W-:Y:S01]  /*87c0*/  IMAD.HI.U32 R10, R0, R244, RZ ;  /* 0x000000f4000a7227 */ /* 0x000fe200078e00ff */
[----:B------:R-:W-:-:S03]  /*87d0*/  IABS R245, R6 ;  /* 0x0000000600f57213 */ /* 0x000fc60000000000 */
[----:B------:R-:W-:Y:S02]  /*87e0*/  IMAD R94, R5, R11, R94 ;  /* 0x0000000b055e7224 */ /* 0x000fe400078e025e */
[----:B------:R-:W-:-:S04]  /*87f0*/  IMAD.HI.U32 R4, R0, R245, RZ ;  /* 0x000000f500047227 */ /* 0x000fc800078e00ff */
[----:B------:R-:W-:Y:S01]  /*8800*/  @!P6 IMAD.IADD R240, R240, 0x1, -R5 ;  /* 0x00000001f0f0e824 */ /* 0x000fe200078e0a05 */
[----:B------:R-:W-:Y:S01]  /*8810*/  ISETP.GT.U32.AND P6, PT, R5, R243, PT ;  /* 0x000000f30500720c */ /* 0x000fe20003fc4070 */
[----:B------:R-:W-:Y:S01]  /*8820*/  IMAD.HI.U32 R9, R0, R247, RZ ;  /* 0x000000f700097227 */ /* 0x000fe200078e00ff */
[----:B------:R-:W-:-:S03]  /*8830*/  IADD3 R4, PT, PT, -R4, RZ, RZ ;  /* 0x000000ff04047210 */ /* 0x000fc60007ffe1ff */
[----:B------:R-:W-:Y:S02]  /*8840*/  IMAD.MOV R10, RZ, RZ, -R10 ;  /* 0x000000ffff0a7224 */ /* 0x000fe400078e0a0a */
[----:B------:R-:W-:Y:S01]  /*8850*/  IMAD R245, R5, R4, R245 ;  /* 0x0000000405f57224 */ /* 0x000fe200078e02f5 */
[----:B------:R-:W-:Y:S01]  /*8860*/  IADD3 R4, PT, PT, -R9, RZ, RZ ;  /* 0x000000ff09047210 */ /* 0x000fe20007ffe1ff */
[----:B------:R-:W-:Y:S02]  /*8870*/  IMAD R244, R5, R10, R244 ;  /* 0x0000000a05f47224 */ /* 0x000fe400078e02f4 */
[----:B------:R-:W-:-:S04]  /*8880*/  IMAD.HI.U32 R10, R0, R248, RZ ;  /* 0x000000f8000a7227 */ /* 0x000fc800078e00ff */
[----:B------:R-:W-:Y:S02]  /*8890*/  @!P6 IMAD.IADD R243, R243, 0x1, -R5 ;  /* 0x00000001f3f3e824 */ /* 0x000fe400078e0a05 */
[C---:B------:R-:W-:Y:S02]  /*88a0*/  IMAD R247, R5.reuse, R4, R247 ;  /* 0x0000000405f77224 */ /* 0x040fe400078e02f7 */
[----:B------:R-:W-:Y:S01]  /*88b0*/  IMAD.MOV R10, RZ, RZ, -R10 ;  /* 0x000000ffff0a7224 */ /* 0x000fe200078e0a0a */
[----:B------:R-:W-:Y:S01]  /*88c0*/  ISETP.GT.U32.AND P6, PT, R5, R243, PT ;  /* 0x000000f30500720c */ /* 0x000fe20003fc4070 */
[----:B------:R-:W-:-:S04]  /*88d0*/  IMAD.HI.U32 R4, R0, R93, RZ ;  /* 0x0000005d00047227 */ /* 0x000fc800078e00ff */
[----:B------:R-:W-:Y:S01]  /*88e0*/  IMAD R248, R5, R10, R248 ;  /* 0x0000000a05f87224 */ /* 0x000fe200078e02f8 */
[----:B------:R-:W-:Y:S01]  /*88f0*/  IADD3 R10, PT, PT, -R4, RZ, RZ ;  /* 0x000000ff040a7210 */ /* 0x000fe20007ffe1ff */
[----:B------:R-:W-:-:S04]  /*8900*/  IMAD.HI.U32 R9, R0, R91, RZ ;  /* 0x0000005b00097227 */ /* 0x000fc800078e00ff */
[----:B------:R-:W-:Y:S02]  /*8910*/  IMAD R93, R5, R10, R93 ;  /* 0x0000000a055d7224 */ /* 0x000fe400078e025d */
[----:B------:R-:W-:Y:S01]  /*8920*/  @!P6 IMAD.IADD R243, R243, 0x1, -R5 ;  /* 0x00000001f3f3e824 */ /* 0x000fe200078e0a05 */
[----:B------:R-:W-:Y:S01]  /*8930*/  ISETP.GT.U32.AND P6, PT, R5, R246, PT ;  /* 0x000000f60500720c */ /* 0x000fe20003fc4070 */
[----:B------:R-:W-:Y:S02]  /*8940*/  IMAD.MOV R10, RZ, RZ, -R9 ;  /* 0x000000ffff0a7224 */ /* 0x000fe400078e0a09 */
[----:B------:R-:W-:-:S04]  /*8950*/  IMAD.HI.U32 R4, R0, R90, RZ ;  /* 0x0000005a00047227 */ /* 0x000fc800078e00ff */
[----:B------:R-:W-:Y:S02]  /*8960*/  IMAD R91, R5, R10, R91 ;  /* 0x0000000a055b7224 */ /* 0x000fe400078e025b */
[----:B------:R-:W-:Y:S02]  /*8970*/  IMAD.MOV R4, RZ, RZ, -R4 ;  /* 0x000000ffff047224 */ /* 0x000fe400078e0a04 */
[----:B------:R-:W-:-:S04]  /*8980*/  IMAD.HI.U32 R8, R0, R92, RZ ;  /* 0x0000005c00087227 */ /* 0x000fc800078e00ff */
[----:B------:R-:W-:Y:S01]  /*8990*/  @!P6 IMAD.IADD R246, R246, 0x1, -R5 ;  /* 0x00000001f6f6e824 */ /* 0x000fe200078e0a05 */
[----:B------:R-:W-:Y:S01]  /*89a0*/  IADD3 R11, PT, PT, -R8, RZ, RZ ;  /* 0x000000ff080b7210 */ /* 0x000fe20007ffe1ff */
[C---:B------:R-:W-:Y:S02]  /*89b0*/  IMAD R90, R5.reuse, R4, R90 ;  /* 0x00000004055a7224 */ /* 0x040fe400078e025a */
[----:B------:R-:W-:Y:S01]  /*89c0*/  IMAD.HI.U32 R4, R0, R88, RZ ;  /* 0x0000005800047227 */ /* 0x000fe200078e00ff */
[----:B------:R-:W-:-:S03]  /*89d0*/  ISETP.GT.U32.AND P6, PT, R5, R246, PT ;  /* 0x000000f60500720c */ /* 0x000fc60003fc4070 */
[----:B------:R-:W-:Y:S02]  /*89e0*/  IMAD.MOV R4, RZ, RZ, -R4 ;  /* 0x000000ffff047224 */ /* 0x000fe400078e0a04 */
[----:B------:R-:W-:Y:S01]  /*89f0*/  @!P3 IMAD.MOV R234, RZ, RZ, -R234 ;  /* 0x000000ffffeab224 */ /* 0x000fe200078e0aea */
[C---:B------:R-:W-:Y:S01]  /*8a00*/  ISETP.GT.U32.AND P3, PT, R5.reuse, R236, PT ;  /* 0x000000ec0500720c */ /* 0x040fe20003f64070 */
[----:B------:R-:W-:Y:S02]  /*8a10*/  IMAD R88, R5, R4, R88 ;  /* 0x0000000405587224 */ /* 0x000fe400078e0258 */
[----:B------:R-:W-:-:S04]  /*8a20*/  IMAD.HI.U32 R8, R0, R89, RZ ;  /* 0x0000005900087227 */ /* 0x000fc800078e00ff */
[-C--:B------:R-:W-:Y:S01]  /*8a30*/  @!P6 IADD3 R246, PT, PT, R246, -R5.reuse, RZ ;  /* 0x80000005f6f6e210 */ /* 0x080fe20007ffe0ff */
[----:B------:R-:W-:Y:S01]  /*8a40*/  IMAD.HI.U32 R9, R0, R84, RZ ;  /* 0x0000005400097227 */ /* 0x000fe200078e00ff */
[C---:B------:R-:W-:Y:S02]  /*8a50*/  ISETP.GT.U32.AND P6, PT, R5.reuse, R94, PT ;  /* 0x0000005e0500720c */ /* 0x040fe40003fc4070 */
[----:B------:R-:W-:Y:S01]  /*8a60*/  IADD3 R8, PT, PT, -R8, RZ, RZ ;  /* 0x000000ff08087210 */ /* 0x000fe20007ffe1ff */
[----:B------:R-:W-:Y:S01]  /*8a70*/  IMAD.MOV R9, RZ, RZ, -R9 ;  /* 0x000000ffff097224 */ /* 0x000fe200078e0a09 */
[----:B------:R-:W-:Y:S01]  /*8a80*/  @!P3 IADD3 R236, PT, PT, R236, -R5, RZ ;  /* 0x80000005ececb210 */ /* 0x000fe20007ffe0ff */
[----:B------:R-:W-:Y:S01]  /*8a90*/  @!P1 IMAD.IADD R238, R238, 0x1, -R5 ;  /* 0x00000001eeee9824 */ /* 0x000fe200078e0a05 */
[C---:B------:R-:W-:Y:S01]  /*8aa0*/  ISETP.GT.U32.AND P1, PT, R5.reuse, R241, PT ;  /* 0x000000f10500720c */ /* 0x040fe20003f24070 */
[C---:B------:R-:W-:Y:S01]  /*8ab0*/  IMAD R89, R5.reuse, R8, R89 ;  /* 0x0000000805597224 */ /* 0x040fe200078e0259 */
[----:B------:R-:W-:Y:S01]  /*8ac0*/  ISETP.GT.U32.AND P3, PT, R5, R236, PT ;  /* 0x000000ec0500720c */ /* 0x000fe20003f64070 */
[----:B------:R-:W-:-:S04]  /*8ad0*/  IMAD.HI.U32 R8, R0, R87, RZ ;  /* 0x0000005700087227 */ /* 0x000fc800078e00ff */
[----:B------:R-:W-:Y:S01]  /*8ae0*/  @!P6 IMAD.IADD R94, R94, 0x1, -R5 ;  /* 0x000000015e5ee824 */ /* 0x000fe200078e0a05 */
[----:B------:R-:W-:Y:S01]  /*8af0*/  IADD3 R10, PT, PT, -R8, RZ, RZ ;  /* 0x000000ff080a7210 */ /* 0x000fe20007ffe1ff */
[----:B------:R-:W-:-:S03]  /*8b00*/  IMAD.HI.U32 R8, R0, R85, RZ ;  /* 0x0000005500087227 */ /* 0x000fc600078e00ff */
[C---:B------:R-:W-:Y:S01]  /*8b10*/  ISETP.GT.U32.AND P6, PT, R5.reuse, R94, PT ;  /* 0x0000005e0500720c */ /* 0x040fe20003fc4070 */
[----:B------:R-:W-:Y:S02]  /*8b20*/  IMAD.MOV R8, RZ, RZ, -R8 ;  /* 0x000000ffff087224 */ /* 0x000fe400078e0a08 */
[----:B------:R-:W-:Y:S01]  /*8b30*/  @!P3 IMAD.IADD R236, R236, 0x1, -R5 ;  /* 0x00000001ececb824 */ /* 0x000fe200078e0a05 */
[C---:B------:R-:W-:Y:S01]  /*8b40*/  ISETP.GT.U32.AND P3, PT, R5.reuse, R239, PT ;  /* 0x000000ef0500720c */ /* 0x040fe20003f64070 */
[----:B------:R-:W-:Y:S02]  /*8b50*/  IMAD R85, R5, R8, R85 ;  /* 0x0000000805557224 */ /* 0x000fe400078e0255 */
[----:B------:R-:W-:-:S04]  /*8b60*/  IMAD.HI.U32 R8, R0, R82, RZ ;  /* 0x0000005200087227 */ /* 0x000fc800078e00ff */
[----:B------:R-:W-:Y:S02]  /*8b70*/  IMAD.MOV R8, RZ, RZ, -R8 ;  /* 0x000000ffff087224 */ /* 0x000fe400078e0a08 */
[--C-:B------:R-:W-:Y:S01]  /*8b80*/  @!P6 IMAD.IADD R94, R94, 0x1, -R5.reuse ;  /* 0x000000015e5ee824 */ /* 0x100fe200078e0a05 */
[C---:B------:R-:W-:Y:S01]  /*8b90*/  ISETP.GT.U32.AND P6, PT, R5.reuse, R91, PT ;  /* 0x0000005b0500720c */ /* 0x040fe20003fc4070 */
[----:B------:R-:W-:Y:S02]  /*8ba0*/  IMAD R82, R5, R8, R82 ;  /* 0x0000000805527224 */ /* 0x000fe400078e0252 */
[----:B------:R-:W-:Y:S02]  /*8bb0*/  @!P3 IMAD.IADD R239, R239, 0x1, -R5 ;  /* 0x00000001efefb824 */ /* 0x000fe400078e0a05 */
[C---:B------:R-:W-:Y:S02]  /*8bc0*/  IMAD R84, R5.reuse, R9, R84 ;  /* 0x0000000905547224 */ /* 0x040fe400078e0254 */
[----:B------:R-:W-:Y:S01]  /*8bd0*/  IMAD.HI.U32 R9, R0, R79, RZ ;  /* 0x0000004f00097227 */ /* 0x000fe200078e00ff */
[----:B------:R-:W-:-:S03]  /*8be0*/  ISETP.GT.U32.AND P3, PT, R5, R239, PT ;  /* 0x000000ef0500720c */ /* 0x000fc60003f64070 */
[----:B------:R-:W-:Y:S02]  /*8bf0*/  IMAD R87, R5, R10, R87 ;  /* 0x0000000a05577224 */ /* 0x000fe400078e0257 */
[----:B------:R-:W-:Y:S02]  /*8c00*/  @!P6 IMAD.IADD R91, R91, 0x1, -R5 ;  /* 0x000000015b5be824 */ /* 0x000fe400078e0a05 */
[----:B------:R-:W-:Y:S02]  /*8c10*/  IMAD.MOV R10, RZ, RZ, -R9 ;  /* 0x000000ffff0a7224 */ /* 0x000fe400078e0a09 */
[----:B------:R-:W-:Y:S01]  /*8c20*/  @!P1 IMAD.IADD R241, R241, 0x1, -R5 ;  /* 0x00000001f1f19824 */ /* 0x000fe200078e0a05 */
[C---:B------:R-:W-:Y:S01]  /*8c30*/  ISETP.GT.U32.AND P6, PT, R5.reuse, R91, PT ;  /* 0x0000005b0500720c */ /* 0x040fe20003fc4070 */
[----:B------:R-:W-:Y:S02]  /*8c40*/  IMAD R79, R5, R10, R79 ;  /* 0x0000000a054f7224 */ /* 0x000fe400078e024f */
[----:B------:R-:W-:Y:S01]  /*8c50*/  @!P3 IMAD.IADD R239, R239, 0x1, -R5 ;  /* 0x00000001efefb824 */ /* 0x000fe200078e0a05 */
[C---:B------:R-:W-:Y:S01]  /*8c60*/  ISETP.GT.U32.AND P3, PT, R5.reuse, R242, PT ;  /* 0x000000f20500720c */ /* 0x040fe20003f64070 */
[----:B------:R-:W-:Y:S01]  /*8c70*/  IMAD.HI.U32 R4, R0, R86, RZ ;  /* 0x0000005600047227 */ /* 0x000fe200078e00ff */
[----:B------:R-:W-:-:S03]  /*8c80*/  ISETP.GT.U32.AND P1, PT, R5, R241, PT ;  /* 0x000000f10500720c */ /* 0x000fc60003f24070 */
[----:B------:R-:W-:Y:S01]  /*8c90*/  IMAD.HI.U32 R8, R0, R80, RZ ;  /* 0x0000005000087227 */ /* 0x000fe200078e00ff */
[----:B------:R-:W-:-:S03]  /*8ca0*/  IADD3 R4, PT, PT, -R4, RZ, RZ ;  /* 0x000000ff04047210 */ /* 0x000fc60007ffe1ff */
[----:B------:R-:W-:Y:S01]  /*8cb0*/  @!P6 IADD3 R91, PT, PT, R91, -R5, RZ ;  /* 0x800000055b5be210 */ /* 0x000fe20007ffe0ff */
[C---:B------:R-:W-:Y:S01]  /*8cc0*/  IMAD R92, R5.reuse, R11, R92 ;  /* 0x0000000b055c7224 */ /* 0x040fe200078e025c */
[C---:B------:R-:W-:Y:S01]  /*8cd0*/  ISETP.GT.U32.AND P6, PT, R5.reuse, R88, PT ;  /* 0x000000580500720c */ /* 0x040fe20003fc4070 */
[C---:B------:R-:W-:Y:S01]  /*8ce0*/  IMAD R86, R5.reuse, R4, R86 ;  /* 0x0000000405567224 */ /* 0x040fe200078e0256 */
[----:B------:R-:W-:Y:S01]  /*8cf0*/  @!P3 IADD3 R242, PT, PT, R242, -R5, RZ ;  /* 0x80000005f2f2b210 */ /* 0x000fe20007ffe0ff */
[----:B------:R-:W-:Y:S01]  /*8d00*/  IMAD.HI.U32 R4, R0, R83, RZ ;  /* 0x0000005300047227 */ /* 0x000fe200078e00ff */
[----:B------:R-:W-:Y:S02]  /*8d10*/  IADD3 R8, PT, PT, -R8, RZ, RZ ;  /* 0x000000ff08087210 */ /* 0x000fe40007ffe1ff */
[----:B------:R-:W-:Y:S01]  /*8d20*/  ISETP.GT.U32.AND P3, PT, R5, R242, PT ;  /* 0x000000f20500720c */ /* 0x000fe20003f64070 */
[----:B------:R-:W-:Y:S01]  /*8d30*/  @!P1 IMAD.IADD R241, R241, 0x1, -R5 ;  /* 0x00000001f1f19824 */ /* 0x000fe200078e0a05 */
[----:B------:R-:W-:Y:S01]  /*8d40*/  ISETP.GT.U32.AND P1, PT, R5, R244, PT ;  /* 0x000000f40500720c */ /* 0x000fe20003f24070 */
[----:B------:R-:W-:-:S02]  /*8d50*/  IMAD.MOV R4, RZ, RZ, -R4 ;  /* 0x000000ffff047224 */ /* 0x000fc400078e0a04 */
[----:B------:R-:W-:Y:S02]  /*8d60*/  IMAD R80, R5, R8, R80 ;  /* 0x0000000805507224 */ /* 0x000fe400078e0250 */
[----:B------:R-:W-:Y:S02]  /*8d70*/  @!P6 IMAD.IADD R88, R88, 0x1, -R5 ;  /* 0x000000015858e824 */ /* 0x000fe400078e0a05 */
[----:B------:R-:W-:-:S03]  /*8d80*/  IMAD.HI.U32 R8, R0, R76, RZ ;  /* 0x0000004c00087227 */ /* 0x000fc600078e00ff */
[C---:B------:R-:W-:Y:S01]  /*8d90*/  ISETP.GT.U32.AND P6, PT, R5.reuse, R88, PT ;  /* 0x000000580500720c */ /* 0x040fe20003fc4070 */
[----:B------:R-:W-:Y:S01]  /*8da0*/  @!P3 IMAD.IADD R242, R242, 0x1, -R5 ;  /* 0x00000001f2f2b824 */ /* 0x000fe200078e0a05 */
[C---:B------:R-:W-:Y:S01]  /*8db0*/  ISETP.GT.U32.AND P3, PT, R5.reuse, R245, PT ;  /* 0x000000f50500720c */ /* 0x040fe20003f64070 */
[----:B------:R-:W-:Y:S01]  /*8dc0*/  IMAD R83, R5, R4, R83 ;  /* 0x0000000405537224 */ /* 0x000fe200078e0253 */
[----:B------:R-:W-:Y:S01]  /*8dd0*/  @!P1 IADD3 R244, PT, PT, R244, -R5, RZ ;  /* 0x80000005f4f49210 */ /* 0x000fe20007ffe0ff */
[----:B------:R-:W-:-:S03]  /*8de0*/  IMAD.HI.U32 R4, R0, R81, RZ ;  /* 0x0000005100047227 */ /* 0x000fc600078e00ff */
[C---:B------:R-:W-:Y:S01]  /*8df0*/  ISETP.GT.U32.AND P1, PT, R5.reuse, R244, PT ;  /* 0x000000f40500720c */ /* 0x040fe20003f24070 */
[----:B------:R-:W-:Y:S02]  /*8e00*/  IMAD.MOV R8, RZ, RZ, -R8 ;  /* 0x000000ffff087224 */ /* 0x000fe400078e0a08 */
[----:B------:R-:W-:Y:S02]  /*8e10*/  IMAD.MOV R4, RZ, RZ, -R4 ;  /* 0x000000ffff047224 */ /* 0x000fe400078e0a04 */
[--C-:B------:R-:W-:Y:S01]  /*8e20*/  @!P6 IMAD.IADD R88, R88, 0x1, -R5.reuse ;  /* 0x000000015858e824 */ /* 0x100fe200078e0a05 */
[----:B------:R-:W-:Y:S01]  /*8e30*/  ISETP.GT.U32.AND P6, PT, R5, R85, PT ;  /* 0x000000550500720c */ /* 0x000fe20003fc4070 */
[----:B------:R-:W-:Y:S02]  /*8e40*/  @!P3 IMAD.IADD R245, R245, 0x1, -R5 ;  /* 0x00000001f5f5b824 */ /* 0x000fe400078e0a05 */
[C---:B------:R-:W-:Y:S02]  /*8e50*/  IMAD R76, R5.reuse, R8, R76 ;  /* 0x00000008054c7224 */ /* 0x040fe400078e024c */
[C---:B------:R-:W-:Y:S01]  /*8e60*/  IMAD R81, R5.reuse, R4, R81 ;  /* 0x0000000405517224 */ /* 0x040fe200078e0251 */
[----:B------:R-:W-:Y:S01]  /*8e70*/  ISETP.GT.U32.AND P3, PT, R5, R245, PT ;  /* 0x000000f50500720c */ /* 0x000fe20003f64070 */
[----:B------:R-:W-:-:S04]  /*8e80*/  IMAD.HI.U32 R4, R0, R78, RZ ;  /* 0x0000004e00047227 */ /* 0x000fc800078e00ff */
[----:B------:R-:W-:Y:S02]  /*8e90*/  IMAD.MOV R4, RZ, RZ, -R4 ;  /* 0x000000ffff047224 */ /* 0x000fe400078e0a04 */
[----:B------:R-:W-:Y:S01]  /*8ea0*/  @!P6 IADD3 R85, PT, PT, R85, -R5, RZ ;  /* 0x800000055555e210 */ /* 0x000fe20007ffe0ff */
[----:B------:R-:W-:Y:S01]  /*8eb0*/  @!P1 IMAD.IADD R244, R244, 0x1, -R5 ;  /* 0x00000001f4f49824 */ /* 0x000fe200078e0a05 */
[C---:B------:R-:W-:Y:S01]  /*8ec0*/  ISETP.GT.U32.AND P1, PT, R5.reuse, R247, PT ;  /* 0x000000f70500720c */ /* 0x040fe20003f24070 */
[C---:B------:R-:W-:Y:S01]  /*8ed0*/  IMAD R78, R5.reuse, R4, R78 ;  /* 0x00000004054e7224 */ /* 0x040fe200078e024e */
[----:B------:R-:W-:Y:S01]  /*8ee0*/  ISETP.GT.U32.AND P6, PT, R5, R85, PT ;  /* 0x000000550500720c */ /* 0x000fe20003fc4070 */
[----:B------:R-:W-:-:S04]  /*8ef0*/  IMAD.HI.U32 R4, R0, R77, RZ ;  /* 0x0000004d00047227 */ /* 0x000fc800078e00ff */
[----:B------:R-:W-:Y:S01]  /*8f00*/  @!P3 IMAD.IADD R245, R245, 0x1, -R5 ;  /* 0x00000001f5f5b824 */ /* 0x000fe200078e0a05 */
[----:B------:R-:W-:Y:S01]  /*8f10*/  ISETP.GT.U32.AND P3, PT, R5, R248, PT ;  /* 0x000000f80500720c */ /* 0x000fe20003f64070 */
[----:B------:R-:W-:Y:S02]  /*8f20*/  IMAD.MOV R4, RZ, RZ, -R4 ;  /* 0x000000ffff047224 */ /* 0x000fe400078e0a04 */
[----:B------:R-:W-:-:S04]  /*8f30*/  IMAD.HI.U32 R10, R0, R74, RZ ;  /* 0x0000004a000a7227 */ /* 0x000fc800078e00ff */
[----:B------:R-:W-:Y:S01]  /*8f40*/  @!P6 IMAD.IADD R85, R85, 0x1, -R5 ;  /* 0x000000015555e824 */ /* 0x000fe200078e0a05 */
[C---:B------:R-:W-:Y:S01]  /*8f50*/  ISETP.GT.U32.AND P6, PT, R5.reuse, R82, PT ;  /* 0x000000520500720c */ /* 0x040fe20003fc4070 */
[----:B------:R-:W-:Y:S01]  /*8f60*/  IMAD R77, R5, R4, R77 ;  /* 0x00000004054d7224 */ /* 0x000fe200078e024d */
[----:B------:R-:W-:Y:S01]  /*8f70*/  IADD3 R10, PT, PT, -R10, RZ, RZ ;  /* 0x000000ff0a0a7210 */ /* 0x000fe20007ffe1ff */
[----:B------:R-:W-:Y:S02]  /*8f80*/  IMAD.HI.U32 R4, R0, R73, RZ ;  /* 0x0000004900047227 */ /* 0x000fe400078e00ff */
[----:B------:R-:W-:Y:S02]  /*8f90*/  @!P3 IADD3 R248, PT, PT, R248, -R5, RZ ;  /* 0x80000005f8f8b210 */ /* 0x000fe40007ffe0ff */
[----:B------:R-:W-:Y:S01]  /*8fa0*/  @!P1 IMAD.IADD R247, R247, 0x1, -R5 ;  /* 0x00000001f7f79824 */ /* 0x000fe200078e0a05 */
[----:B------:R-:W-:Y:S01]  /*8fb0*/  IADD3 R4, PT, PT, -R4, RZ, RZ ;  /* 0x000000ff04047210 */ /* 0x000fe20007ffe1ff */
[C---:B------:R-:W-:Y:S01]  /*8fc0*/  IMAD R74, R5.reuse, R10, R74 ;  /* 0x0000000a054a7224 */ /* 0x040fe200078e024a */
[C---:B------:R-:W-:Y:S01]  /*8fd0*/  ISETP.GT.U32.AND P3, PT, R5.reuse, R248, PT ;  /* 0x000000f80500720c */ /* 0x040fe20003f64070 */
[----:B------:R-:W-:Y:S01]  /*8fe0*/  IMAD.HI.U32 R10, R0, R70, RZ ;  /* 0x00000046000a7227 */ /* 0x000fe200078e00ff */
[----:B------:R-:W-:-:S03]  /*8ff0*/  ISETP.GT.U32.AND P1, PT, R5, R247, PT ;  /* 0x000000f70500720c */ /* 0x000fc60003f24070 */
[----:B------:R-:W-:Y:S02]  /*9000*/  @!P6 IMAD.IADD R82, R82, 0x1, -R5 ;  /* 0x000000015252e824 */ /* 0x000fe400078e0a05 */
[C---:B------:R-:W-:Y:S02]  /*9010*/  IMAD R73, R5.reuse, R4, R73 ;  /* 0x0000000405497224 */ /* 0x040fe400078e0249 */
[----:B------:R-:W-:Y:S01]  /*9020*/  IMAD.MOV R10, RZ, RZ, -R10 ;  /* 0x000000ffff0a7224 */ /* 0x000fe200078e0a0a */
[C---:B------:R-:W-:Y:S01]  /*9030*/  ISETP.GT.U32.AND P6, PT, R5.reuse, R82, PT ;  /* 0x000000520500720c */ /* 0x040fe20003fc4070 */
[----:B------:R-:W-:Y:S02]  /*9040*/  IMAD.HI.U32 R11, R0, R69, RZ ;  /* 0x00000045000b7227 */ /* 0x000fe400078e00ff */
[----:B------:R-:W-:Y:S02]  /*9050*/  @!P3 IADD3 R248, PT, PT, R248, -R5, RZ ;  /* 0x80000005f8f8b210 */ /* 0x000fe40007ffe0ff */
[----:B------:R-:W-:Y:S01]  /*9060*/  ISETP.GT.U32.AND P3, PT, R5, R92, PT ;  /* 0x0000005c0500720c */ /* 0x000fe20003f64070 */
[----:B------:R-:W-:Y:S01]  /*9070*/  @!P1 IMAD.IADD R247, R247, 0x1, -R5 ;  /* 0x00000001f7f79824 */ /* 0x000fe200078e0a05 */
[C---:B------:R-:W-:Y:S01]  /*9080*/  ISETP.GT.U32.AND P1, PT, R5.reuse, R93, PT ;  /* 0x0000005d0500720c */ /* 0x040fe20003f24070 */
[----:B------:R-:W-:-:S02]  /*9090*/  IMAD R70, R5, R10, R70 ;  /* 0x0000000a05467224 */ /* 0x000fc400078e0246 */
[----:B------:R-:W-:-:S04]  /*90a0*/  IMAD.HI.U32 R10, R0, R67, RZ ;  /* 0x00000043000a7227 */ /* 0x000fc800078e00ff */
[--C-:B------:R-:W-:Y:S01]  /*90b0*/  @!P6 IMAD.IADD R82, R82, 0x1, -R5.reuse ;  /* 0x000000015252e824 */ /* 0x100fe200078e0a05 */
[----:B------:R-:W-:Y:S01]  /*90c0*/  ISETP.GT.U32.AND P6, PT, R5, R79, PT ;  /* 0x0000004f0500720c */ /* 0x000fe20003fc4070 */
[----:B------:R-:W-:Y:S02]  /*90d0*/  IMAD.MOV R10, RZ, RZ, -R10 ;  /* 0x000000ffff0a7224 */ /* 0x000fe400078e0a0a */
[--C-:B------:R-:W-:Y:S02]  /*90e0*/  @!P3 IMAD.IADD R92, R92, 0x1, -R5.reuse ;  /* 0x000000015c5cb824 */ /* 0x100fe400078e0a05 */
[----:B------:R-:W-:Y:S02]  /*90f0*/  @!P1 IMAD.IADD R93, R93, 0x1, -R5 ;  /* 0x000000015d5d9824 */ /* 0x000fe400078e0a05 */
[C---:B------:R-:W-:Y:S01]  /*9100*/  IMAD R67, R5.reuse, R10, R67 ;  /* 0x0000000a05437224 */ /* 0x040fe200078e0243 */
[C---:B------:R-:W-:Y:S01]  /*9110*/  ISETP.GT.U32.AND P3, PT, R5.reuse, R92, PT ;  /* 0x0000005c0500720c */ /* 0x040fe20003f64070 */
[----:B------:R-:W-:Y:S01]  /*9120*/  IMAD.MOV R4, RZ, RZ, -R11 ;  /* 0x000000ffff047224 */ /* 0x000fe200078e0a0b */
[----:B------:R-:W-:Y:S01]  /*9130*/  ISETP.GT.U32.AND P1, PT, R5, R93, PT ;  /* 0x0000005d0500720c */ /* 0x000fe20003f24070 */
[----:B------:R-:W-:-:S04]  /*9140*/  IMAD.HI.U32 R9, R0, R75, RZ ;  /* 0x0000004b00097227 */ /* 0x000fc800078e00ff */
[----:B------:R-:W-:Y:S02]  /*9150*/  @!P6 IMAD.IADD R79, R79, 0x1, -R5 ;  /* 0x000000014f4fe824 */ /* 0x000fe400078e0a05 */
[C---:B------:R-:W-:Y:S02]  /*9160*/  IMAD R69, R5.reuse, R4, R69 ;  /* 0x0000000405457224 */ /* 0x040fe400078e0245 */
[----:B------:R-:W-:Y:S01]  /*9170*/  IMAD.HI.U32 R4, R0, R64, RZ ;  /* 0x0000004000047227 */ /* 0x000fe200078e00ff */
[C---:B------:R-:W-:Y:S02]  /*9180*/  ISETP.GT.U32.AND P6, PT, R5.reuse, R79, PT ;  /* 0x0000004f0500720c */ /* 0x040fe40003fc4070 */
[----:B------:R-:W-:Y:S01]  /*9190*/  @!P3 IADD3 R92, PT, PT, R92, -R5, RZ ;  /* 0x800000055c5cb210 */ /* 0x000fe20007ffe0ff */
[----:B------:R-:W-:Y:S01]  /*91a0*/  IMAD.MOV R4, RZ, RZ, -R4 ;  /* 0x000000ffff047224 */ /* 0x000fe200078e0a04 */
[----:B------:R-:W-:Y:S01]  /*91b0*/  ISETP.GT.U32.AND P3, PT, R5, R89, PT ;  /* 0x000000590500720c */ /* 0x000fe20003f64070 */
[----:B------:R-:W-:Y:S01]  /*91c0*/  IMAD.MOV R12, RZ, RZ, -R9 ;  /* 0x000000ffff0c7224 */ /* 0x000fe200078e0a09 */
[----:B------:R-:W-:Y:S01]  /*91d0*/  @!P1 IADD3 R93, PT, PT, R93, -R5, RZ ;  /* 0x800000055d5d9210 */ /* 0x000fe20007ffe0ff */
[C---:B------:R-:W-:Y:S01]  /*91e0*/  IMAD R64, R5.reuse, R4, R64 ;  /* 0x0000000405407224 */ /* 0x040fe200078e0240 */
[----:B------:R-:W-:Y:S01]  /*91f0*/  ISETP.GT.U32.AND P1, PT, R5, R90, PT ;  /* 0x0000005a0500720c */ /* 0x000fe20003f24070 */
[----:B------:R-:W-:-:S04]  /*9200*/  IMAD.HI.U32 R9, R0, R71, RZ ;  /* 0x0000004700097227 */ /* 0x000fc800078e00ff */
[----:B------:R-:W-:Y:S01]  /*9210*/  @!P6 IADD3 R79, PT, PT, R79, -R5, RZ ;  /* 0x800000054f4fe210 */ /* 0x000fe20007ffe0ff */
[C---:B------:R-:W-:Y:S01]  /*9220*/  IMAD R75, R5.reuse, R12, R75 ;  /* 0x0000000c054b7224 */ /* 0x040fe200078e024b */
[----:B------:R-:W-:Y:S01]  /*9230*/  ISETP.GT.U32.AND P6, PT, R5, R76, PT ;  /* 0x0000004c0500720c */ /* 0x000fe20003fc4070 */
[----:B------:R-:W-:Y:S02]  /*9240*/  IMAD.MOV R12, RZ, RZ, -R9 ;  /* 0x000000ffff0c7224 */ /* 0x000fe400078e0a09 */
[----:B------:R-:W-:Y:S02]  /*9250*/  @!P3 IMAD.IADD R89, R89, 0x1, -R5 ;  /* 0x000000015959b824 */ /* 0x000fe400078e0a05 */
[----:B------:R-:W-:-:S03]  /*9260*/  IMAD.HI.U32 R9, R0, R66, RZ ;  /* 0x0000004200097227 */ /* 0x000fc600078e00ff */
[----:B------:R-:W-:Y:S01]  /*9270*/  ISETP.GT.U32.AND P3, PT, R5, R89, PT ;  /* 0x000000590500720c */ /* 0x000fe20003f64070 */
[----:B------:R-:W-:Y:S01]  /*9280*/  @!P1 IMAD.IADD R90, R90, 0x1, -R5 ;  /* 0x000000015a5a9824 */ /* 0x000fe200078e0a05 */
[----:B------:R-:W-:Y:S01]  /*9290*/  IADD3 R9, PT, PT, -R9, RZ, RZ ;  /* 0x000000ff09097210 */ /* 0x000fe20007ffe1ff */
[----:B------:R-:W-:Y:S02]  /*92a0*/  IMAD.HI.U32 R8, R0, R72, RZ ;  /* 0x0000004800087227 */ /* 0x000fe400078e00ff */
[----:B------:R-:W-:Y:S02]  /*92b0*/  @!P6 IADD3 R76, PT, PT, R76, -R5, RZ ;  /* 0x800000054c4ce210 */ /* 0x000fe40007ffe0ff */
[C---:B------:R-:W-:Y:S01]  /*92c0*/  ISETP.GT.U32.AND P1, PT, R5.reuse, R90, PT ;  /* 0x0000005a0500720c */ /* 0x040fe20003f24070 */
[C---:B------:R-:W-:Y:S01]  /*92d0*/  IMAD R66, R5.reuse, R9, R66 ;  /* 0x0000000905427224 */ /* 0x040fe200078e0242 */
[----:B------:R-:W-:Y:S01]  /*92e0*/  ISETP.GT.U32.AND P6, PT, R5, R76, PT ;  /* 0x0000004c0500720c */ /* 0x000fe20003fc4070 */
[----:B------:R-:W-:Y:S01]  /*92f0*/  IMAD.HI.U32 R9, R0, R61, RZ ;  /* 0x0000003d00097227 */ /* 0x000fe200078e00ff */
[----:B------:R-:W-:-:S02]  /*9300*/  IADD3 R8, PT, PT, -R8, RZ, RZ ;  /* 0x000000ff08087210 */ /* 0x000fc40007ffe1ff */
[----:B------:R-:W-:Y:S01]  /*9310*/  @!P3 IADD3 R89, PT, PT, R89, -R5, RZ ;  /* 0x800000055959b210 */ /* 0x000fe20007ffe0ff */
[----:B------:R-:W-:Y:S01]  /*9320*/  IMAD.MOV R9, RZ, RZ, -R9 ;  /* 0x000000ffff097224 */ /* 0x000fe200078e0a09 */
[C---:B------:R-:W-:Y:S01]  /*9330*/  ISETP.GT.U32.AND P3, PT, R5.reuse, R86, PT ;  /* 0x000000560500720c */ /* 0x040fe20003f64070 */
[----:B------:R-:W-:Y:S02]  /*9340*/  VIADD R147, R252, 0xc4 ;  /* 0x000000c4fc937836 */ /* 0x000fe40000000000 */
[C---:B------:R-:W-:Y:S02]  /*9350*/  IMAD R61, R5.reuse, R9, R61 ;  /* 0x00000009053d7224 */ /* 0x040fe400078e023d */
[-C--:B------:R-:W-:Y:S01]  /*9360*/  @!P1 IADD3 R90, PT, PT, R90, -R5.reuse, RZ ;  /* 0x800000055a5a9210 */ /* 0x080fe20007ffe0ff */
[----:B------:R-:W-:Y:S01]  /*9370*/  IMAD.HI.U32 R9, R0, R58, RZ ;  /* 0x0000003a00097227 */ /* 0x000fe200078e00ff */
[----:B------:R-:W-:Y:S02]  /*9380*/  @!P6 IADD3 R76, PT, PT, R76, -R5, RZ ;  /* 0x800000054c4ce210 */ /* 0x000fe40007ffe0ff */
[C---:B------:R-:W-:Y:S01]  /*9390*/  ISETP.GT.U32.AND P6, PT, R5.reuse, R73, PT ;  /* 0x000000490500720c */ /* 0x040fe20003fc4070 */
[C---:B------:R-:W-:Y:S01]  /*93a0*/  IMAD R72, R5.reuse, R8, R72 ;  /* 0x0000000805487224 */ /* 0x040fe200078e0248 */
[----:B------:R-:W-:Y:S01]  /*93b0*/  ISETP.GT.U32.AND P1, PT, R5, R87, PT ;  /* 0x000000570500720c */ /* 0x000fe20003f24070 */
[----:B------:R-:W-:Y:S01]  /*93c0*/  IMAD.MOV R9, RZ, RZ, -R9 ;  /* 0x000000ffff097224 */ /* 0x000fe200078e0a09 */
[----:B------:R-:W-:Y:S01]  /*93d0*/  IABS R65, R147 ;  /* 0x0000009300417213 */ /* 0x000fe20000000000 */
[----:B------:R-:W-:-:S02]  /*93e0*/  @!P3 IMAD.IADD R86, R86, 0x1, -R5 ;  /* 0x000000015656b824 */ /* 0x000fc400078e0a05 */
[C---:B------:R-:W-:Y:S02]  /*93f0*/  IMAD R58, R5.reuse, R9, R58 ;  /* 0x00000009053a7224 */ /* 0x040fe400078e023a */
[----:B------:R-:W-:Y:S01]  /*9400*/  IMAD.HI.U32 R8, R0, R65, RZ ;  /* 0x0000004100087227 */ /* 0x000fe200078e00ff */
[----:B------:R-:W-:-:S03]  /*9410*/  ISETP.GT.U32.AND P3, PT, R5, R86, PT ;  /* 0x000000560500720c */ /* 0x000fc60003f64070 */
[--C-:B------:R-:W-:Y:S02]  /*9420*/  @!P6 IMAD.IADD R73, R73, 0x1, -R5.reuse ;  /* 0x000000014949e824 */ /* 0x100fe400078e0a05 */
[----:B------:R-:W-:Y:S02]  /*9430*/  @!P1 IMAD.IADD R87, R87, 0x1, -R5 ;  /* 0x0000000157579824 */ /* 0x000fe400078e0a05 */
[----:B------:R-:W-:Y:S01]  /*9440*/  IMAD.MOV R8, RZ, RZ, -R8 ;  /* 0x000000ffff087224 */ /* 0x000fe200078e0a08 */
[C---:B------:R-:W-:Y:S01]  /*9450*/  ISETP.GT.U32.AND P6, PT, R5.reuse, R73, PT ;  /* 0x000000490500720c */ /* 0x040fe20003fc4070 */
[----:B------:R-:W-:Y:S01]  /*9460*/  VIADD R163, R252, 0xcc ;  /* 0x000000ccfca37836 */ /* 0x000fe20000000000 */
[C---:B------:R-:W-:Y:S01]  /*9470*/  ISETP.GT.U32.AND P1, PT, R5.reuse, R87, PT ;  /* 0x000000570500720c */ /* 0x040fe20003f24070 */
[C---:B------:R-:W-:Y:S02]  /*9480*/  IMAD R65, R5.reuse, R8, R65 ;  /* 0x0000000805417224 */ /* 0x040fe400078e0241 */
[----:B------:R-:W-:Y:S01]  /*9490*/  @!P3 IMAD.IADD R86, R86, 0x1, -R5 ;  /* 0x000000015656b824 */ /* 0x000fe200078e0a05 */
[----:B------:R-:W-:Y:S01]  /*94a0*/  ISETP.GT.U32.AND P3, PT, R5, R83, PT ;  /* 0x000000530500720c */ /* 0x000fe20003f64070 */
[----:B------:R-:W-:Y:S01]  /*94b0*/  VIADD R151, R252, 0xc6 ;  /* 0x000000c6fc977836 */ /* 0x000fe20000000000 */
[----:B------:R-:W-:Y:S01]  /*94c0*/  IABS R57, R163 ;  /* 0x000000a300397213 */ /* 0x000fe20000000000 */
[----:B------:R-:W-:-:S03]  /*94d0*/  IMAD.HI.U32 R8, R0, R60, RZ ;  /* 0x0000003c00087227 */ /* 0x000fc600078e00ff */
[----:B------:R-:W-:Y:S01]  /*94e0*/  IABS R63, R151 ;  /* 0x00000097003f7213 */ /* 0x000fe20000000000 */
[--C-:B------:R-:W-:Y:S01]  /*94f0*/  @!P6 IMAD.IADD R73, R73, 0x1, -R5.reuse ;  /* 0x000000014949e824 */ /* 0x100fe200078e0a05 */
[----:B------:R-:W-:Y:S01]  /*9500*/  ISETP.GT.U32.AND P6, PT, R5, R70, PT ;  /* 0x000000460500720c */ /* 0x000fe20003fc4070 */
[----:B------:R-:W-:Y:S01]  /*9510*/  @!P1 IMAD.IADD R87, R87, 0x1, -R5 ;  /* 0x0000000157579824 */ /* 0x000fe200078e0a05 */
[----:B------:R-:W-:Y:S01]  /*9520*/  ISETP.GT.U32.AND P1, PT, R5, R84, PT ;  /* 0x000000540500720c */ /* 0x000fe20003f24070 */
[----:B------:R-:W-:Y:S02]  /*9530*/  IMAD.MOV R8, RZ, RZ, -R8 ;  /* 0x000000ffff087224 */ /* 0x000fe400078e0a08 */
[----:B------:R-:W-:Y:S01]  /*9540*/  @!P3 IADD3 R83, PT, PT, R83, -R5, RZ ;  /* 0x800000055353b210 */ /* 0x000fe20007ffe0ff */
[C---:B------:R-:W-:Y:S02]  /*9550*/  VIADD R167, R252.reuse, 0xce ;  /* 0x000000cefca77836 */ /* 0x040fe40000000000 */
[C---:B------:R-:W-:Y:S01]  /*9560*/  IMAD R60, R5.reuse, R8, R60 ;  /* 0x00000008053c7224 */ /* 0x040fe200078e023c */
[----:B------:R-:W-:Y:S01]  /*9570*/  ISETP.GT.U32.AND P3, PT, R5, R83, PT ;  /* 0x000000530500720c */ /* 0x000fe20003f64070 */
[----:B------:R-:W-:Y:S01]  /*9580*/  VIADD R159, R252, 0xca ;  /* 0x000000cafc9f7836 */ /* 0x000fe20000000000 */
[----:B------:R-:W-:Y:S01]  /*9590*/  IABS R55, R167 ;  /* 0x000000a700377213 */ /* 0x000fe20000000000 */
[----:B------:R-:W-:-:S03]  /*95a0*/  IMAD.HI.U32 R8, R0, R57, RZ ;  /* 0x0000003900087227 */ /* 0x000fc600078e00ff */
[----:B------:R-:W-:Y:S01]  /*95b0*/  @!P1 IADD3 R84, PT, PT, R84, -R5, RZ ;  /* 0x8000000554549210 */ /* 0x000fe20007ffe0ff */
[----:B------:R-:W-:Y:S01]  /*95c0*/  @!P6 IMAD.IADD R70, R70, 0x1, -R5 ;  /* 0x000000014646e824 */ /* 0x000fe200078e0a05 */
[----:B------:R-:W-:Y:S01]  /*95d0*/  IABS R59, R159 ;  /* 0x0000009f003b7213 */ /* 0x000fe20000000000 */
[----:B------:R-:W-:Y:S01]  /*95e0*/  IMAD.HI.U32 R4, R0, R63, RZ ;  /* 0x0000003f00047227 */ /* 0x000fe200078e00ff */
[C---:B------:R-:W-:Y:S02]  /*95f0*/  ISETP.GT.U32.AND P1, PT, R5.reuse, R84, PT ;  /* 0x000000540500720c */ /* 0x040fe40003f24070 */
[----:B------:R-:W-:Y:S01]  /*9600*/  ISETP.GT.U32.AND P6, PT, R5, R70, PT ;  /* 0x000000460500720c */ /* 0x000fe20003fc4070 */
[----:B------:R-:W-:Y:S01]  /*9610*/  IMAD.MOV R8, RZ, RZ, -R8 ;  /* 0x000000ffff087224 */ /* 0x000fe200078e0a08 */
[----:B------:R-:W-:Y:S01]  /*9620*/  @!P3 IADD3 R83, PT, PT, R83, -R5, RZ ;  /* 0x800000055353b210 */ /* 0x000fe20007ffe0ff */
[----:B------:R-:W-:Y:S01]  /*9630*/  IMAD.MOV R4, RZ, RZ, -R4 ;  /* 0x000000ffff047224 */ /* 0x000fe200078e0a04 */
[C---:B------:R-:W-:Y:S01]  /*9640*/  ISETP.GT.U32.AND P3, PT, R5.reuse, R80, PT ;  /* 0x000000500500720c */ /* 0x040fe20003f64070 */
[----:B------:R-:W-:-:S02]  /*9650*/  IMAD R57, R5, R8, R57 ;  /* 0x0000000805397224 */ /* 0x000fc400078e0239 */
[C---:B------:R-:W-:Y:S02]  /*9660*/  IMAD R63, R5.reuse, R4, R63 ;  /* 0x00000004053f7224 */ /* 0x040fe400078e023f */
[----:B------:R-:W-:Y:S02]  /*9670*/  IMAD.HI.U32 R8, R0, R55, RZ ;  /* 0x0000003700087227 */ /* 0x000fe400078e00ff */
[-C--:B------:R-:W-:Y:S02]  /*9680*/  @!P1 IADD3 R84, PT, PT, R84, -R5.reuse, RZ ;  /* 0x8000000554549210 */ /* 0x080fe40007ffe0ff */
[----:B------:R-:W-:Y:S01]  /*9690*/  @!P6 IADD3 R70, PT, PT, R70, -R5, RZ ;  /* 0x800000054646e210 */ /* 0x000fe20007ffe0ff */
[----:B------:R-:W-:Y:S01]  /*96a0*/  IMAD.HI.U32 R4, R0, R59, RZ ;  /* 0x0000003b00047227 */ /* 0x000fe200078e00ff */
[C---:B------:R-:W-:Y:S02]  /*96b0*/  ISETP.GT.U32.AND P6, PT, R5.reuse, R67, PT ;  /* 0x000000430500720c */ /* 0x040fe40003fc4070 */
[----:B------:R-:W-:Y:S01]  /*96c0*/  @!P3 IADD3 R80, PT, PT, R80, -R5, RZ ;  /* 0x800000055050b210 */ /* 0x000fe20007ffe0ff */
[----:B------:R-:W-:Y:S01]  /*96d0*/  IMAD.MOV R8, RZ, RZ, -R8 ;  /* 0x000000ffff087224 */ /* 0x000fe200078e0a08 */
[C---:B------:R-:W-:Y:S01]  /*96e0*/  ISETP.GT.U32.AND P1, PT, R5.reuse, R81, PT ;  /* 0x000000510500720c */ /* 0x040fe20003f24070 */
[----:B------:R-:W-:Y:S01]  /*96f0*/  IMAD.MOV R4, RZ, RZ, -R4 ;  /* 0x000000ffff047224 */ /* 0x000fe200078e0a04 */
[C---:B------:R-:W-:Y:S01]  /*9700*/  ISETP.GT.U32.AND P3, PT, R5.reuse, R80, PT ;  /* 0x000000500500720c */ /* 0x040fe20003f64070 */
[----:B------:R-:W-:-:S02]  /*9710*/  IMAD R55, R5, R8, R55 ;  /* 0x0000000805377224 */ /* 0x000fc400078e0237 */
[----:B------:R-:W-:Y:S02]  /*9720*/  IMAD R59, R5, R4, R59 ;  /* 0x00000004053b7224 */ /* 0x000fe400078e023b */
[----:B------:R-:W-:Y:S02]  /*9730*/  VIADD R169, R252, 0xcf ;  /* 0x000000cffca97836 */ /* 0x000fe40000000000 */
[----:B------:R-:W-:Y:S01]  /*9740*/  @!P6 IADD3 R67, PT, PT, R67, -R5, RZ ;  /* 0x800000054343e210 */ /* 0x000fe20007ffe0ff */
[----:B------:R-:W-:Y:S02]  /*9750*/  IMAD.HI.U32 R4, R0, R56, RZ ;  /* 0x0000003800047227 */ /* 0x000fe400078e00ff */
[----:B------:R-:W-:Y:S02]  /*9760*/  IABS R54, R169 ;  /* 0x000000a900367213 */ /* 0x000fe40000000000 */
[C---:B------:R-:W-:Y:S01]  /*9770*/  ISETP.GT.U32.AND P6, PT, R5.reuse, R67, PT ;  /* 0x000000430500720c */ /* 0x040fe20003fc4070 */
[--C-:B------:R-:W-:Y:S01]  /*9780*/  @!P3 IMAD.IADD R80, R80, 0x1, -R5.reuse ;  /* 0x000000015050b824 */ /* 0x100fe200078e0a05 */
[----:B------:R-:W-:Y:S01]  /*9790*/  ISETP.GT.U32.AND P3, PT, R5, R77, PT ;  /* 0x0000004d0500720c */ /* 0x000fe20003f64070 */
[----:B------:R-:W-:-:S02]  /*97a0*/  @!P1 IMAD.IADD R81, R81, 0x1, -R5 ;  /* 0x0000000151519824 */ /* 0x000fc400078e0a05 */
[----:B------:R-:W-:Y:S02]  /*97b0*/  IMAD.MOV R4, RZ, RZ, -R4 ;  /* 0x000000ffff047224 */ /* 0x000fe400078e0a04 */
[----:B------:R-:W-:Y:S01]  /*97c0*/  VIADD R171, R252, 0xd0 ;  /* 0x000000d0fcab7836 */ /* 0x000fe20000000000 */
[C---:B------:R-:W-:Y:S01]  /*97d0*/  ISETP.GT.U32.AND P1, PT, R5.reuse, R81, PT ;  /* 0x000000510500720c */ /* 0x040fe20003f24070 */
[----:B------:R-:W-:Y:S02]  /*97e0*/  IMAD R56, R5, R4, R56 ;  /* 0x0000000405387224 */ /* 0x000fe400078e0238 */
[----:B------:R-:W-:Y:S01]  /*97f0*/  IMAD.HI.U32 R4, R0, R54, RZ ;  /* 0x0000003600047227 */ /* 0x000fe200078e00ff */
[----:B------:R-:W-:-:S03]  /*9800*/  IABS R53, R171 ;  /* 0x000000ab00357213 */ /* 0x000fc60000000000 */
[--C-:B------:R-:W-:Y:S01]  /*9810*/  @!P6 IMAD.IADD R67, R67, 0x1, -R5.reuse ;  /* 0x000000014343e824 */ /* 0x100fe200078e0a05 */
[----:B------:R-:W-:Y:S01]  /*9820*/  ISETP.GT.U32.AND P6, PT, R5, R64, PT ;  /* 0x000000400500720c */ /* 0x000fe20003fc4070 */
[----:B------:R-:W-:Y:S01]  /*9830*/  @!P3 IMAD.IADD R77, R77, 0x1, -R5 ;  /* 0x000000014d4db824 */ /* 0x000fe200078e0a05 */
[----:B------:R-:W-:Y:S01]  /*9840*/  IADD3 R4, PT, PT, -R4, RZ, RZ ;  /* 0x000000ff04047210 */ /* 0x000fe20007ffe1ff */
[----:B------:R-:W-:Y:S02]  /*9850*/  IMAD R71, R5, R12, R71 ;  /* 0x0000000c05477224 */ /* 0x000fe400078e0247 */
[----:B------:R-:W-:Y:S01]  /*9860*/  @!P1 IMAD.IADD R81, R81, 0x1, -R5 ;  /* 0x0000000151519824 */ /* 0x000fe200078e0a05 */
[C---:B------:R-:W-:Y:S01]  /*9870*/  ISETP.GT.U32.AND P3, PT, R5.reuse, R77, PT ;  /* 0x0000004d0500720c */ /* 0x040fe20003f64070 */
[C---:B------:R-:W-:Y:S01]  /*9880*/  IMAD R54, R5.reuse, R4, R54 ;  /* 0x0000000405367224 */ /* 0x040fe200078e0236 */
[----:B------:R-:W-:Y:S01]  /*9890*/  ISETP.GT.U32.AND P1, PT, R5, R78, PT ;  /* 0x0000004e0500720c */ /* 0x000fe20003f24070 */
[----:B------:R-:W-:-:S04]  /*98a0*/  IMAD.HI.U32 R4, R0, R52, RZ ;  /* 0x0000003400047227 */ /* 0x000fc800078e00ff */
[----:B------:R-:W-:Y:S01]  /*98b0*/  @!P6 IADD3 R64, PT, PT, R64, -R5, RZ ;  /* 0x800000054040e210 */ /* 0x000fe20007ffe0ff */
[----:B------:R-:W-:Y:S01]  /*98c0*/  VIADD R175, R252, 0xd2 ;  /* 0x000000d2fcaf7836 */ /* 0x000fe20000000000 */
[----:B------:R-:W-:Y:S01]  /*98d0*/  IADD3 R4, PT, PT, -R4, RZ, RZ ;  /* 0x000000ff04047210 */ /* 0x000fe20007ffe1ff */
[----:B------:R-:W-:Y:S01]  /*98e0*/  IMAD.HI.U32 R8, R0, R53, RZ ;  /* 0x0000003500087227 */ /* 0x000fe200078e00ff */
[----:B------:R-:W-:Y:S02]  /*98f0*/  ISETP.GT.U32.AND P6, PT, R5, R64, PT ;  /* 0x000000400500720c */ /* 0x000fe40003fc4070 */
[----:B------:R-:W-:Y:S01]  /*9900*/  IABS R51, R175 ;  /* 0x000000af00337213 */ /* 0x000fe20000000000 */
[--C-:B------:R-:W-:Y:S01]  /*9910*/  @!P3 IMAD.IADD R77, R77, 0x1, -R5.reuse ;  /* 0x000000014d4db824 */ /* 0x100fe200078e0a05 */
[C---:B------:R-:W-:Y:S01]  /*9920*/  ISETP.GT.U32.AND P3, PT, R5.reuse, R74, PT ;  /* 0x0000004a0500720c */ /* 0x040fe20003f64070 */
[----:B------:R-:W-:Y:S02]  /*9930*/  @!P1 IMAD.IADD R78, R78, 0x1, -R5 ;  /* 0x000000014e4e9824 */ /* 0x000fe400078e0a05 */
[----:B------:R-:W-:-:S02]  /*9940*/  IMAD R52, R5, R4, R52 ;  /* 0x0000000405347224 */ /* 0x000fc400078e0234 */
[----:B------:R-:W-:Y:S01]  /*9950*/  IMAD.MOV R8, RZ, RZ, -R8 ;  /* 0x000000ffff087224 */ /* 0x000fe200078e0a08 */
[C---:B------:R-:W-:Y:S01]  /*9960*/  ISETP.GT.U32.AND P1, PT, R5.reuse, R78, PT ;  /* 0x0000004e0500720c */ /* 0x040fe20003f24070 */
[----:B------:R-:W-:Y:S02]  /*9970*/  VIADD R179, R252, 0xd4 ;  /* 0x000000d4fcb37836 */ /* 0x000fe40000000000 */
[----:B------:R-:W-:Y:S01]  /*9980*/  @!P6 IMAD.IADD R64, R64, 0x1, -R5 ;  /* 0x000000014040e824 */ /* 0x000fe200078e0a05 */
[C---:B------:R-:W-:Y:S01]  /*9990*/  ISETP.GT.U32.AND P6, PT, R5.reuse, R61, PT ;  /* 0x0000003d0500720c */ /* 0x040fe20003fc4070 */
[----:B------:R-:W-:Y:S01]  /*99a0*/  IMAD R53, R5, R8, R53 ;  /* 0x0000000805357224 */ /* 0x000fe200078e0235 */
[----:B------:R-:W-:Y:S01]  /*99b0*/  IABS R49, R179 ;  /* 0x000000b300317213 */ /* 0x000fe20000000000 */
[----:B------:R-:W-:Y:S02]  /*99c0*/  @!P3 IMAD.IADD R74, R74, 0x1, -R5 ;  /* 0x000000014a4ab824 */ /* 0x000fe400078e0a05 */
[----:B------:R-:W-:-:S03]  /*99d0*/  IMAD.HI.U32 R8, R0, R51, RZ ;  /* 0x0000003300087227 */ /* 0x000fc600078e00ff */
[C---:B------:R-:W-:Y:S01]  /*99e0*/  ISETP.GT.U32.AND P3, PT, R5.reuse, R74, PT ;  /* 0x0000004a0500720c */ /* 0x040fe20003f64070 */
[----:B------:R-:W-:Y:S01]  /*99f0*/  @!P1 IMAD.IADD R78, R78, 0x1, -R5 ;  /* 0x000000014e4e9824 */ /* 0x000fe200078e0a05 */
[----:B------:R-:W-:Y:S01]  /*9a00*/  ISETP.GT.U32.AND P1, PT, R5, R75, PT ;  /* 0x0000004b0500720c */ /* 0x000fe20003f24070 */
[----:B------:R-:W-:Y:S01]  /*9a10*/  IMAD.HI.U32 R11, R0, R68, RZ ;  /* 0x00000044000b7227 */ /* 0x000fe200078e00ff */
[----:B------:R-:W-:-:S03]  /*9a20*/  IADD3 R8, PT, PT, -R8, RZ, RZ ;  /* 0x000000ff08087210 */ /* 0x000fc60007ffe1ff */
[----:B------:R-:W-:Y:S02]  /*9a30*/  @!P6 IMAD.IADD R61, R61, 0x1, -R5 ;  /* 0x000000013d3de824 */ /* 0x000fe400078e0a05 */
[C---:B------:R-:W-:Y:S02]  /*9a40*/  IMAD R51, R5.reuse, R8, R51 ;  /* 0x0000000805337224 */ /* 0x040fe400078e0233 */
[----:B------:R-:W-:Y:S01]  /*9a50*/  IMAD.HI.U32 R8, R0, R49, RZ ;  /* 0x0000003100087227 */ /* 0x000fe200078e00ff */
[----:B------:R-:W-:Y:S02]  /*9a60*/  ISETP.GT.U32.AND P6, PT, R5, R61, PT ;  /* 0x0000003d0500720c */ /* 0x000fe40003fc4070 */
[----:B------:R-:W-:Y:S01]  /*9a70*/  @!P3 IADD3 R74, PT, PT, R74, -R5, RZ ;  /* 0x800000054a4ab210 */ /* 0x000fe20007ffe0ff */
[----:B------:R-:W-:Y:S01]  /*9a80*/  @!P1 IMAD.IADD R75, R75, 0x1, -R5 ;  /* 0x000000014b4b9824 */ /* 0x000fe200078e0a05 */
[C---:B------:R-:W-:Y:S01]  /*9a90*/  ISETP.GT.U32.AND P3, PT, R5.reuse, R71, PT ;  /* 0x000000470500720c */ /* 0x040fe20003f64070 */
[----:B------:R-:W-:Y:S01]  /*9aa0*/  VIADD R177, R252, 0xd3 ;  /* 0x000000d3fcb17836 */ /* 0x000fe20000000000 */
[----:B------:R-:W-:Y:S01]  /*9ab0*/  IADD3 R8, PT, PT, -R8, RZ, RZ ;  /* 0x000000ff08087210 */ /* 0x000fe20007ffe1ff */
[----:B------:R-:W-:Y:S01]  /*9ac0*/  IMAD.MOV R11, RZ, RZ, -R11 ;  /* 0x000000ffff0b7224 */ /* 0x000fe200078e0a0b */
[C---:B------:R-:W-:Y:S01]  /*9ad0*/  ISETP.GT.U32.AND P1, PT, R5.reuse, R75, PT ;  /* 0x0000004b0500720c */ /* 0x040fe20003f24070 */
[C---:B------:R-:W-:Y:S01]  /*9ae0*/  VIADD R181, R252.reuse, 0xd5 ;  /* 0x000000d5fcb57836 */ /* 0x040fe20000000000 */
[----:B------:R-:W-:Y:S01]  /*9af0*/  IABS R50, R177 ;  /* 0x000000b100327213 */ /* 0x000fe20000000000 */
[----:B------:R-:W-:Y:S01]  /*9b00*/  IMAD R68, R5, R11, R68 ;  /* 0x0000000b05447224 */ /* 0x000fe200078e0244 */
[----:B------:R-:W-:Y:S01]  /*9b10*/  IADD3 R11, PT, PT, R252, 0xf9, RZ ;  /* 0x000000f9fc0b7810 */ /* 0x000fe20007ffe0ff */
[----:B------:R-:W-:Y:S01]  /*9b20*/  @!P6 IMAD.IADD R61, R61, 0x1, -R5 ;  /* 0x000000013d3de824 */ /* 0x000fe200078e0a05 */
[C---:B------:R-:W-:Y:S01]  /*9b30*/  ISETP.GT.U32.AND P6, PT, R5.reuse, R58, PT ;  /* 0x0000003a0500720c */ /* 0x040fe20003fc4070 */
[----:B------:R-:W-:Y:S01]  /*9b40*/  IMAD R49, R5, R8, R49 ;  /* 0x0000000805317224 */ /* 0x000fe200078e0231 */
[----:B------:R-:W-:Y:S01]  /*9b50*/  IABS R48, R181 ;  /* 0x000000b500307213 */ /* 0x000fe20000000000 */
[----:B------:R-:W-:-:S02]  /*9b60*/  @!P3 IMAD.IADD R71, R71, 0x1, -R5 ;  /* 0x000000014747b824 */ /* 0x000fc400078e0a05 */
[----:B------:R-:W-:Y:S02]  /*9b70*/  IMAD.HI.U32 R4, R0, R50, RZ ;  /* 0x0000003200047227 */ /* 0x000fe400078e00ff */
[----:B------:R-:W-:Y:S02]  /*9b80*/  @!P1 IADD3 R75, PT, PT, R75, -R5, RZ ;  /* 0x800000054b4b9210 */ /* 0x000fe40007ffe0ff */
[C---:B------:R-:W-:Y:S01]  /*9b90*/  ISETP.GT.U32.AND P3, PT, R5.reuse, R71, PT ;  /* 0x000000470500720c */ /* 0x040fe20003f64070 */
[----:B------:R-:W-:Y:S01]  /*9ba0*/  VIADD R185, R252, 0xd7 ;  /* 0x000000d7fcb97836 */ /* 0x000fe20000000000 */
[C---:B------:R-:W-:Y:S01]  /*9bb0*/  ISETP.GT.U32.AND P1, PT, R5.reuse, R72, PT ;  /* 0x000000480500720c */ /* 0x040fe20003f24070 */
[----:B------:R-:W-:Y:S01]  /*9bc0*/  IMAD.HI.U32 R8, R0, R47, RZ ;  /* 0x0000002f00087227 */ /* 0x000fe200078e00ff */
[----:B------:R-:W-:Y:S02]  /*9bd0*/  IADD3 R4, PT, PT, -R4, RZ, RZ ;  /* 0x000000ff04047210 */ /* 0x000fe40007ffe1ff */
[----:B------:R-:W-:Y:S01]  /*9be0*/  IABS R46, R185 ;  /* 0x000000b9002e7213 */ /* 0x000fe20000000000 */
[----:B------:R-:W-:Y:S01]  /*9bf0*/  @!P6 IMAD.IADD R58, R58, 0x1, -R5 ;  /* 0x000000013a3ae824 */ /* 0x000fe200078e0a05 */
[----:B------:R-:W-:Y:S01]  /*9c00*/  IADD3 R8, PT, PT, -R8, RZ, RZ ;  /* 0x000000ff08087210 */ /* 0x000fe20007ffe1ff */
[----:B------:R-:W-:-:S02]  /*9c10*/  IMAD R50, R5, R4, R50 ;  /* 0x0000000405327224 */ /* 0x000fc400078e0232 */
[----:B------:R-:W-:Y:S01]  /*9c20*/  IMAD.HI.U32 R4, R0, R48, RZ ;  /* 0x0000003000047227 */ /* 0x000fe200078e00ff */
[----:B------:R-:W-:-:S03]  /*9c30*/  ISETP.GT.U32.AND P6, PT, R5, R58, PT ;  /* 0x0000003a0500720c */ /* 0x000fc60003fc4070 */
[--C-:B------:R-:W-:Y:S01]  /*9c40*/  @!P3 IMAD.IADD R71, R71, 0x1, -R5.reuse ;  /* 0x000000014747b824 */ /* 0x100fe200078e0a05 */
[C---:B------:R-:W-:Y:S01]  /*9c50*/  ISETP.GT.U32.AND P3, PT, R5.reuse, R68, PT ;  /* 0x000000440500720c */ /* 0x040fe20003f64070 */
[----:B------:R-:W-:Y:S01]  /*9c60*/  @!P1 IMAD.IADD R72, R72, 0x1, -R5 ;  /* 0x0000000148489824 */ /* 0x000fe200078e0a05 */
[----:B------:R-:W-:Y:S01]  /*9c70*/  IADD3 R4, PT, PT, -R4, RZ, RZ ;  /* 0x000000ff04047210 */ /* 0x000fe20007ffe1ff */
[C---:B------:R-:W-:Y:S02]  /*9c80*/  IMAD R47, R5.reuse, R8, R47 ;  /* 0x00000008052f7224 */ /* 0x040fe400078e022f */
[----:B------:R-:W-:Y:S01]  /*9c90*/  IMAD.HI.U32 R8, R0, R45, RZ ;  /* 0x0000002d00087227 */ /* 0x000fe200078e00ff */
[----:B------:R-:W-:-:S03]  /*9ca0*/  ISETP.GT.U32.AND P1, PT, R5, R72, PT ;  /* 0x000000480500720c */ /* 0x000fc60003f24070 */
[----:B------:R-:W-:Y:S01]  /*9cb0*/  @!P6 IMAD.IADD R58, R58, 0x1, -R5 ;  /* 0x000000013a3ae824 */ /* 0x000fe200078e0a05 */
[C---:B------:R-:W-:Y:S01]  /*9cc0*/  ISETP.GT.U32.AND P6, PT, R5.reuse, R55, PT ;  /* 0x000000370500720c */ /* 0x040fe20003fc4070 */
[----:B------:R-:W-:Y:S01]  /*9cd0*/  IMAD R48, R5, R4, R48 ;  /* 0x0000000405307224 */ /* 0x000fe200078e0230 */
[----:B------:R-:W-:Y:S01]  /*9ce0*/  IADD3 R8, PT, PT, -R8, RZ, RZ ;  /* 0x000000ff08087210 */ /* 0x000fe20007ffe1ff */
[----:B------:R-:W-:Y:S01]  /*9cf0*/  IMAD.HI.U32 R4, R0, R46, RZ ;  /* 0x0000002e00047227 */ /* 0x000fe200078e00ff */
[----:B------:R-:W-:-:S03]  /*9d00*/  @!P3 IADD3 R68, PT, PT, R68, -R5, RZ ;  /* 0x800000054444b210 */ /* 0x000fc60007ffe0ff */
[----:B------:R-:W-:Y:S01]  /*9d10*/  IMAD.MOV R4, RZ, RZ, -R4 ;  /* 0x000000ffff047224 */ /* 0x000fe200078e0a04 */
[C---:B------:R-:W-:Y:S01]  /*9d20*/  ISETP.GT.U32.AND P3, PT, R5.reuse, R68, PT ;  /* 0x000000440500720c */ /* 0x040fe20003f64070 */
[----:B------:R-:W-:Y:S01]  /*9d30*/  IMAD.HI.U32 R10, R0, R62, RZ ;  /* 0x0000003e000a7227 */ /* 0x000fe200078e00ff */
[----:B------:R-:W-:Y:S02]  /*9d40*/  @!P1 IADD3 R72, PT, PT, R72, -R5, RZ ;  /* 0x8000000548489210 */ /* 0x000fe40007ffe0ff */
[----:B------:R-:W-:Y:S01]  /*9d50*/  ISETP.GT.U32.AND P1, PT, R5, R69, PT ;  /* 0x000000450500720c */ /* 0x000fe20003f24070 */
[----:B------:R-:W-:Y:S02]  /*9d60*/  @!P6 IMAD.IADD R55, R55, 0x1, -R5 ;  /* 0x000000013737e824 */ /* 0x000fe400078e0a05 */
[C---:B------:R-:W-:Y:S02]  /*9d70*/  IMAD R46, R5.reuse, R4, R46 ;  /* 0x00000004052e7224 */ /* 0x040fe400078e022e */
[C---:B------:R-:W-:Y:S01]  /*9d80*/  IMAD R45, R5.reuse, R8, R45 ;  /* 0x00000008052d7224 */ /* 0x040fe200078e022d */
[----:B------:R-:W-:Y:S01]  /*9d90*/  ISETP.GT.U32.AND P6, PT, R5, R55, PT ;  /* 0x000000370500720c */ /* 0x000fe20003fc4070 */
[----:B------:R-:W-:-:S02]  /*9da0*/  IMAD.HI.U32 R8, R0, R43, RZ ;  /* 0x0000002b00087227 */ /* 0x000fc400078e00ff */
[----:B------:R-:W-:Y:S02]  /*9db0*/  @!P3 IADD3 R68, PT, PT, R68, -R5, RZ ;  /* 0x800000054444b210 */ /* 0x000fe40007ffe0ff */
[----:B------:R-:W-:Y:S01]  /*9dc0*/  ISETP.GT.U32.AND P3, PT, R5, R65, PT ;  /* 0x000000410500720c */ /* 0x000fe20003f64070 */
[----:B------:R-:W-:Y:S01]  /*9dd0*/  IMAD.MOV R10, RZ, RZ, -R10 ;  /* 0x000000ffff0a7224 */ /* 0x000fe200078e0a0a */
[----:B------:R-:W-:Y:S01]  /*9de0*/  @!P1 IADD3 R69, PT, PT, R69, -R5, RZ ;  /* 0x8000000545459210 */ /* 0x000fe20007ffe0ff */
[----:B------:R-:W-:Y:S02]  /*9df0*/  VIADD R189, R252, 0xd9 ;  /* 0x000000d9fcbd7836 */ /* 0x000fe40000000000 */
[----:B------:R-:W-:Y:S01]  /*9e00*/  IMAD.MOV R8, RZ, RZ, -R8 ;  /* 0x000000ffff087224 */ /* 0x000fe200078e0a08 */
[C---:B------:R-:W-:Y:S01]  /*9e10*/  ISETP.GT.U32.AND P1, PT, R5.reuse, R69, PT ;  /* 0x000000450500720c */ /* 0x040fe20003f24070 */
[----:B------:R-:W-:Y:S01]  /*9e20*/  IMAD R62, R5, R10, R62 ;  /* 0x0000000a053e7224 */ /* 0x000fe200078e023e */
[----:B------:R-:W-:Y:S01]  /*9e30*/  IABS R44, R189 ;  /* 0x000000bd002c7213 */ /* 0x000fe20000000000 */
[----:B------:R-:W-:Y:S01]  /*9e40*/  @!P6 IMAD.IADD R55, R55, 0x1, -R5 ;  /* 0x000000013737e824 */ /* 0x000fe200078e0a05 */
[C---:B------:R-:W-:Y:S01]  /*9e50*/  ISETP.GT.U32.AND P6, PT, R5.reuse, R52, PT ;  /* 0x000000340500720c */ /* 0x040fe20003fc4070 */
[----:B------:R-:W-:-:S02]  /*9e60*/  IMAD R43, R5, R8, R43 ;  /* 0x00000008052b7224 */ /* 0x000fc400078e022b */
[----:B------:R-:W-:Y:S01]  /*9e70*/  @!P3 IADD3 R65, PT, PT, R65, -R5, RZ ;  /* 0x800000054141b210 */ /* 0x000fe20007ffe0ff */
[----:B------:R-:W-:-:S03]  /*9e80*/  IMAD.HI.U32 R4, R0, R44, RZ ;  /* 0x0000002c00047227 */ /* 0x000fc600078e00ff */
[----:B------:R-:W-:Y:S01]  /*9e90*/  ISETP.GT.U32.AND P3, PT, R5, R65, PT ;  /* 0x000000410500720c */ /* 0x000fe20003f64070 */
[----:B------:R-:W-:Y:S02]  /*9ea0*/  IMAD.MOV R4, RZ, RZ, -R4 ;  /* 0x000000ffff047224 */ /* 0x000fe400078e0a04 */
[--C-:B------:R-:W-:Y:S01]  /*9eb0*/  @!P1 IMAD.IADD R69, R69, 0x1, -R5.reuse ;  /* 0x0000000145459824 */ /* 0x100fe200078e0a05 */
[C---:B------:R-:W-:Y:S01]  /*9ec0*/  ISETP.GT.U32.AND P1, PT, R5.reuse, R66, PT ;  /* 0x000000420500720c */ /* 0x040fe20003f24070 */
[----:B------:R-:W-:Y:S02]  /*9ed0*/  IMAD R44, R5, R4, R44 ;  /* 0x00000004052c7224 */ /* 0x000fe400078e022c */
[----:B------:R-:W-:Y:S02]  /*9ee0*/  @!P6 IMAD.IADD R52, R52, 0x1, -R5 ;  /* 0x000000013434e824 */ /* 0x000fe400078e0a05 */
[----:B------:R-:W-:-:S03]  /*9ef0*/  IMAD.HI.U32 R4, R0, R42, RZ ;  /* 0x0000002a00047227 */ /* 0x000fc600078e00ff */
[----:B------:R-:W-:Y:S01]  /*9f00*/  ISETP.GT.U32.AND P6, PT, R5, R52, PT ;  /* 0x000000340500720c */ /* 0x000fe20003fc4070 */
[----:B------:R-:W-:Y:S01]  /*9f10*/  IMAD.MOV R4, RZ, RZ, -R4 ;  /* 0x000000ffff047224 */ /* 0x000fe200078e0a04 */
[----:B------:R-:W-:Y:S01]  /*9f20*/  @!P3 IADD3 R65, PT, PT, R65, -R5, RZ ;  /* 0x800000054141b210 */ /* 0x000fe20007ffe0ff */
[----:B------:R-:W-:Y:S01]  /*9f30*/  VIADD R195, R252, 0xdc ;  /* 0x000000dcfcc37836 */ /* 0x000fe20000000000 */
[C---:B------:R-:W-:Y:S01]  /*9f40*/  ISETP.GT.U32.AND P3, PT, R5.reuse, R62, PT ;  /* 0x0000003e0500720c */ /* 0x040fe20003f64070 */
[----:B------:R-:W-:Y:S02]  /*9f50*/  @!P1 IMAD.IADD R66, R66, 0x1, -R5 ;  /* 0x0000000142429824 */ /* 0x000fe400078e0a05 */
[C---:B------:R-:W-:Y:S01]  /*9f60*/  IMAD R42, R5.reuse, R4, R42 ;  /* 0x00000004052a7224 */ /* 0x040fe200078e022a */
[----:B------:R-:W-:Y:S01]  /*9f70*/  IABS R41, R195 ;  /* 0x000000c300297213 */ /* 0x000fe20000000000 */
[----:B------:R-:W-:Y:S01]  /*9f80*/  IMAD.HI.U32 R4, R0, R40, RZ ;  /* 0x0000002800047227 */ /* 0x000fe200078e00ff */
[----:B------:R-:W-:-:S03]  /*9f90*/  ISETP.GT.U32.AND P1, PT, R5, R66, PT ;  /* 0x000000420500720c */ /* 0x000fc60003f24070 */
[--C-:B------:R-:W-:Y:S01]  /*9fa0*/  @!P6 IMAD.IADD R52, R52, 0x1, -R5.reuse ;  /* 0x000000013434e824 */ /* 0x100fe200078e0a05 */
[C---:B------:R-:W-:Y:S01]  /*9fb0*/  ISETP.GT.U32.AND P6, PT, R5.reuse, R49, PT ;  /* 0x000000310500720c */ /* 0x040fe20003fc4070 */
[----:B------:R-:W-:Y:S02]  /*9fc0*/  IMAD.MOV R4, RZ, RZ, -R4 ;  /* 0x000000ffff047224 */ /* 0x000fe400078e0a04 */
[--C-:B------:R-:W-:Y:S02]  /*9fd0*/  @!P3 IMAD.IADD R62, R62, 0x1, -R5.reuse ;  /* 0x000000013e3eb824 */ /* 0x100fe400078e0a05 */
[C---:B------:R-:W-:Y:S02]  /*9fe0*/  IMAD R40, R5.reuse, R4, R40 ;  /* 0x0000000405287224 */ /* 0x040fe400078e0228 */
[----:B------:R-:W-:Y:S01]  /*9ff0*/  VIADD R199, R252, 0xde ;  /* 0x000000defcc77836 */ /* 0x000fe20000000000 */
[C---:B------:R-:W-:Y:S01]  /*a000*/  ISETP.GT.U32.AND P3, PT, R5.reuse, R62, PT ;  /* 0x0000003e0500720c */ /* 0x040fe20003f64070 */
[----:B------:R-:W-:Y:S01]  /*a010*/  @!P1 IMAD.IADD R66, R66, 0x1, -R5 ;  /* 0x0000000142429824 */ /* 0x000fe200078e0a05 */
[----:B------:R-:W-:Y:S01]  /*a020*/  ISETP.GT.U32.AND P1, PT, R5, R63, PT ;  /* 0x0000003f0500720c */ /* 0x000fe20003f24070 */
[----:B------:R-:W-:Y:S01]  /*a030*/  IMAD.HI.U32 R8, R0, R41, RZ ;  /* 0x0000002900087227 */ /* 0x000fe200078e00ff */
[----:B------:R-:W-:-:S02]  /*a040*/  IABS R39, R199 ;  /* 0x000000c700277213 */ /* 0x000fc40000000000 */
[----:B------:R-:W-:Y:S01]  /*a050*/  @!P6 IADD3 R49, PT, PT, R49, -R5, RZ ;  /* 0x800000053131e210 */ /* 0x000fe20007ffe0ff */
[----:B------:R-:W-:Y:S02]  /*a060*/  IMAD.MOV R8, RZ, RZ, -R8 ;  /* 0x000000ffff087224 */ /* 0x000fe400078e0a08 */
[----:B------:R-:W-:Y:S01]  /*a070*/  VIADD R203, R252, 0xe0 ;  /* 0x000000e0fccb7836 */ /* 0x000fe20000000000 */
[C---:B------:R-:W-:Y:S01]  /*a080*/  ISETP.GT.U32.AND P6, PT, R5.reuse, R49, PT ;  /* 0x000000310500720c */ /* 0x040fe20003fc4070 */
[C---:B------:R-:W-:Y:S02]  /*a090*/  IMAD R41, R5.reuse, R8, R41 ;  /* 0x0000000805297224 */ /* 0x040fe400078e0229 */
[----:B------:R-:W-:Y:S01]  /*a0a0*/  @!P3 IADD3 R62, PT, PT, R62, -R5, RZ ;  /* 0x800000053e3eb210 */ /* 0x000fe20007ffe0ff */
[----:B------:R-:W-:Y:S01]  /*a0b0*/  IMAD.HI.U32 R8, R0, R39, RZ ;  /* 0x0000002700087227 */ /* 0x000fe200078e00ff */
[----:B------:R-:W-:Y:S02]  /*a0c0*/  ISETP.GT.U32.AND P3, PT, R5, R59, PT ;  /* 0x0000003b0500720c */ /* 0x000fe40003f64070 */
[----:B------:R-:W-:Y:S01]  /*a0d0*/  IABS R37, R203 ;  /* 0x000000cb00257213 */ /* 0x000fe20000000000 */
[----:B------:R-:W-:-:S02]  /*a0e0*/  @!P1 IMAD.IADD R63, R63, 0x1, -R5 ;  /* 0x000000013f3f9824 */ /* 0x000fc400078e0a05 */
[----:B------:R-:W-:Y:S02]  /*a0f0*/  IMAD.MOV R8, RZ, RZ, -R8 ;  /* 0x000000ffff087224 */ /* 0x000fe400078e0a08 */
[----:B------:R-:W-:Y:S01]  /*a100*/  VIADD R201, R252, 0xdf ;  /* 0x000000dffcc97836 */ /* 0x000fe20000000000 */
[----:B------:R-:W-:Y:S01]  /*a110*/  @!P6 IADD3 R49, PT, PT, R49, -R5, RZ ;  /* 0x800000053131e210 */ /* 0x000fe20007ffe0ff */
[C---:B------:R-:W-:Y:S01]  /*a120*/  IMAD R39, R5.reuse, R8, R39 ;  /* 0x0000000805277224 */ /* 0x040fe200078e0227 */
[C---:B------:R-:W-:Y:S01]  /*a130*/  ISETP.GT.U32.AND P6, PT, R5.reuse, R46, PT ;  /* 0x0000002e0500720c */ /* 0x040fe20003fc4070 */
[----:B------:R-:W-:Y:S01]  /*a140*/  IMAD.HI.U32 R8, R0, R37, RZ ;  /* 0x0000002500087227 */ /* 0x000fe200078e00ff */
[----:B------:R-:W-:Y:S02]  /*a150*/  ISETP.GT.U32.AND P1, PT, R5, R63, PT ;  /* 0x0000003f0500720c */ /* 0x000fe40003f24070 */
[----:B------:R-:W-:Y:S01]  /*a160*/  IABS R38, R201 ;  /* 0x000000c900267213 */ /* 0x000fe20000000000 */
[----:B------:R-:W-:-:S02]  /*a170*/  @!P3 IMAD.IADD R59, R59, 0x1, -R5 ;  /* 0x000000013b3bb824 */ /* 0x000fc400078e0a05 */
[----:B------:R-:W-:Y:S02]  /*a180*/  IMAD.MOV R8, RZ, RZ, -R8 ;  /* 0x000000ffff087224 */ /* 0x000fe400078e0a08 */
[----:B------:R-:W-:Y:S01]  /*a190*/  VIADD R205, R252, 0xe1 ;  /* 0x000000e1fccd7836 */ /* 0x000fe20000000000 */
[C---:B------:R-:W-:Y:S01]  /*a1a0*/  ISETP.GT.U32.AND P3, PT, R5.reuse, R59, PT ;  /* 0x0000003b0500720c */ /* 0x040fe20003f64070 */
[----:B------:R-:W-:Y:S02]  /*a1b0*/  IMAD R37, R5, R8, R37 ;  /* 0x0000000805257224 */ /* 0x000fe400078e0225 */
[-C--:B------:R-:W-:Y:S01]  /*a1c0*/  @!P6 IADD3 R46, PT, PT, R46, -R5.reuse, RZ ;  /* 0x800000052e2ee210 */ /* 0x080fe20007ffe0ff */
[----:B------:R-:W-:Y:S01]  /*a1d0*/  IMAD.HI.U32 R4, R0, R38, RZ ;  /* 0x0000002600047227 */ /* 0x000fe200078e00ff */
[----:B------:R-:W-:Y:S02]  /*a1e0*/  @!P1 IADD3 R63, PT, PT, R63, -R5, RZ ;  /* 0x800000053f3f9210 */ /* 0x000fe40007ffe0ff */
[C---:B------:R-:W-:Y:S01]  /*a1f0*/  ISETP.GT.U32.AND P6, PT, R5.reuse, R46, PT ;  /* 0x0000002e0500720c */ /* 0x040fe20003fc4070 */
[----:B------:R-:W-:Y:S01]  /*a200*/  IMAD.MOV R4, RZ, RZ, -R4 ;  /* 0x000000ffff047224 */ /* 0x000fe200078e0a04 */
[C---:B------:R-:W-:Y:S01]  /*a210*/  ISETP.GT.U32.AND P1, PT, R5.reuse, R60, PT ;  /* 0x0000003c0500720c */ /* 0x040fe20003f24070 */
[C---:B------:R-:W-:Y:S01]  /*a220*/  VIADD R209, R252.reuse, 0xe3 ;  /* 0x000000e3fcd17836 */ /* 0x040fe20000000000 */
[----:B------:R-:W-:Y:S01]  /*a230*/  IABS R36, R205 ;  /* 0x000000cd00247213 */ /* 0x000fe20000000000 */
[----:B------:R-:W-:Y:S01]  /*a240*/  IMAD R38, R5, R4, R38 ;  /* 0x0000000405267224 */ /* 0x000fe200078e0226 */
[----:B------:R-:W-:Y:S01]  /*a250*/  @!P3 IADD3 R59, PT, PT, R59, -R5, RZ ;  /* 0x800000053b3bb210 */ /* 0x000fe20007ffe0ff */
[----:B------:R-:W-:Y:S01]  /*a260*/  VIADD R213, R252, 0xe5 ;  /* 0x000000e5fcd57836 */ /* 0x000fe20000000000 */
[----:B------:R-:W-:Y:S01]  /*a270*/  ISETP.GT.U32.AND P3, PT, R5, R56, PT ;  /* 0x000000380500720c */ /* 0x000fe20003f64070 */
[----:B------:R-:W-:Y:S01]  /*a280*/  IMAD.HI.U32 R4, R0, R36, RZ ;  /* 0x0000002400047227 */ /* 0x000fe200078e00ff */
[----:B------:R-:W-:-:S02]  /*a290*/  IABS R34, R209 ;  /* 0x000000d100227213 */ /* 0x000fc40000000000 */
[----:B------:R-:W-:Y:S01]  /*a2a0*/  IABS R32, R213 ;  /* 0x000000d500207213 */ /* 0x000fe20000000000 */
[----:B------:R-:W-:Y:S01]  /*a2b0*/  IMAD.MOV R4, RZ, RZ, -R4 ;  /* 0x000000ffff047224 */ /* 0x000fe200078e0a04 */
[----:B------:R-:W-:Y:S01]  /*a2c0*/  @!P6 IADD3 R46, PT, PT, R46, -R5, RZ ;  /* 0x800000052e2ee210 */ /* 0x000fe20007ffe0ff */
[----:B------:R-:W-:Y:S01]  /*a2d0*/  @!P1 IMAD.IADD R60, R60, 0x1, -R5 ;  /* 0x000000013c3c9824 */ /* 0x000fe200078e0a05 */
[C---:B------:R-:W-:Y:S01]  /*a2e0*/  ISETP.GT.U32.AND P6, PT, R5.reuse, R43, PT ;  /* 0x0000002b0500720c */ /* 0x040fe20003fc4070 */
[C---:B------:R-:W-:Y:S02]  /*a2f0*/  IMAD R36, R5.reuse, R4, R36 ;  /* 0x0000000405247224 */ /* 0x040fe400078e0224 */
[----:B------:R-:W-:Y:S01]  /*a300*/  IMAD.HI.U32 R4, R0, R34, RZ ;  /* 0x0000002200047227 */ /* 0x000fe200078e00ff */
[----:B------:R-:W-:-:S03]  /*a310*/  ISETP.GT.U32.AND P1, PT, R5, R60, PT ;  /* 0x0000003c0500720c */ /* 0x000fc60003f24070 */
[--C-:B------:R-:W-:Y:S02]  /*a320*/  @!P3 IMAD.IADD R56, R56, 0x1, -R5.reuse ;  /* 0x000000013838b824 */ /* 0x100fe400078e0a05 */
[----:B------:R-:W-:Y:S02]  /*a330*/  IMAD.MOV R4, RZ, RZ, -R4 ;  /* 0x000000ffff047224 */ /* 0x000fe400078e0a04 */
[C---:B------:R-:W-:Y:S01]  /*a340*/  VIADD R215, R252.reuse, 0xe6 ;  /* 0x000000e6fcd77836 */ /* 0x040fe20000000000 */
[C---:B------:R-:W-:Y:S01]  /*a350*/  ISETP.GT.U32.AND P3, PT, R5.reuse, R56, PT ;  /* 0x000000380500720c */ /* 0x040fe20003f64070 */
[----:B------:R-:W-:Y:S01]  /*a360*/  IMAD R34, R5, R4, R34 ;  /* 0x0000000405227224 */ /* 0x000fe200078e0222 */
[----:B------:R-:W-:Y:S01]  /*a370*/  @!P6 IADD3 R43, PT, PT, R43, -R5, RZ ;  /* 0x800000052b2be210 */ /* 0x000fe20007ffe0ff */
[----:B------:R-:W-:Y:S01]  /*a380*/  VIADD R207, R252, 0xe2 ;  /* 0x000000e2fccf7836 */ /* 0x000fe20000000000 */
[----:B------:R-:W-:Y:S01]  /*a390*/  IABS R31, R215 ;  /* 0x000000d7001f7213 */ /* 0x000fe20000000000 */
[----:B------:R-:W-:Y:S01]  /*a3a0*/  @!P1 IMAD.IADD R60, R60, 0x1, -R5 ;  /* 0x000000013c3c9824 */ /* 0x000fe200078e0a05 */
[C---:B------:R-:W-:Y:S01]  /*a3b0*/  ISETP.GT.U32.AND P6, PT, R5.reuse, R43, PT ;  /* 0x0000002b0500720c */ /* 0x040fe20003fc4070 */
[----:B------:R-:W-:Y:S01]  /*a3c0*/  IMAD.HI.U32 R4, R0, R32, RZ ;  /* 0x0000002000047227 */ /* 0x000fe200078e00ff */
[----:B------:R-:W-:-:S02]  /*a3d0*/  ISETP.GT.U32.AND P1, PT, R5, R57, PT ;  /* 0x000000390500720c */ /* 0x000fc40003f24070 */
[----:B------:R-:W-:Y:S01]  /*a3e0*/  IABS R35, R207 ;  /* 0x000000cf00237213 */ /* 0x000fe20000000000 */
[----:B------:R-:W-:Y:S02]  /*a3f0*/  IMAD.MOV R4, RZ, RZ, -R4 ;  /* 0x000000ffff047224 */ /* 0x000fe400078e0a04 */
[--C-:B------:R-:W-:Y:S01]  /*a400*/  @!P3 IMAD.IADD R56, R56, 0x1, -R5.reuse ;  /* 0x000000013838b824 */ /* 0x100fe200078e0a05 */
[C---:B------:R-:W-:Y:S01]  /*a410*/  ISETP.GT.U32.AND P3, PT, R5.reuse, R53, PT ;  /* 0x000000350500720c */ /* 0x040fe20003f64070 */
[----:B------:R-:W-:Y:S02]  /*a420*/  IMAD R32, R5, R4, R32 ;  /* 0x0000000405207224 */ /* 0x000fe400078e0220 */
[----:B------:R-:W-:Y:S02]  /*a430*/  IMAD.HI.U32 R4, R0, R31, RZ ;  /* 0x0000001f00047227 */ /* 0x000fe400078e00ff */
[----:B------:R-:W-:Y:S02]  /*a440*/  @!P6 IADD3 R43, PT, PT, R43, -R5, RZ ;  /* 0x800000052b2be210 */ /* 0x000fe40007ffe0ff */
[----:B------:R-:W-:Y:S01]  /*a450*/  ISETP.GT.U32.AND P6, PT, R5, R40, PT ;  /* 0x000000280500720c */ /* 0x000fe20003fc4070 */
[----:B------:R-:W-:-:S02]  /*a460*/  @!P1 IMAD.IADD R57, R57, 0x1, -R5 ;  /* 0x0000000139399824 */ /* 0x000fc400078e0a05 */
[----:B------:R-:W-:-:S03]  /*a470*/  IMAD.HI.U32 R8, R0, R35, RZ ;  /* 0x0000002300087227 */ /* 0x000fc600078e00ff */
[----:B------:R-:W-:Y:S01]  /*a480*/  ISETP.GT.U32.AND P1, PT, R5, R57, PT ;  /* 0x000000390500720c */ /* 0x000fe20003f24070 */
[--C-:B------:R-:W-:Y:S02]  /*a490*/  @!P3 IMAD.IADD R53, R53, 0x1, -R5.reuse ;  /* 0x000000013535b824 */ /* 0x100fe400078e0a05 */
[----:B------:R-:W-:Y:S02]  /*a4a0*/  IMAD.MOV R4, RZ, RZ, -R4 ;  /* 0x000000ffff047224 */ /* 0x000fe400078e0a04 */
[----:B------:R-:W-:Y:S01]  /*a4b0*/  IMAD.MOV R8, RZ, RZ, -R8 ;  /* 0x000000ffff087224 */ /* 0x000fe200078e0a08 */
[C---:B------:R-:W-:Y:S01]  /*a4c0*/  ISETP.GT.U32.AND P3, PT, R5.reuse, R53, PT ;  /* 0x000000350500720c */ /* 0x040fe20003f64070 */
[----:B------:R-:W-:Y:S02]  /*a4d0*/  @!P6 IMAD.IADD R40, R40, 0x1, -R5 ;  /* 0x000000012828e824 */ /* 0x000fe400078e0a05 */
[C---:B------:R-:W-:Y:S02]  /*a4e0*/  IMAD R31, R5.reuse, R4, R31 ;  /* 0x00000004051f7224 */ /* 0x040fe400078e021f */
[C---:B------:R-:W-:Y:S01]  /*a4f0*/  IMAD R35, R5.reuse, R8, R35 ;  /* 0x0000000805237224 */ /* 0x040fe200078e0223 */
[----:B------:R-:W-:Y:S01]  /*a500*/  ISETP.GT.U32.AND P6, PT, R5, R40, PT ;  /* 0x000000280500720c */ /* 0x000fe20003fc4070 */
[----:B------:R-:W-:Y:S01]  /*a510*/  @!P1 IMAD.IADD R57, R57, 0x1, -R5 ;  /* 0x0000000139399824 */ /* 0x000fe200078e0a05 */
[----:B------:R-:W-:Y:S01]  /*a520*/  ISETP.GT.U32.AND P1, PT, R5, R54, PT ;  /* 0x000000360500720c */ /* 0x000fe20003f24070 */
[----:B------:R-:W-:-:S04]  /*a530*/  IMAD.HI.U32 R8, R0, R33, RZ ;  /* 0x0000002100087227 */ /* 0x000fc800078e00ff */
[--C-:B------:R-:W-:Y:S01]  /*a540*/  @!P3 IMAD.IADD R53, R53, 0x1, -R5.reuse ;  /* 0x000000013535b824 */ /* 0x100fe200078e0a05 */
[C---:B------:R-:W-:Y:S01]  /*a550*/  ISETP.GT.U32.AND P3, PT, R5.reuse, R50, PT ;  /* 0x000000320500720c */ /* 0x040fe20003f64070 */
[----:B------:R-:W-:Y:S02]  /*a560*/  IMAD.MOV R8, RZ, RZ, -R8 ;  /* 0x000000ffff087224 */ /* 0x000fe400078e0a08 */
[----:B------:R-:W-:Y:S02]  /*a570*/  VIADD R223, R252, 0xea ;  /* 0x000000eafcdf7836 */ /* 0x000fe40000000000 */
[--C-:B------:R-:W-:Y:S01]  /*a580*/  @!P6 IMAD.IADD R40, R40, 0x1, -R5.reuse ;  /* 0x000000012828e824 */ /* 0x100fe200078e0a05 */
[C---:B------:R-:W-:Y:S01]  /*a590*/  ISETP.GT.U32.AND P6, PT, R5.reuse, R37, PT ;  /* 0x000000250500720c */ /* 0x040fe20003fc4070 */
[----:B------:R-:W-:Y:S01]  /*a5a0*/  @!P1 IMAD.IADD R54, R54, 0x1, -R5 ;  /* 0x0000000136369824 */ /* 0x000fe200078e0a05 */
[----:B------:R-:W-:Y:S01]  /*a5b0*/  IABS R27, R223 ;  /* 0x000000df001b7213 */ /* 0x000fe20000000000 */
[----:B------:R-:W-:-:S02]  /*a5c0*/  IMAD R33, R5, R8, R33 ;  /* 0x0000000805217224 */ /* 0x000fc400078e0221 */
[----:B------:R-:W-:Y:S01]  /*a5d0*/  IMAD.HI.U32 R8, R0, R30, RZ ;  /* 0x0000001e00087227 */ /* 0x000fe200078e00ff */
[C---:B------:R-:W-:Y:S02]  /*a5e0*/  ISETP.GT.U32.AND P1, PT, R5.reuse, R54, PT ;  /* 0x000000360500720c */ /* 0x040fe40003f24070 */
[----:B------:R-:W-:Y:S01]  /*a5f0*/  @!P3 IADD3 R50, PT, PT, R50, -R5, RZ ;  /* 0x800000053232b210 */ /* 0x000fe20007ffe0ff */
[----:B------:R-:W-:Y:S01]  /*a600*/  IMAD.HI.U32 R9, R0, R27, RZ ;  /* 0x0000001b00097227 */ /* 0x000fe200078e00ff */
[----:B------:R-:W-:Y:S02]  /*a610*/  IADD3 R8, PT, PT, -R8, RZ, RZ ;  /* 0x000000ff08087210 */ /* 0x000fe40007ffe1ff */
[----:B------:R-:W-:Y:S01]  /*a620*/  ISETP.GT.U32.AND P3, PT, R5, R50, PT ;  /* 0x000000320500720c */ /* 0x000fe20003f64070 */
[----:B------:R-:W-:Y:S02]  /*a630*/  @!P6 IMAD.IADD R37, R37, 0x1, -R5 ;  /* 0x000000012525e824 */ /* 0x000fe400078e0a05 */
[----:B------:R-:W-:-:S02]  /*a640*/  IMAD R30, R5, R8, R30 ;  /* 0x00000008051e7224 */ /* 0x000fc400078e021e */
[----:B------:R-:W-:Y:S01]  /*a650*/  IMAD.HI.U32 R8, R0, R28, RZ ;  /* 0x0000001c00087227 */ /* 0x000fe200078e00ff */
[----:B------:R-:W-:-:S03]  /*a660*/  ISETP.GT.U32.AND P6, PT, R5, R37, PT ;  /* 0x000000250500720c */ /* 0x000fc60003fc4070 */
[--C-:B------:R-:W-:Y:S01]  /*a670*/  @!P1 IMAD.IADD R54, R54, 0x1, -R5.reuse ;  /* 0x0000000136369824 */ /* 0x100fe200078e0a05 */
[C---:B------:R-:W-:Y:S01]  /*a680*/  ISETP.GT.U32.AND P1, PT, R5.reuse, R51, PT ;  /* 0x000000330500720c */ /* 0x040fe20003f24070 */
[----:B------:R-:W-:Y:S01]  /*a690*/  VIADD R227, R252, 0xec ;  /* 0x000000ecfce37836 */ /* 0x000fe20000000000 */
[----:B------:R-:W-:Y:S01]  /*a6a0*/  IADD3 R8, PT, PT, -R8, RZ, RZ ;  /* 0x000000ff08087210 */ /* 0x000fe20007ffe1ff */
[--C-:B------:R-:W-:Y:S01]  /*a6b0*/  @!P3 IMAD.IADD R50, R50, 0x1, -R5.reuse ;  /* 0x000000013232b824 */ /* 0x100fe200078e0a05 */
[C---:B------:R-:W-:Y:S01]  /*a6c0*/  ISETP.GT.U32.AND P3, PT, R5.reuse, R47, PT ;  /* 0x0000002f0500720c */ /* 0x040fe20003f64070 */
[C---:B------:R-:W-:Y:S01]  /*a6d0*/  VIADD R219, R252.reuse, 0xe8 ;  /* 0x000000e8fcdb7836 */ /* 0x040fe20000000000 */
[----:B------:R-:W-:Y:S01]  /*a6e0*/  IABS R25, R227 ;  /* 0x000000e300197213 */ /* 0x000fe20000000000 */
[----:B------:R-:W-:Y:S01]  /*a6f0*/  IMAD R28, R5, R8, R28 ;  /* 0x00000008051c7224 */ /* 0x000fe200078e021c */
[----:B------:R-:W-:Y:S01]  /*a700*/  IADD3 R8, PT, PT, -R9, RZ, RZ ;  /* 0x000000ff09087210 */ /* 0x000fe20007ffe1ff */
[--C-:B------:R-:W-:Y:S01]  /*a710*/  @!P6 IMAD.IADD R37, R37, 0x1, -R5.reuse ;  /* 0x000000012525e824 */ /* 0x100fe200078e0a05 */
[----:B------:R-:W-:Y:S01]  /*a720*/  ISETP.GT.U32.AND P6, PT, R5, R34, PT ;  /* 0x000000220500720c */ /* 0x000fe20003fc4070 */
[C---:B------:R-:W-:Y:S01]  /*a730*/  VIADD R225, R252.reuse, 0xeb ;  /* 0x000000ebfce17836 */ /* 0x040fe20000000000 */
[----:B------:R-:W-:Y:S01]  /*a740*/  IABS R29, R219 ;  /* 0x000000db001d7213 */ /* 0x000fe20000000000 */
[----:B------:R-:W-:Y:S01]  /*a750*/  @!P1 IMAD.IADD R51, R51, 0x1, -R5 ;  /* 0x0000000133339824 */ /* 0x000fe200078e0a05 */
[----:B------:R-:W-:Y:S01]  /*a760*/  IADD3 R9, PT, PT, R252, 0xf3, RZ ;  /* 0x000000f3fc097810 */ /* 0x000fe20007ffe0ff */
[C---:B------:R-:W-:Y:S01]  /*a770*/  IMAD R27, R5.reuse, R8, R27 ;  /* 0x00000008051b7224 */ /* 0x040fe200078e021b */
[----:B------:R-:W-:Y:S01]  /*a780*/  IABS R26, R225 ;  /* 0x000000e1001a7213 */ /* 0x000fe20000000000 */
[----:B------:R-:W-:Y:S01]  /*a790*/  IMAD.HI.U32 R8, R0, R25, RZ ;  /* 0x0000001900087227 */ /* 0x000fe200078e00ff */
[----:B------:R-:W-:-:S02]  /*a7a0*/  ISETP.GT.U32.AND P1, PT, R5, R51, PT ;  /* 0x000000330500720c */ /* 0x000fc40003f24070 */
[----:B------:R-:W-:Y:S01]  /*a7b0*/  @!P3 IADD3 R47, PT, PT, R47, -R5, RZ ;  /* 0x800000052f2fb210 */ /* 0x000fe20007ffe0ff */
[----:B------:R-:W-:Y:S01]  /*a7c0*/  IMAD.HI.U32 R4, R0, R29, RZ ;  /* 0x0000001d00047227 */ /* 0x000fe200078e00ff */
[----:B------:R-:W-:Y:S02]  /*a7d0*/  IADD3 R8, PT, PT, -R8, RZ, RZ ;  /* 0x000000ff08087210 */ /* 0x000fe40007ffe1ff */
[C---:B------:R-:W-:Y:S01]  /*a7e0*/  ISETP.GT.U32.AND P3, PT, R5.reuse, R47, PT ;  /* 0x0000002f0500720c */ /* 0x040fe20003f64070 */
[----:B------:R-:W-:Y:S01]  /*a7f0*/  @!P6 IMAD.IADD R34, R34, 0x1, -R5 ;  /* 0x000000012222e824 */ /* 0x000fe200078e0a05 */
[----:B------:R-:W-:Y:S01]  /*a800*/  IABS R18, R9 ;  /* 0x0000000900127213 */ /* 0x000fe20000000000 */
[C---:B------:R-:W-:Y:S02]  /*a810*/  IMAD R25, R5.reuse, R8, R25 ;  /* 0x0000000805197224 */ /* 0x040fe400078e0219 */
[----:B------:R-:W-:Y:S01]  /*a820*/  IMAD.MOV R4, RZ, RZ, -R4 ;  /* 0x000000ffff047224 */ /* 0x000fe200078e0a04 */
[----:B------:R-:W-:Y:S01]  /*a830*/  ISETP.GT.U32.AND P6, PT, R5, R34, PT ;  /* 0x000000220500720c */ /* 0x000fe20003fc4070 */
[----:B------:R-:W-:Y:S01]  /*a840*/  @!P1 IMAD.IADD R51, R51, 0x1, -R5 ;  /* 0x0000000133339824 */ /* 0x000fe200078e0a05 */
[C---:B------:R-:W-:Y:S01]  /*a850*/  ISETP.GT.U32.AND P1, PT, R5.reuse, R48, PT ;  /* 0x000000300500720c */ /* 0x040fe20003f24070 */
[----:B------:R-:W-:-:S02]  /*a860*/  IMAD R29, R5, R4, R29 ;  /* 0x00000004051d7224 */ /* 0x000fc400078e021d */
[----:B------:R-:W-:-:S04]  /*a870*/  IMAD.HI.U32 R4, R0, R26, RZ ;  /* 0x0000001a00047227 */ /* 0x000fc800078e00ff */
[--C-:B------:R-:W-:Y:S01]  /*a880*/  @!P3 IMAD.IADD R47, R47, 0x1, -R5.reuse ;  /* 0x000000012f2fb824 */ /* 0x100fe200078e0a05 */
[C---:B------:R-:W-:Y:S01]  /*a890*/  ISETP.GT.U32.AND P3, PT, R5.reuse, R44, PT ;  /* 0x0000002c0500720c */ /* 0x040fe20003f64070 */
[----:B------:R-:W-:Y:S01]  /*a8a0*/  VIADD R229, R252, 0xed ;  /* 0x000000edfce57836 */ /* 0x000fe20000000000 */
[----:B------:R-:W-:Y:S01]  /*a8b0*/  IADD3 R4, PT, PT, -R4, RZ, RZ ;  /* 0x000000ff04047210 */ /* 0x000fe20007ffe1ff */
[--C-:B------:R-:W-:Y:S01]  /*a8c0*/  @!P6 IMAD.IADD R34, R34, 0x1, -R5.reuse ;  /* 0x000000012222e824 */ /* 0x100fe200078e0a05 */
[C---:B------:R-:W-:Y:S01]  /*a8d0*/  ISETP.GT.U32.AND P6, PT, R5.reuse, R31, PT ;  /* 0x0000001f0500720c */ /* 0x040fe20003fc4070 */
[----:B------:R-:W-:Y:S01]  /*a8e0*/  @!P1 IMAD.IADD R48, R48, 0x1, -R5 ;  /* 0x0000000130309824 */ /* 0x000fe200078e0a05 */
[----:B------:R-:W-:Y:S01]  /*a8f0*/  IABS R24, R229 ;  /* 0x000000e500187213 */ /* 0x000fe20000000000 */
[----:B------:R-:W-:Y:S02]  /*a900*/  VIADD R233, R252, 0xef ;  /* 0x000000effce97836 */ /* 0x000fe40000000000 */
[C---:B------:R-:W-:Y:S01]  /*a910*/  IMAD R26, R5.reuse, R4, R26 ;  /* 0x00000004051a7224 */ /* 0x040fe200078e021a */
[----:B------:R-:W-:Y:S01]  /*a920*/  ISETP.GT.U32.AND P1, PT, R5, R48, PT ;  /* 0x000000300500720c */ /* 0x000fe20003f24070 */
[----:B------:R-:W-:Y:S01]  /*a930*/  IMAD.HI.U32 R4, R0, R24, RZ ;  /* 0x0000001800047227 */ /* 0x000fe200078e00ff */
[----:B------:R-:W-:-:S02]  /*a940*/  IABS R22, R233 ;  /* 0x000000e900167213 */ /* 0x000fc40000000000 */
[----:B------:R-:W-:Y:S01]  /*a950*/  @!P3 IADD3 R44, PT, PT, R44, -R5, RZ ;  /* 0x800000052c2cb210 */ /* 0x000fe20007ffe0ff */
[----:B------:R-:W-:Y:S01]  /*a960*/  VIADD R10, R252, 0xf2 ;  /* 0x000000f2fc0a7836 */ /* 0x000fe20000000000 */
[----:B------:R-:W-:Y:S01]  /*a970*/  IADD3 R4, PT, PT, -R4, RZ, RZ ;  /* 0x000000ff04047210 */ /* 0x000fe20007ffe1ff */
[--C-:B------:R-:W-:Y:S01]  /*a980*/  @!P6 IMAD.IADD R31, R31, 0x1, -R5.reuse ;  /* 0x000000011f1fe824 */ /* 0x100fe200078e0a05 */
[C---:B------:R-:W-:Y:S01]  /*a990*/  ISETP.GT.U32.AND P3, PT, R5.reuse, R44, PT ;  /* 0x0000002c0500720c */ /* 0x040fe20003f64070 */
[----:B------:R-:W-:Y:S01]  /*a9a0*/  IMAD.HI.U32 R8, R0, R22, RZ ;  /* 0x0000001600087227 */ /* 0x000fe200078e00ff */
[----:B------:R-:W-:Y:S02]  /*a9b0*/  IABS R19, R10 ;  /* 0x0000000a00137213 */ /* 0x000fe40000000000 */
[C---:B------:R-:W-:Y:S01]  /*a9c0*/  ISETP.GT.U32.AND P6, PT, R5.reuse, R31, PT ;  /* 0x0000001f0500720c */ /* 0x040fe20003fc4070 */
[----:B------:R-:W-:Y:S01]  /*a9d0*/  @!P1 IMAD.IADD R48, R48, 0x1, -R5 ;  /* 0x0000000130309824 */ /* 0x000fe200078e0a05 */
[----:B------:R-:W-:Y:S01]  /*a9e0*/  ISETP.GT.U32.AND P1, PT, R5, R45, PT ;  /* 0x0000002d0500720c */ /* 0x000fe20003f24070 */
[----:B------:R-:W-:-:S02]  /*a9f0*/  IMAD.MOV R8, RZ, RZ, -R8 ;  /* 0x000000ffff087224 */ /* 0x000fc400078e0a08 */
[----:B------:R-:W-:Y:S02]  /*aa00*/  IMAD R24, R5, R4, R24 ;  /* 0x0000000405187224 */ /* 0x000fe400078e0218 */
[----:B------:R-:W-:-:S04]  /*aa10*/  IMAD.HI.U32 R4, R0, R23, RZ ;  /* 0x0000001700047227 */ /* 0x000fc800078e00ff */
[--C-:B------:R-:W-:Y:S01]  /*aa20*/  @!P3 IMAD.IADD R44, R44, 0x1, -R5.reuse ;  /* 0x000000012c2cb824 */ /* 0x100fe200078e0a05 */
[----:B------:R-:W-:Y:S01]  /*aa30*/  ISETP.GT.U32.AND P3, PT, R5, R41, PT ;  /* 0x000000290500720c */ /* 0x000fe20003f64070 */
[----:B------:R-:W-:Y:S01]  /*aa40*/  @!P6 IMAD.IADD R31, R31, 0x1, -R5 ;  /* 0x000000011f1fe824 */ /* 0x000fe200078e0a05 */
[C---:B------:R-:W-:Y:S01]  /*aa50*/  ISETP.GT.U32.AND P6, PT, R5.reuse, R28, PT ;  /* 0x0000001c0500720c */ /* 0x040fe20003fc4070 */
[----:B------:R-:W-:Y:S01]  /*aa60*/  IMAD R22, R5, R8, R22 ;  /* 0x0000000805167224 */ /* 0x000fe200078e0216 */
[----:B------:R-:W-:Y:S01]  /*aa70*/  IADD3 R4, PT, PT, -R4, RZ, RZ ;  /* 0x000000ff04047210 */ /* 0x000fe20007ffe1ff */
[C---:B------:R-:W-:Y:S01]  /*aa80*/  VIADD R14, R252.reuse, 0xf1 ;  /* 0x000000f1fc0e7836 */ /* 0x040fe20000000000 */
[----:B------:R-:W-:Y:S01]  /*aa90*/  @!P1 IADD3 R45, PT, PT, R45, -R5, RZ ;  /* 0x800000052d2d9210 */ /* 0x000fe20007ffe0ff */
[----:B------:R-:W-:Y:S02]  /*aaa0*/  VIADD R12, R252, 0xf8 ;  /* 0x000000f8fc0c7836 */ /* 0x000fe40000000000 */
[C---:B------:R-:W-:Y:S01]  /*aab0*/  IMAD R23, R5.reuse, R4, R23 ;  /* 0x0000000405177224 */ /* 0x040fe200078e0217 */
[----:B------:R-:W-:Y:S01]  /*aac0*/  ISETP.GT.U32.AND P1, PT, R5, R45, PT ;  /* 0x0000002d0500720c */ /* 0x000fe20003f24070 */
[----:B------:R-:W-:Y:S01]  /*aad0*/  IMAD.HI.U32 R4, R0, R21, RZ ;  /* 0x0000001500047227 */ /* 0x000fe200078e00ff */
[----:B------:R-:W-:Y:S01]  /*aae0*/  IABS R20, R14 ;  /* 0x0000000e00147213 */ /* 0x000fe20000000000 */
[----:B------:R-:W-:Y:S01]  /*aaf0*/  STL [R1+0x88], R14 ;  /* 0x0000880e01007387 */ /* 0x000fe20000100800 */
[----:B------:R-:W-:Y:S01]  /*ab00*/  IABS R13, R12 ;  /* 0x0000000c000d7213 */ /* 0x000fe20000000000 */
[--C-:B------:R-:W-:Y:S01]  /*ab10*/  @!P6 IMAD.IADD R28, R28, 0x1, -R5.reuse ;  /* 0x000000011c1ce824 */ /* 0x100fe200078e0a05 */
[----:B------:R-:W-:Y:S01]  /*ab20*/  IADD3 R4, PT, PT, -R4, RZ, RZ ;  /* 0x000000ff04047210 */ /* 0x000fe20007ffe1ff */
[----:B------:R-:W-:Y:S01]  /*ab30*/  @!P3 IMAD.IADD R41, R41, 0x1, -R5 ;  /* 0x000000012929b824 */ /* 0x000fe200078e0a05 */
[----:B------:R1:W-:Y:S01]  /*ab40*/  STL [R1+0x84], R10 ;  /* 0x0000840a01007387 */ /* 0x0003e20000100800 */
[----:B------:R-:W-:Y:S01]  /*ab50*/  IMAD.HI.U32 R8, R0, R20, RZ ;  /* 0x0000001400087227 */ /* 0x000fe200078e00ff */
[----:B------:R-:W-:-:S02]  /*ab60*/  ISETP.GT.U32.AND P6, PT, R5, R28, PT ;  /* 0x0000001c0500720c */ /* 0x000fc40003fc4070 */
[C---:B------:R-:W-:Y:S01]  /*ab70*/  ISETP.GT.U32.AND P3, PT, R5.reuse, R41, PT ;  /* 0x000000290500720c */ /* 0x040fe20003f64070 */
[----:B------:R-:W-:Y:S01]  /*ab80*/  IMAD R21, R5, R4, R21 ;  /* 0x0000000405157224 */ /* 0x000fe200078e0215 */
[----:B------:R2:W-:Y:S01]  /*ab90*/  STL [R1+0x80], R9 ;  /* 0x0000800901007387 */ /* 0x0005e20000100800 */
[----:B------:R-:W-:Y:S01]  /*aba0*/  IMAD.HI.U32 R4, R0, R19, RZ ;  /* 0x0000001300047227 */ /* 0x000fe200078e00ff */
[----:B-1----:R-:W-:-:S03]  /*abb0*/  IADD3 R10, PT, PT, R252, 0xf5, RZ ;  /* 0x000000f5fc0a7810 */ /* 0x002fc60007ffe0ff */
[--C-:B------:R-:W-:Y:S01]  /*abc0*/  @!P1 IMAD.IADD R45, R45, 0x1, -R5.reuse ;  /* 0x000000012d2d9824 */ /* 0x100fe200078e0a05 */
[C---:B------:R-:W-:Y:S01]  /*abd0*/  ISETP.GT.U32.AND P1, PT, R5.reuse, R42, PT ;  /* 0x0000002a0500720c */ /* 0x040fe20003f24070 */
[----:B------:R-:W-:Y:S01]  /*abe0*/  IMAD.MOV R8, RZ, RZ, -R8 ;  /* 0x000000ffff087224 */ /* 0x000fe200078e0a08 */
[----:B------:R-:W-:Y:S01]  /*abf0*/  IADD3 R4, PT, PT, -R4, RZ, RZ ;  /* 0x000000ff04047210 */ /* 0x000fe20007ffe1ff */
[--C-:B------:R-:W-:Y:S01]  /*ac00*/  @!P6 IMAD.IADD R28, R28, 0x1, -R5.reuse ;  /* 0x000000011c1ce824 */ /* 0x100fe200078e0a05 */
[----:B------:R-:W-:Y:S01]  /*ac10*/  ISETP.GT.U32.AND P6, PT, R5, R25, PT ;  /* 0x000000190500720c */ /* 0x000fe20003fc4070 */
[----:B------:R-:W-:Y:S01]  /*ac20*/  @!P3 IMAD.IADD R41, R41, 0x1, -R5 ;  /* 0x000000012929b824 */ /* 0x000fe200078e0a05 */
[C---:B------:R-:W-:Y:S01]  /*ac30*/  ISETP.GT.U32.AND P3, PT, R5.reuse, R38, PT ;  /* 0x000000260500720c */ /* 0x040fe20003f64070 */
[C---:B------:R-:W-:Y:S01]  /*ac40*/  IMAD R19, R5.reuse, R4, R19 ;  /* 0x0000000405137224 */ /* 0x040fe200078e0213 */
[----:B------:R-:W-:Y:S01]  /*ac50*/  IABS R16, R10 ;  /* 0x0000000a00107213 */ /* 0x000fe20000000000 */
[----:B------:R-:W-:-:S02]  /*ac60*/  IMAD R20, R5, R8, R20 ;  /* 0x0000000805147224 */ /* 0x000fc400078e0214 */
[----:B--2---:R-:W-:Y:S02]  /*ac70*/  VIADD R9, R252, 0xf4 ;  /* 0x000000f4fc097836 */ /* 0x004fe40000000000 */
[----:B------:R-:W-:Y:S01]  /*ac80*/  @!P1 IADD3 R42, PT, PT, R42, -R5, RZ ;  /* 0x800000052a2a9210 */ /* 0x000fe20007ffe0ff */
[----:B------:R-:W-:Y:S02]  /*ac90*/  IMAD.HI.U32 R8, R0, R18, RZ ;  /* 0x0000001200087227 */ /* 0x000fe400078e00ff */
[----:B------:R-:W-:Y:S01]  /*aca0*/  IABS R17, R9 ;  /* 0x0000000900117213 */ /* 0x000fe20000000000 */
[----:B------:R1:W-:Y:S01]  /*acb0*/  STL [R1+0x7c], R9 ;  /* 0x00007c0901007387 */ /* 0x0003e20000100800 */
[--C-:B------:R-:W-:Y:S01]  /*acc0*/  @!P6 IMAD.IADD R25, R25, 0x1, -R5.reuse ;  /* 0x000000011919e824 */ /* 0x100fe200078e0a05 */
[C---:B------:R-:W-:Y:S01]  /*acd0*/  ISETP.GT.U32.AND P1, PT, R5.reuse, R42, PT ;  /* 0x0000002a0500720c */ /* 0x040fe20003f24070 */
[----:B------:R-:W-:Y:S01]  /*ace0*/  IMAD.MOV R4, RZ, RZ, -R8 ;  /* 0x000000ffff047224 */ /* 0x000fe200078e0a08 */
[----:B------:R2:W-:Y:S01]  /*acf0*/  STL [R1+0x74], R10 ;  /* 0x0000740a01007387 */ /* 0x0005e20000100800 */
[----:B------:R-:W-:Y:S01]  /*ad00*/  @!P3 IMAD.IADD R38, R38, 0x1, -R5 ;  /* 0x000000012626b824 */ /* 0x000fe200078e0a05 */
[C---:B------:R-:W-:Y:S01]  /*ad10*/  ISETP.GT.U32.AND P6, PT, R5.reuse, R25, PT ;  /* 0x000000190500720c */ /* 0x040fe20003fc4070 */
[----:B------:R-:W-:-:S02]  /*ad20*/  IMAD R18, R5, R4, R18 ;  /* 0x0000000405127224 */ /* 0x000fc400078e0212 */
[----:B------:R-:W-:Y:S01]  /*ad30*/  IMAD.HI.U32 R4, R0, R17, RZ ;  /* 0x0000001100047227 */ /* 0x000fe200078e00ff */
[----:B------:R-:W-:-:S03]  /*ad40*/  ISETP.GT.U32.AND P3, PT, R5, R38, PT ;  /* 0x000000260500720c */ /* 0x000fc60003f64070 */
[----:B------:R-:W-:Y:S02]  /*ad50*/  IMAD.MOV R4, RZ, RZ, -R4 ;  /* 0x000000ffff047224 */ /* 0x000fe400078e0a04 */
[----:B------:R-:W-:Y:S01]  /*ad60*/  @!P1 IADD3 R42, PT, PT, R42, -R5, RZ ;  /* 0x800000052a2a9210 */ /* 0x000fe20007ffe0ff */
[C---:B-1----:R-:W-:Y:S01]  /*ad70*/  VIADD R9, R252.reuse, 0xf6 ;  /* 0x000000f6fc097836 */ /* 0x042fe20000000000 */
[----:B------:R-:W-:Y:S01]  /*ad80*/  ISETP.GT.U32.AND P1, PT, R5, R39, PT ;  /* 0x000000270500720c */ /* 0x000fe20003f24070 */
[----:B------:R-:W-:Y:S02]  /*ad90*/  VIADD R8, R252, 0xf7 ;  /* 0x000000f7fc087836 */ /* 0x000fe40000000000 */
[----:B------:R-:W-:Y:S01]  /*ada0*/  @!P6 IMAD.IADD R25, R25, 0x1, -R5 ;  /* 0x000000011919e824 */ /* 0x000fe200078e0a05 */
[C---:B------:R-:W-:Y:S01]  /*adb0*/  ISETP.GT.U32.AND P6, PT, R5.reuse, R22, PT ;  /* 0x000000160500720c */ /* 0x040fe20003fc4070 */
[C---:B------:R-:W-:Y:S01]  /*adc0*/  IMAD R17, R5.reuse, R4, R17 ;  /* 0x0000000405117224 */ /* 0x040fe200078e0211 */
[----:B------:R-:W-:Y:S01]  /*add0*/  IABS R15, R9 ;  /* 0x00000009000f7213 */ /* 0x000fe20000000000 */
[----:B------:R-:W-:Y:S01]  /*ade0*/  IMAD.HI.U32 R4, R0, R16, RZ ;  /* 0x0000001000047227 */ /* 0x000fe200078e00ff */
[----:B------:R-:W-:Y:S01]  /*adf0*/  IABS R14, R8 ;  /* 0x00000008000e7213 */ /* 0x000fe20000000000 */
[----:B------:R1:W-:Y:S01]  /*ae00*/  STL [R1+0x70], R9 ;  /* 0x0000700901007387 */ /* 0x0003e20000100800 */
[----:B------:R-:W-:Y:S01]  /*ae10*/  @!P3 IADD3 R38, PT, PT, R38, -R5, RZ ;  /* 0x800000052626b210 */ /* 0x000fe20007ffe0ff */
[----:B------:R-:W-:Y:S01]  /*ae20*/  VIADD R97, R252, 0xfd ;  /* 0x000000fdfc617836 */ /* 0x000fe20000000000 */
[----:B------:R-:W-:Y:S01]  /*ae30*/  IADD3 R4, PT, PT, -R4, RZ, RZ ;  /* 0x000000ff04047210 */ /* 0x000fe20007ffe1ff */
[----:B------:R3:W-:Y:S01]  /*ae40*/  STL [R1+0x6c], R8 ;  /* 0x00006c0801007387 */ /* 0x0007e20000100800 */
[----:B------:R-:W-:Y:S01]  /*ae50*/  ISETP.GT.U32.AND P3, PT, R5, R35, PT ;  /* 0x000000230500720c */ /* 0x000fe20003f64070 */
[----:B--2---:R-:W-:Y:S01]  /*ae60*/  VIADD R10, R252, 0xfa ;  /* 0x000000fafc0a7836 */ /* 0x004fe20000000000 */
[----:B------:R-:W-:Y:S01]  /*ae70*/  @!P1 IADD3 R39, PT, PT, R39, -R5, RZ ;  /* 0x8000000527279210 */ /* 0x000fe20007ffe0ff */
[----:B------:R-:W-:Y:S01]  /*ae80*/  @!P6 IMAD.IADD R22, R22, 0x1, -R5 ;  /* 0x000000011616e824 */ /* 0x000fe200078e0a05 */
[----:B------:R2:W-:Y:S01]  /*ae90*/  STL [R1+0x68], R12 ;  /* 0x0000680c01007387 */ /* 0x0005e20000100800 */
[----:B-1----:R-:W-:Y:S01]  /*aea0*/  IMAD.HI.U32 R9, R0, R14, RZ ;  /* 0x0000000e00097227 */ /* 0x002fe200078e00ff */
[----:B------:R-:W-:-:S02]  /*aeb0*/  ISETP.GT.U32.AND P1, PT, R5, R39, PT ;  /* 0x000000270500720c */ /* 0x000fc40003f24070 */
[C---:B------:R-:W-:Y:S01]  /*aec0*/  ISETP.GT.U32.AND P6, PT, R5.reuse, R22, PT ;  /* 0x000000160500720c */ /* 0x040fe20003fc4070 */
[----:B---3--:R-:W-:Y:S01]  /*aed0*/  IMAD.HI.U32 R8, R0, R15, RZ ;  /* 0x0000000f00087227 */ /* 0x008fe200078e00ff */
[----:B------:R1:W-:Y:S03]  /*aee0*/  STL [R1+0x64], R11 ;  /* 0x0000640b01007387 */ /* 0x0003e60000100800 */
[C---:B------:R-:W-:Y:S01]  /*aef0*/  IMAD R16, R5.reuse, R4, R16 ;  /* 0x0000000405107224 */ /* 0x040fe200078e0210 */
[----:B------:R-:W-:Y:S01]  /*af00*/  IABS R4, R252 ;  /* 0x000000fc00047213 */ /* 0x000fe20000000000 */
[----:B------:R-:W-:Y:S01]  /*af10*/  IMAD.MOV R8, RZ, RZ, -R8 ;  /* 0x000000ffff087224 */ /* 0x000fe200078e0a08 */
[----:B--2---:R-:W-:Y:S01]  /*af20*/  IABS R12, R11 ;  /* 0x0000000b000c7213 */ /* 0x004fe20000000000 */
[----:B------:R-:W-:Y:S01]  /*af30*/  IMAD.MOV R9, RZ, RZ, -R9 ;  /* 0x000000ffff097224 */ /* 0x000fe200078e0a09 */
[----:B------:R2:W-:Y:S01]  /*af40*/  STL [R1+0x5c], R10 ;  /* 0x00005c0a01007387 */ /* 0x0005e20000100800 */
[----:B------:R-:W-:Y:S01]  /*af50*/  IMAD R15, R5, R8, R15 ;  /* 0x00000008050f7224 */ /* 0x000fe200078e020f */
[----:B------:R-:W-:Y:S01]  /*af60*/  @!P1 IADD3 R39, PT, PT, R39, -R5, RZ ;  /* 0x8000000527279210 */ /* 0x000fe20007ffe0ff */
[----:B------:R-:W-:Y:S01]  /*af70*/  @!P6 IMAD.IADD R22, R22, 0x1, -R5 ;  /* 0x000000011616e824 */ /* 0x000fe200078e0a05 */
[C---:B------:R-:W-:Y:S01]  /*af80*/  ISETP.GT.U32.AND P6, PT, R5.reuse, R19, PT ;  /* 0x000000130500720c */ /* 0x040fe20003fc4070 */
[----:B------:R-:W-:Y:S01]  /*af90*/  IMAD.HI.U32 R8, R0, R4, RZ ;  /* 0x0000000400087227 */ /* 0x000fe200078e00ff */
[----:B------:R-:W-:-:S02]  /*afa0*/  ISETP.GT.U32.AND P1, PT, R5, R36, PT ;  /* 0x000000240500720c */ /* 0x000fc40003f24070 */
[----:B-1----:R-:W-:Y:S01]  /*afb0*/  IABS R11, R10 ;  /* 0x0000000a000b7213 */ /* 0x002fe20000000000 */
[----:B------:R-:W-:Y:S02]  /*afc0*/  IMAD R14, R5, R9, R14 ;  /* 0x00000009050e7224 */ /* 0x000fe400078e020e */
[----:B------:R-:W-:-:S04]  /*afd0*/  IMAD.HI.U32 R9, R0, R12, RZ ;  /* 0x0000000c00097227 */ /* 0x000fc800078e00ff */
[--C-:B------:R-:W-:Y:S02]  /*afe0*/  @!P3 IMAD.IADD R35, R35, 0x1, -R5.reuse ;  /* 0x000000012323b824 */ /* 0x100fe400078e0a05 */
[----:B------:R-:W-:Y:S01]  /*aff0*/  @!P6 IADD3 R19, PT, PT, R19, -R5, RZ ;  /* 0x800000051313e210 */ /* 0x000fe20007ffe0ff */
[----:B------:R-:W-:Y:S02]  /*b000*/  VIADD R107, R252, 0xfb ;  /* 0x000000fbfc6b7836 */ /* 0x000fe40000000000 */
[C---:B------:R-:W-:Y:S01]  /*b010*/  ISETP.GT.U32.AND P3, PT, R5.reuse, R35, PT ;  /* 0x000000230500720c */ /* 0x040fe20003f64070 */
[----:B------:R-:W-:Y:S01]  /*b020*/  @!P1 IMAD.IADD R36, R36, 0x1, -R5 ;  /* 0x0000000124249824 */ /* 0x000fe200078e0a05 */
[C---:B------:R-:W-:Y:S01]  /*b030*/  ISETP.GT.U32.AND P6, PT, R5.reuse, R19, PT ;  /* 0x000000130500720c */ /* 0x040fe20003fc4070 */
[----:B------:R-:W-:Y:S01]  /*b040*/  STL [R1+0x50], R107 ;  /* 0x0000506b01007387 */ /* 0x000fe20000100800 */
[----:B--2---:R-:W-:Y:S02]  /*b050*/  IMAD.HI.U32 R10, R0, R11, RZ ;  /* 0x0000000b000a7227 */ /* 0x004fe400078e00ff */
[----:B------:R-:W-:Y:S01]  /*b060*/  ISETP.GT.U32.AND P1, PT, R5, R36, PT ;  /* 0x000000240500720c */ /* 0x000fe20003f24070 */
[----:B------:R-:W-:Y:S04]  /*b070*/  STL [R1+0x4c], R105 ;  /* 0x00004c6901007387 */ /* 0x000fe80000100800 */
[----:B------:R1:W-:Y:S02]  /*b080*/  STL [R1+0x48], R97 ;  /* 0x0000486101007387 */ /* 0x0003e40000100800 */
[----:B------:R-:W-:-:S02]  /*b090*/  @!P3 IADD3 R35, PT, PT, R35, -R5, RZ ;  /* 0x800000052323b210 */ /* 0x000fc40007ffe0ff */
[----:B------:R-:W-:Y:S02]  /*b0a0*/  @!P6 IADD3 R19, PT, PT, R19, -R5, RZ ;  /* 0x800000051313e210 */ /* 0x000fe40007ffe0ff */
[----:B------:R-:W-:Y:S01]  /*b0b0*/  ISETP.GE.AND P6, PT, R2, RZ, PT ;  /* 0x000000ff0200720c */ /* 0x000fe20003fc6270 */
[----:B------:R-:W-:Y:S01]  /*b0c0*/  IMAD.HI.U32 R2, R0, R13, RZ ;  /* 0x0000000d00027227 */ /* 0x000fe200078e00ff */
[C---:B------:R-:W-:Y:S02]  /*b0d0*/  ISETP.GT.U32.AND P3, PT, R5.reuse, R32, PT ;  /* 0x000000200500720c */ /* 0x040fe40003f64070 */
[----:B------:R-:W-:Y:S01]  /*b0e0*/  @!P1 IADD3 R36, PT, PT, R36, -R5, RZ ;  /* 0x8000000524249210 */ /* 0x000fe20007ffe0ff */
[----:B------:R-:W-:Y:S01]  /*b0f0*/  IMAD.MOV R2, RZ, RZ, -R2 ;  /* 0x000000ffff027224 */ /* 0x000fe200078e0a02 */
[----:B------:R-:W-:-:S03]  /*b100*/  ISETP.GT.U32.AND P1, PT, R5, R33, PT ;  /* 0x000000210500720c */ /* 0x000fc60003f24070 */
[C---:B------:R-:W-:Y:S01]  /*b110*/  IMAD R13, R5.reuse, R2, R13 ;  /* 0x00000002050d7224 */ /* 0x040fe200078e020d */
[----:B------:R-:W-:Y:S01]  /*b120*/  IADD3 R2, PT, PT, -R8, RZ, RZ ;  /* 0x000000ff08027210 */ /* 0x000fe20007ffe1ff */
[----:B------:R-:W-:Y:S02]  /*b130*/  IMAD.MOV R8, RZ, RZ, -R9 ;  /* 0x000000ffff087224 */ /* 0x000fe400078e0a09 */
[----:B------:R-:W-:Y:S01]  /*b140*/  IMAD.MOV R9, RZ, RZ, -R10 ;  /* 0x000000ffff097224 */ /* 0x000fe200078e0a0a */
[----:B------:R-:W-:Y:S01]  /*b150*/  IABS R10, R107 ;  /* 0x0000006b000a7213 */ /* 0x000fe20000000000 */
[C---:B------:R-:W-:Y:S01]  /*b160*/  IMAD R12, R5.reuse, R8, R12 ;  /* 0x00000008050c7224 */ /* 0x040fe200078e020c */
[----:B------:R-:W-:Y:S01]  /*b170*/  IABS R8, R97 ;  /* 0x0000006100087213 */ /* 0x000fe20000000000 */
[----:B------:R-:W-:Y:S01]  /*b180*/  IMAD R4, R5, R2, R4 ;  /* 0x0000000205047224 */ /* 0x000fe200078e0204 */
[----:B------:R-:W-:Y:S01]  /*b190*/  IADD3 R2, PT, PT, R252, 0xfe, RZ ;  /* 0x000000fefc027810 */ /* 0x000fe20007ffe0ff */
[----:B------:R-:W-:-:S02]  /*b1a0*/  @!P3 IMAD.IADD R32, R32, 0x1, -R5 ;  /* 0x000000012020b824 */ /* 0x000fc400078e0a05 */
[----:B-1----:R-:W-:Y:S02]  /*b1b0*/  IMAD.HI.U32 R97, R0, R8, RZ ;  /* 0x0000000800617227 */ /* 0x002fe400078e00ff */
[----:B------:R1:W-:Y:S01]  /*b1c0*/  STL [R1+0x44], R2 ;  /* 0x0000440201007387 */ /* 0x0003e20000100800 */
[----:B------:R-:W-:Y:S01]  /*b1d0*/  ISETP.GT.U32.AND P3, PT, R5, R32, PT ;  /* 0x000000200500720c */ /* 0x000fe20003f64070 */
[----:B------:R-:W-:Y:S02]  /*b1e0*/  IMAD.MOV R97, RZ, RZ, -R97 ;  /* 0x000000ffff617224 */ /* 0x000fe400078e0a61 */
[----:B------:R-:W-:Y:S02]  /*b1f0*/  @!P1 IMAD.IADD R33, R33, 0x1, -R5 ;  /* 0x0000000121219824 */ /* 0x000fe400078e0a05 */
[C---:B------:R-:W-:Y:S02]  /*b200*/  IMAD R8, R5.reuse, R97, R8 ;  /* 0x0000006105087224 */ /* 0x040fe400078e0208 */
[----:B------:R-:W2:Y:S01]  /*b210*/  LDL.LU R97, [R1+0x1b4] ;  /* 0x0001b40001617983 */ /* 0x000ea20000300800 */
[C---:B------:R-:W-:Y:S01]  /*b220*/  ISETP.GT.U32.AND P1, PT, R5.reuse, R33, PT ;  /* 0x000000210500720c */ /* 0x040fe20003f24070 */
[----:B------:R-:W-:Y:S01]  /*b230*/  IMAD R11, R5, R9, R11 ;  /* 0x00000009050b7224 */ /* 0x000fe200078e020b */
[----:B------:R-:W-:-:S02]  /*b240*/  IABS R9, R105 ;  /* 0x0000006900097213 */ /* 0x000fc40000000000 */
[----:B-1----:R-:W-:Y:S02]  /*b250*/  IABS R2, R2 ;  /* 0x0000000200027213 */ /* 0x002fe40000000000 */
[----:B------:R-:W-:Y:S01]  /*b260*/  @!P3 IADD3 R32, PT, PT, R32, -R5, RZ ;  /* 0x800000052020b210 */ /* 0x000fe20007ffe0ff */
[----:B------:R-:W-:Y:S01]  /*b270*/  IMAD.HI.U32 R107, R0, R9, RZ ;  /* 0x00000009006b7227 */ /* 0x000fe200078e00ff */
[----:B------:R-:W-:-:S05]  /*b280*/  ISETP.GT.U32.AND P3, PT, R5, R29, PT ;  /* 0x0000001d0500720c */ /* 0x000fca0003f64070 */
[----:B------:R-:W-:Y:S01]  /*b290*/  @!P1 IMAD.IADD R33, R33, 0x1, -R5 ;  /* 0x0000000121219824 */ /* 0x000fe200078e0a05 */
[----:B------:R-:W-:-:S07]  /*b2a0*/  ISETP.GT.U32.AND P1, PT, R5, R30, PT ;  /* 0x0000001e0500720c */ /* 0x000fce0003f24070 */
[----:B------:R-:W-:-:S05]  /*b2b0*/  @!P3 IMAD.IADD R29, R29, 0x1, -R5 ;  /* 0x000000011d1db824 */ /* 0x000fca00078e0a05 */
[----:B------:R-:W-:Y:S01]  /*b2c0*/  ISETP.GT.U32.AND P3, PT, R5, R29, PT ;  /* 0x0000001d0500720c */ /* 0x000fe20003f64070 */
[----:B------:R-:W-:-:S05]  /*b2d0*/  @!P1 IMAD.IADD R30, R30, 0x1, -R5 ;  /* 0x000000011e1e9824 */ /* 0x000fca00078e0a05 */
[----:B------:R-:W-:-:S07]  /*b2e0*/  ISETP.GT.U32.AND P1, PT, R5, R30, PT ;  /* 0x0000001e0500720c */ /* 0x000fce0003f24070 */
[----:B------:R-:W-:Y:S01]  /*b2f0*/  @!P3 IMAD.IADD R29, R29, 0x1, -R5 ;  /* 0x000000011d1db824 */ /* 0x000fe200078e0a05 */
        /* <DEDUP_REMOVED lines=9> */
[----:B------:R-:W-:Y:S02]  /*b390*/  @!P1 IADD3 R27, PT, PT, R27, -R5, RZ ;  /* 0x800000051b1b9210 */ /* 0x000fe40007ffe0ff */
[----:B------:R-:W-:-:S06]  /*b3a0*/  ISETP.GT.U32.AND P1, PT, R5, R24, PT ;  /* 0x000000180500720c */ /* 0x000fcc0003f24070 */
[----:B------:R-:W-:-:S04]  /*b3b0*/  @!P3 IADD3 R23, PT, PT, R23, -R5, RZ ;  /* 0x800000051717b210 */ /* 0x000fc80007ffe0ff */
[----:B------:R-:W-:-:S03]  /*b3c0*/  ISETP.GT.U32.AND P3, PT, R5, R23, PT ;  /* 0x000000170500720c */ /* 0x000fc60003f64070 */
[----:B------:R-:W-:-:S05]  /*b3d0*/  @!P1 IMAD.IADD R24, R24, 0x1, -R5 ;  /* 0x0000000118189824 */ /* 0x000fca00078e0a05 */
[----:B------:R-:W-:-:S05]  /*b3e0*/  ISETP.GT.U32.AND P1, PT, R5, R24, PT ;  /* 0x000000180500720c */ /* 0x000fca0003f24070 */
[----:B------:R-:W-:Y:S02]  /*b3f0*/  @!P3 IADD3 R23, PT, PT, R23, -R5, RZ ;  /* 0x800000051717b210 */ /* 0x000fe40007ffe0ff */
[----:B------:R-:W-:-:S06]  /*b400*/  ISETP.GT.U32.AND P3, PT, R5, R20, PT ;  /* 0x000000140500720c */ /* 0x000fcc0003f64070 */
[----:B------:R-:W-:Y:S01]  /*b410*/  @!P1 IMAD.IADD R24, R24, 0x1, -R5 ;  /* 0x0000000118189824 */ /* 0x000fe200078e0a05 */
[----:B------:R-:W-:-:S06]  /*b420*/  ISETP.GT.U32.AND P1, PT, R5, R21, PT ;  /* 0x000000150500720c */ /* 0x000fcc0003f24070 */
[----:B------:R-:W-:-:S04]  /*b430*/  @!P3 IADD3 R20, PT, PT, R20, -R5, RZ ;  /* 0x800000051414b210 */ /* 0x000fc80007ffe0ff */
[----:B------:R-:W-:-:S03]  /*b440*/  ISETP.GT.U32.AND P3, PT, R5, R20, PT ;  /* 0x000000140500720c */ /* 0x000fc60003f64070 */
[----:B------:R-:W-:-:S05]  /*b450*/  @!P1 IMAD.IADD R21, R21, 0x1, -R5 ;  /* 0x0000000115159824 */ /* 0x000fca00078e0a05 */
[----:B------:R-:W-:-:S05]  /*b460*/  ISETP.GT.U32.AND P1, PT, R5, R21, PT ;  /* 0x000000150500720c */ /* 0x000fca0003f24070 */
[----:B------:R-:W-:Y:S01]  /*b470*/  @!P3 IMAD.IADD R20, R20, 0x1, -R5 ;  /* 0x000000011414b824 */ /* 0x000fe200078e0a05 */
[----:B------:R-:W-:-:S07]  /*b480*/  ISETP.GT.U32.AND P3, PT, R5, R17, PT ;  /* 0x000000110500720c */ /* 0x000fce0003f64070 */
[----:B------:R-:W-:Y:S01]  /*b490*/  @!P1 IMAD.IADD R21, R21, 0x1, -R5 ;  /* 0x0000000115159824 */ /* 0x000fe200078e0a05 */
[----:B------:R-:W-:-:S05]  /*b4a0*/  ISETP.GT.U32.AND P1, PT, R5, R18, PT ;  /* 0x000000120500720c */ /* 0x000fca0003f24070 */
[----:B------:R-:W-:-:S05]  /*b4b0*/  @!P3 IMAD.IADD R17, R17, 0x1, -R5 ;  /* 0x000000011111b824 */ /* 0x000fca00078e0a05 */
[----:B------:R-:W-:-:S03]  /*b4c0*/  ISETP.GT.U32.AND P3, PT, R5, R17, PT ;  /* 0x000000110500720c */ /* 0x000fc60003f64070 */
[----:B------:R-:W-:-:S05]  /*b4d0*/  @!P1 IMAD.IADD R18, R18, 0x1, -R5 ;  /* 0x0000000112129824 */ /* 0x000fca00078e0a05 */
[----:B------:R-:W-:-:S05]  /*b4e0*/  ISETP.GT.U32.AND P1, PT, R5, R18, PT ;  /* 0x000000120500720c */ /* 0x000fca0003f24070 */
[----:B------:R-:W-:Y:S02]  /*b4f0*/  @!P3 IADD3 R17, PT, PT, R17, -R5, RZ ;  /* 0x800000051111b210 */ /* 0x000fe40007ffe0ff */
[----:B------:R-:W-:-:S06]  /*b500*/  ISETP.GT.U32.AND P3, PT, R5, R15, PT ;  /* 0x0000000f0500720c */ /* 0x000fcc0003f64070 */
[----:B------:R-:W-:Y:S01]  /*b510*/  @!P1 IMAD.IADD R18, R18, 0x1, -R5 ;  /* 0x0000000112129824 */ /* 0x000fe200078e0a05 */
[----:B------:R-:W-:-:S06]  /*b520*/  ISETP.GT.U32.AND P1, PT, R5, R16, PT ;  /* 0x000000100500720c */ /* 0x000fcc0003f24070 */
[----:B------:R-:W-:Y:S02]  /*b530*/  @!P3 IADD3 R15, PT, PT, R15, -R5, RZ ;  /* 0x800000050f0fb210 */ /* 0x000fe40007ffe0ff */
[----:B------:R-:W-:-:S05]  /*b540*/  ISETP.GT.U32.AND P3, PT, R5, R13, PT ;  /* 0x0000000d0500720c */ /* 0x000fca0003f64070 */
[----:B------:R-:W-:Y:S01]  /*b550*/  @!P1 IMAD.IADD R16, R16, 0x1, -R5 ;  /* 0x0000000110109824 */ /* 0x000fe200078e0a05 */
[----:B------:R-:W-:-:S07]  /*b560*/  ISETP.GT.U32.AND P1, PT, R5, R14, PT ;  /* 0x0000000e0500720c */ /* 0x000fce0003f24070 */
[----:B------:R-:W-:Y:S01]  /*b570*/  @!P3 IMAD.IADD R13, R13, 0x1, -R5 ;  /* 0x000000010d0db824 */ /* 0x000fe200078e0a05 */
[----:B------:R-:W-:Y:S02]  /*b580*/  ISETP.GT.U32.AND P3, PT, R5, R12, PT ;  /* 0x0000000c0500720c */ /* 0x000fe40003f64070 */
[----:B------:R-:W-:-:S03]  /*b590*/  @!P5 IADD3 R238, PT, PT, -R238, RZ, RZ ;  /* 0x000000ffeeeed210 */ /* 0x000fc60007ffe1ff */
[----:B------:R-:W-:Y:S01]  /*b5a0*/  @!P1 IMAD.IADD R14, R14, 0x1, -R5 ;  /* 0x000000010e0e9824 */ /* 0x000fe200078e0a05 */
[----:B------:R-:W-:Y:S01]  /*b5b0*/  ISETP.GE.AND P1, PT, R3, RZ, PT ;  /* 0x000000ff0300720c */ /* 0x000fe20003f26270 */
[----:B------:R-:W-:-:S06]  /*b5c0*/  IMAD.HI.U32 R3, R0, R10, RZ ;  /* 0x0000000a00037227 */ /* 0x000fcc00078e00ff */
[----:B------:R-:W-:Y:S01]  /*b5d0*/  @!P3 IMAD.IADD R12, R12, 0x1, -R5 ;  /* 0x000000010c0cb824 */ /* 0x000fe200078e0a05 */
[C---:B------:R-:W-:Y:S01]  /*b5e0*/  ISETP.GT.U32.AND P3, PT, R5.reuse, R11, PT ;  /* 0x0000000b0500720c */ /* 0x040fe20003f64070 */
[----:B------:R-:W-:Y:S01]  /*b5f0*/  IMAD.HI.U32 R0, R0, R2, RZ ;  /* 0x0000000200007227 */ /* 0x000fe200078e00ff */
[----:B------:R-:W-:-:S03]  /*b600*/  ISETP.GT.U32.AND P5, PT, R5, R13, PT ;  /* 0x0000000d0500720c */ /* 0x000fc60003fa4070 */
[----:B------:R-:W-:Y:S01]  /*b610*/  @!P2 IMAD.MOV R236, RZ, RZ, -R236 ;  /* 0x000000ffffeca224 */ /* 0x000fe200078e0aec */
[C---:B------:R-:W-:Y:S01]  /*b620*/  ISETP.GT.U32.AND P2, PT, R5.reuse, R16, PT ;  /* 0x000000100500720c */ /* 0x040fe20003f44070 */
[----:B------:R-:W-:Y:S01]  /*b630*/  @!P4 IMAD.MOV R237, RZ, RZ, -R237 ;  /* 0x000000ffffedc224 */ /* 0x000fe200078e0aed */
[----:B------:R-:W-:Y:S01]  /*b640*/  ISETP.GT.U32.AND P4, PT, R5, R14, PT ;  /* 0x0000000e0500720c */ /* 0x000fe20003f84070 */
[----:B------:R-:W-:Y:S02]  /*b650*/  IMAD.MOV R0, RZ, RZ, -R0 ;  /* 0x000000ffff007224 */ /* 0x000fe400078e0a00 */
[----:B------:R-:W-:Y:S01]  /*b660*/  IMAD.MOV R105, RZ, RZ, -R3 ;  /* 0x000000ffff697224 */ /* 0x000fe200078e0a03 */
[----:B------:R-:W-:Y:S02]  /*b670*/  IADD3 R3, PT, PT, -R107, RZ, RZ ;  /* 0x000000ff6b037210 */ /* 0x000fe40007ffe1ff */
[----:B------:R-:W-:Y:S01]  /*b680*/  @!P3 IADD3 R11, PT, PT, R11, -R5, RZ ;  /* 0x800000050b0bb210 */ /* 0x000fe20007ffe0ff */
[----:B------:R-:W-:Y:S01]  /*b690*/  @!P6 IMAD.MOV R239, RZ, RZ, -R239 ;  /* 0x000000ffffefe224 */ /* 0x000fe200078e0aef */
[C---:B------:R-:W-:Y:S01]  /*b6a0*/  ISETP.GT.U32.AND P3, PT, R5.reuse, R15, PT ;  /* 0x0000000f0500720c */ /* 0x040fe20003f64070 */
[C---:B------:R-:W-:Y:S01]  /*b6b0*/  IMAD R0, R5.reuse, R0, R2 ;  /* 0x0000000005007224 */ /* 0x040fe200078e0202 */
[C---:B------:R-:W-:Y:S01]  /*b6c0*/  ISETP.GT.U32.AND P6, PT, R5.reuse, R11, PT ;  /* 0x0000000b0500720c */ /* 0x040fe20003fc4070 */
[----:B------:R-:W-:Y:S01]  /*b6d0*/  IMAD R10, R5, R105, R10 ;  /* 0x00000069050a7224 */ /* 0x000fe200078e020a */
[----:B------:R-:W-:Y:S01]  /*b6e0*/  @!P5 IADD3 R13, PT, PT, R13, -R5, RZ ;  /* 0x800000050d0dd210 */ /* 0x000fe20007ffe0ff */
[C---:B------:R-:W-:Y:S01]  /*b6f0*/  IMAD R9, R5.reuse, R3, R9 ;  /* 0x0000000305097224 */ /* 0x040fe200078e0209 */
[C---:B------:R-:W-:Y:S01]  /*b700*/  ISETP.GT.U32.AND P5, PT, R5.reuse, R0, PT ;  /* 0x000000000500720c */ /* 0x040fe20003fa4070 */
[----:B------:R-:W-:Y:S01]  /*b710*/  @!P1 IMAD.MOV R240, RZ, RZ, -R240 ;  /* 0x000000fffff09224 */ /* 0x000fe200078e0af0 */
[----:B------:R-:W-:Y:S01]  /*b720*/  @!P2 IADD3 R16, PT, PT, R16, -R5, RZ ;  /* 0x800000051010a210 */ /* 0x000fe20007ffe0ff */
[--C-:B------:R-:W-:Y:S01]  /*b730*/  @!P4 IMAD.IADD R14, R14, 0x1, -R5.reuse ;  /* 0x000000010e0ec824 */ /* 0x100fe200078e0a05 */
[C---:B------:R-:W-:Y:S01]  /*b740*/  ISETP.GT.U32.AND P1, PT, R5.reuse, R12, PT ;  /* 0x0000000c0500720c */ /* 0x040fe20003f24070 */
[----:B------:R-:W1:Y:S01]  /*b750*/  LDC.64 R2, c[0x0][0x3a8] ;  /* 0x0000ea00ff027b82 */ /* 0x000e620000000a00 */
[----:B------:R-:W-:Y:S01]  /*b760*/  ISETP.GT.U32.AND P2, PT, R5, R10, PT ;  /* 0x0000000a0500720c */ /* 0x000fe20003f44070 */
[----:B------:R-:W-:Y:S01]  /*b770*/  @!P3 IMAD.IADD R15, R15, 0x1, -R5 ;  /* 0x000000010f0fb824 */ /* 0x000fe200078e0a05 */
[----:B------:R-:W-:-:S02]  /*b780*/  ISETP.GT.U32.AND P3, PT, R5, R9, PT ;  /* 0x000000090500720c */ /* 0x000fc40003f64070 */
[----:B------:R-:W-:Y:S01]  /*b790*/  ISETP.GT.U32.AND P4, PT, R5, R8, PT ;  /* 0x000000080500720c */ /* 0x000fe20003f84070 */
[--C-:B------:R-:W-:Y:S01]  /*b7a0*/  @!P6 IMAD.IADD R11, R11, 0x1, -R5.reuse ;  /* 0x000000010b0be824 */ /* 0x100fe200078e0a05 */
[----:B------:R-:W-:Y:S02]  /*b7b0*/  ISETP.GT.U32.AND P6, PT, R5, R4, PT ;  /* 0x000000040500720c */ /* 0x000fe40003fc4070 */
[-C--:B------:R-:W-:Y:S02]  /*b7c0*/  @!P5 IADD3 R0, PT, PT, R0, -R5.reuse, RZ ;  /* 0x800000050000d210 */ /* 0x080fe40007ffe0ff */
[----:B------:R-:W-:Y:S01]  /*b7d0*/  ISETP.GE.AND P5, PT, R6, RZ, PT ;  /* 0x000000ff0600720c */ /* 0x000fe20003fa6270 */
[--C-:B------:R-:W-:Y:S01]  /*b7e0*/  @!P1 IMAD.IADD R12, R12, 0x1, -R5.reuse ;  /* 0x000000010c0c9824 */ /* 0x100fe200078e0a05 */
[----:B------:R-:W-:Y:S02]  /*b7f0*/  ISETP.GE.AND P1, PT, R126, RZ, PT ;  /* 0x000000ff7e00720c */ /* 0x000fe40003f26270 */
[----:B------:R-:W-:Y:S01]  /*b800*/  @!P2 IADD3 R10, PT, PT, R10, -R5, RZ ;  /* 0x800000050a0aa210 */ /* 0x000fe20007ffe0ff */
[--C-:B------:R-:W-:Y:S01]  /*b810*/  @!P3 IMAD.IADD R9, R9, 0x1, -R5.reuse ;  /* 0x000000010909b824 */ /* 0x100fe200078e0a05 */
[----:B------:R-:W-:Y:S01]  /*b820*/  ISETP.GE.AND P2, PT, R125, RZ, PT ;  /* 0x000000ff7d00720c */ /* 0x000fe20003f46270 */
[----:B------:R-:W-:Y:S01]  /*b830*/  @!P4 IMAD.IADD R8, R8, 0x1, -R5 ;  /* 0x000000010808c824 */ /* 0x000fe200078e0a05 */
[----:B------:R-:W-:-:S02]  /*b840*/  ISETP.GE.AND P3, PT, R124, RZ, PT ;  /* 0x000000ff7c00720c */ /* 0x000fc40003f66270 */
[----:B------:R-:W-:Y:S01]  /*b850*/  ISETP.GE.AND P4, PT, R7, RZ, PT ;  /* 0x000000ff0700720c */ /* 0x000fe20003f86270 */
[----:B------:R-:W-:Y:S02]  /*b860*/  @!P6 IMAD.IADD R4, R4, 0x1, -R5 ;  /* 0x000000010404e824 */ /* 0x000fe400078e0a05 */
[----:B------:R-:W-:-:S03]  /*b870*/  @!P5 IADD3 R245, PT, PT, -R245, RZ, RZ ;  /* 0x000000fff5f5d210 */ /* 0x000fc60007ffe1ff */
[C---:B------:R-:W-:Y:S01]  /*b880*/  ISETP.GT.U32.AND P5, PT, R5.reuse, R4, PT ;  /* 0x000000040500720c */ /* 0x040fe20003fa4070 */
[----:B------:R-:W-:Y:S01]  /*b890*/  @!P1 IMAD.MOV R241, RZ, RZ, -R241 ;  /* 0x000000fffff19224 */ /* 0x000fe200078e0af1 */
[C---:B------:R-:W-:Y:S02]  /*b8a0*/  ISETP.GT.U32.AND P1, PT, R5.reuse, R10, PT ;  /* 0x0000000a0500720c */ /* 0x040fe40003f24070 */
[----:B------:R-:W-:Y:S01]  /*b8b0*/  @!P2 IADD3 R242, PT, PT, -R242, RZ, RZ ;  /* 0x000000fff2f2a210 */ /* 0x000fe20007ffe1ff */
[----:B------:R-:W-:Y:S01]  /*b8c0*/  @!P3 IMAD.MOV R243, RZ, RZ, -R243 ;  /* 0x000000fffff3b224 */ /* 0x000fe200078e0af3 */
[C---:B------:R-:W-:Y:S01]  /*b8d0*/  ISETP.GT.U32.AND P2, PT, R5.reuse, R9, PT ;  /* 0x000000090500720c */ /* 0x040fe20003f44070 */
[----:B------:R-:W-:Y:S01]  /*b8e0*/  @!P4 IMAD.MOV R244, RZ, RZ, -R244 ;  /* 0x000000fffff4c224 */ /* 0x000fe200078e0af4 */
[C---:B------:R-:W-:Y:S02]  /*b8f0*/  ISETP.GT.U32.AND P3, PT, R5.reuse, R8, PT ;  /* 0x000000080500720c */ /* 0x040fe40003f64070 */
[----:B------:R-:W-:-:S02]  /*b900*/  ISETP.GT.U32.AND P4, PT, R5, R0, PT ;  /* 0x000000000500720c */ /* 0x000fc40003f84070 */
[----:B------:R-:W-:Y:S01]  /*b910*/  ISETP.GE.AND P6, PT, R103, RZ, PT ;  /* 0x000000ff6700720c */ /* 0x000fe20003fc6270 */
[--C-:B------:R-:W-:Y:S01]  /*b920*/  @!P5 IMAD.IADD R4, R4, 0x1, -R5.reuse ;  /* 0x000000010404d824 */ /* 0x100fe200078e0a05 */
[----:B------:R-:W-:Y:S02]  /*b930*/  ISETP.GE.AND P5, PT, R250, RZ, PT ;  /* 0x000000fffa00720c */ /* 0x000fe40003fa6270 */
[----:B------:R-:W3:Y:S01]  /*b940*/  S2R R250, SR_TID.X ;  /* 0x0000000000fa7919 */ /* 0x000ee20000002100 */
[--C-:B------:R-:W-:Y:S02]  /*b950*/  @!P1 IMAD.IADD R10, R10, 0x1, -R5.reuse ;  /* 0x000000010a0a9824 */ /* 0x100fe400078e0a05 */
[--C-:B------:R-:W-:Y:S02]  /*b960*/  @!P2 IMAD.IADD R9, R9, 0x1, -R5.reuse ;  /* 0x000000010909a824 */ /* 0x100fe400078e0a05 */
[----:B------:R-:W-:Y:S02]  /*b970*/  @!P3 IADD3 R8, PT, PT, R8, -R5, RZ ;  /* 0x800000050808b210 */ /* 0x000fe40007ffe0ff */
[----:B------:R-:W-:-:S02]  /*b980*/  @!P4 IMAD.IADD R0, R0, 0x1, -R5 ;  /* 0x000000010000c824 */ /* 0x000fc400078e0a05 */
[----:B------:R-:W-:Y:S01]  /*b990*/  @!P6 IADD3 R246, PT, PT, -R246, RZ, RZ ;  /* 0x000000fff6f6e210 */ /* 0x000fe20007ffe1ff */
[----:B------:R-:W-:Y:S02]  /*b9a0*/  IMAD.MOV.U32 R105, RZ, RZ, R4 ;  /* 0x000000ffff697224 */ /* 0x000fe400078e0004 */
[----:B------:R-:W-:Y:S02]  /*b9b0*/  IMAD R7, R123, UR38, RZ ;  /* 0x000000267b077c24 */ /* 0x000fe4000f8e02ff */
[----:B--2---:R-:W-:Y:S01]  /*b9c0*/  IMAD R5, R97, UR38, RZ ;  /* 0x0000002661057c24 */ /* 0x004fe2000f8e02ff */
[----:B-1----:R-:W-:Y:S01]  /*b9d0*/  STL [R1+0x2bd0], R2 ;  /* 0x002bd00201007387 */ /* 0x002fe20000100800 */
[----:B------:R-:W-:Y:S01]  /*b9e0*/  ISETP.GE.AND P3, PT, R252, RZ, PT ;  /* 0x000000fffc00720c */ /* 0x000fe20003f66270 */
[----:B------:R-:W-:Y:S01]  /*b9f0*/  @!P5 IMAD.MOV R93, RZ, RZ, -R93 ;  /* 0x000000ffff5dd224 */ /* 0x000fe200078e0a5d */
[----:B------:R-:W-:Y:S01]  /*ba00*/  ISETP.GE.AND P2, PT, R101, RZ, PT ;  /* 0x000000ff6500720c */ /* 0x000fe20003f46270 */
[----:B------:R-:W1:Y:S01]  /*ba10*/  LDCU UR38, c[0x0][0x3b0] ;  /* 0x00007600ff2677ac */ /* 0x000e620008000800 */
[C---:B------:R-:W-:Y:S01]  /*ba20*/  LEA R4, P6, R5.reuse, UR8, 0x2 ;  /* 0x0000000805047c11 */ /* 0x040fe2000f8c10ff */
[----:B------:R2:W-:Y:S03]  /*ba30*/  STL [R1+0x2bd4], R252 ;  /* 0x002bd4fc01007387 */ /* 0x0005e60000100800 */
[----:B------:R-:W-:Y:S01]  /*ba40*/  LEA.HI.X.SX32 R5, R5, UR9, 0x2, P6 ;  /* 0x0000000905057c11 */ /* 0x000fe2000b0f16ff */
[----:B------:R-:W4:Y:S01]  /*ba50*/  LDL.LU R123, [R1+0x2d34] ;  /* 0x002d3400017b7983 */ /* 0x000f220000300800 */
[C---:B------:R-:W-:Y:S01]  /*ba60*/  LEA R6, P6, R7.reuse, UR8, 0x2 ;  /* 0x0000000807067c11 */ /* 0x040fe2000f8c10ff */
[----:B------:R-:W1:Y:S03]  /*ba70*/  LDCU UR8, c[0x0][0x3b0] ;  /* 0x00007600ff0877ac */ /* 0x000e660008000800 */
[----:B------:R-:W-:Y:S01]  /*ba80*/  LEA.HI.X.SX32 R7, R7, UR9, 0x2, P6 ;  /* 0x0000000907077c11 */ /* 0x000fe2000b0f16ff */
[----:B------:R-:W-:Y:S01]  /*ba90*/  STL [R1+0x2bdc], R4 ;  /* 0x002bdc0401007387 */ /* 0x000fe20000100800 */
[----:B------:R-:W-:Y:S01]  /*baa0*/  ISETP.GE.AND P4, PT, R99, RZ, PT ;  /* 0x000000ff6300720c */ /* 0x000fe20003f86270 */
[----:B------:R-:W-:Y:S01]  /*bab0*/  @!P3 IMAD.MOV R105, RZ, RZ, -R105 ;  /* 0x000000ffff69b224 */ /* 0x000fe200078e0a69 */
[----:B---3--:R-:W-:Y:S01]  /*bac0*/  LOP3.LUT R107, R250, 0x3f, RZ, 0xc0, !PT ;  /* 0x0000003ffa6b7812 */ /* 0x008fe200078ec0ff */
[----:B------:R-:W-:Y:S01]  /*bad0*/  STL [R1+0x2bd8], R5 ;  /* 0x002bd80501007387 */ /* 0x000fe20000100800 */
[----:B------:R-:W-:Y:S01]  /*bae0*/  @!P2 IMAD.MOV R248, RZ, RZ, -R248 ;  /* 0x000000fffff8a224 */ /* 0x000fe200078e0af8 */
[----:B------:R-:W-:Y:S01]  /*baf0*/  ISETP.GE.AND P1, PT, R127, RZ, PT ;  /* 0x000000ff7f00720c */ /* 0x000fe20003f26270 */
[----:B------:R-:W3:Y:S01]  /*bb00*/  LDCU UR9, c[0x0][0x3b0] ;  /* 0x00007600ff0977ac */ /* 0x000ee20008000800 */
[----:B------:R-:W-:Y:S04]  /*bb10*/  STL [R1+0x2be4], R6 ;  /* 0x002be40601007387 */ /* 0x000fe80000100800 */
[----:B------:R1:W-:Y:S04]  /*bb20*/  STL [R1+0x2be0], R7 ;  /* 0x002be00701007387 */ /* 0x0003e80000100800 */
[----:B------:R-:W3:Y:S04]  /*bb30*/  LDL.LU R103, [R1+0x38] ;  /* 0x0000380001677983 */ /* 0x000ee80000300800 */
[----:B------:R-:W3:Y:S01]  /*bb40*/  LDL.LU R101, [R1+0x34] ;  /* 0x0000340001657983 */ /* 0x000ee20000300800 */
[----:B------:R-:W-:-:S03]  /*bb50*/  ISETP.GE.AND P3, PT, R95, RZ, PT ;  /* 0x000000ff5f00720c */ /* 0x000fc60003f66270 */
[----:B------:R-:W3:Y:S04]  /*bb60*/  LDL.LU R99, [R1+0x30] ;  /* 0x0000300001637983 */ /* 0x000ee80000300800 */
[----:B------:R-:W3:Y:S01]  /*bb70*/  LDL.LU R97, [R1+0x2c] ;  /* 0x00002c0001617983 */ /* 0x000ee20000300800 */
[----:B------:R-:W-:-:S03]  /*bb80*/  ISETP.GE.AND P2, PT, R251, RZ, PT ;  /* 0x000000fffb00720c */ /* 0x000fc60003f46270 */
[----:B------:R-:W3:Y:S04]  /*bb90*/  LDL.LU R95, [R1+0x28] ;  /* 0x00002800015f7983 */ /* 0x000ee80000300800 */
[----:B------:R-:W3:Y:S04]  /*bba0*/  LDL.LU R250, [R1+0x24] ;  /* 0x0000240001fa7983 */ /* 0x000ee80000300800 */
[----:B------:R-:W3:Y:S01]  /*bbb0*/  LDL.LU R251, [R1+0x20] ;  /* 0x0000200001fb7983 */ /* 0x000ee20000300800 */
[----:B------:R-:W-:Y:S01]  /*bbc0*/  IMAD R125, R107, R3, RZ ;  /* 0x000000036b7d7224 */ /* 0x000fe200078e02ff */
[----:B------:R-:W-:Y:S01]  /*bbd0*/  @!P4 IADD3 R94, PT, PT, -R94, RZ, RZ ;  /* 0x000000ff5e5ec210 */ /* 0x000fe20007ffe1ff */
[----:B------:R-:W-:Y:S01]  /*bbe0*/  @!P1 IMAD.MOV R247, RZ, RZ, -R247 ;  /* 0x000000fffff79224 */ /* 0x000fe200078e0af7 */
[----:B--2---:R-:W2:Y:S02]  /*bbf0*/  LDL.LU R252, [R1+0x1c] ;  /* 0x00001c0001fc7983 */ /* 0x004ea40000300800 */
[----:B------:R-:W-:-:S02]  /*bc00*/  LEA R3, R3, R125, 0x6 ;  /* 0x0000007d03037211 */ /* 0x000fc400078e30ff */
[----:B------:R-:W-:Y:S01]  /*bc10*/  LEA R124, P1, R125, UR10, 0x2 ;  /* 0x0000000a7d7c7c11 */ /* 0x000fe2000f8210ff */
[----:B-1----:R-:W2:Y:S01]  /*bc20*/  LDL.LU R7, [R1+0x18] ;  /* 0x0000180001077983 */ /* 0x002ea20000300800 */
[----:B------:R-:W-:Y:S01]  /*bc30*/  LEA R126, P6, R3, UR10, 0x2 ;  /* 0x0000000a037e7c11 */ /* 0x000fe2000f8c10ff */
[----:B------:R-:W-:Y:S01]  /*bc40*/  @!P3 IMAD.MOV R92, RZ, RZ, -R92 ;  /* 0x000000ffff5cb224 */ /* 0x000fe200078e0a5c */
[----:B------:R-:W-:Y:S01]  /*bc50*/  LOP3.LUT R107, R107, 0x40, RZ, 0xfc, !PT ;  /* 0x000000406b6b7812 */ /* 0x000fe200078efcff */
[----:B------:R-:W2:Y:S01]  /*bc60*/  LDL.LU R6, [R1+0x14] ;  /* 0x0000140001067983 */ /* 0x000ea20000300800 */
[----:B------:R-:W-:Y:S01]  /*bc70*/  LEA.HI.X.SX32 R125, R125, UR11, 0x2, P1 ;  /* 0x0000000b7d7d7c11 */ /* 0x000fe200088f16ff */
[----:B------:R-:W1:Y:S02]  /*bc80*/  LDCU UR10, c[0x0][0x3b0] ;  /* 0x00007600ff0a77ac */ /* 0x000e640008000800 */
[----:B------:R-:W2:Y:S01]  /*bc90*/  LDL.LU R5, [R1+0xc] ;  /* 0x00000c0001057983 */ /* 0x000ea20000300800 */
[----:B------:R-:W-:-:S03]  /*bca0*/  ISETP.GE.AND P1, PT, R109, RZ, PT ;  /* 0x000000ff6d00720c */ /* 0x000fc60003f26270 */
[----:B------:R-:W2:Y:S01]  /*bcb0*/  LDL.LU R4, [R1+0x8] ;  /* 0x0000080001047983 */ /* 0x000ea20000300800 */
[----:B------:R-:W-:Y:S01]  /*bcc0*/  LEA.HI.X.SX32 R127, R3, UR11, 0x2, P6 ;  /* 0x0000000b037f7c11 */ /* 0x000fe2000b0f16ff */
[----:B------:R-:W1:Y:S02]  /*bcd0*/  LDCU UR11, c[0x0][0x3b0] ;  /* 0x00007600ff0b77ac */ /* 0x000e640008000800 */
[----:B------:R-:W2:Y:S01]  /*bce0*/  LDL.LU R2, [R1+0x4] ;  /* 0x0000040001027983 */ /* 0x000ea20000300800 */
[----:B------:R-:W-:Y:S01]  /*bcf0*/  ISETP.GE.AND P5, PT, R107, UR37, PT ;  /* 0x000000256b007c0c */ /* 0x000fe2000bfa6270 */
[----:B------:R-:W1:Y:S02]  /*bd00*/  LDCU UR37, c[0x0][0x3b0] ;  /* 0x00007600ff2577ac */ /* 0x000e640008000800 */
[----:B------:R-:W2:Y:S04]  /*bd10*/  LDL.LU R109, [R1+0x2d30] ;  /* 0x002d3000016d7983 */ /* 0x000ea80000300800 */
[----:B------:R-:W2:Y:S04]  /*bd20*/  LDL.LU R3, [R1] ;  /* 0x0000000001037983 */ /* 0x000ea80000300800 */
[----:B------:R-:W2:Y:S01]  /*bd30*/  LDL.LU R107, [R1+0x2d2c] ;  /* 0x002d2c00016b7983 */ /* 0x000ea20000300800 */
[----:B----4-:R-:W-:-:S02]  /*bd40*/  ISETP.NE.AND P4, PT, R123, RZ, PT ;  /* 0x000000ff7b00720c */ /* 0x010fc40003f85270 */
[----:B------:R-:W-:-:S04]  /*bd50*/  LOP3.LUT R123, RZ, R123, RZ, 0x33, !PT ;  /* 0x0000007bff7b7212 */ /* 0x000fc800078e33ff */
[----:B------:R-:W-:-:S05]  /*bd60*/  SEL R105, R123, R105, !P4 ;  /* 0x000000697b697207 */ /* 0x000fca0006000000 */
[----:B------:R-:W-:Y:S01]  /*bd70*/  IMAD R105, R105, UR36, RZ ;  /* 0x0000002469697c24 */ /* 0x000fe2000f8e02ff */
[C---:B---3--:R-:W-:Y:S02]  /*bd80*/  SEL R103, R123.reuse, R103, !P4 ;  /* 0x000000677b677207 */ /* 0x048fe40006000000 */
[----:B------:R-:W-:-:S03]  /*bd90*/  SEL R101, R123, R101, !P4 ;  /* 0x000000657b657207 */ /* 0x000fc60006000000 */
[----:B------:R-:W-:Y:S01]  /*bda0*/  IMAD R103, R103, UR36, RZ ;  /* 0x0000002467677c24 */ /* 0x000fe2000f8e02ff */
[----:B------:R-:W-:Y:S01]  /*bdb0*/  SEL R99, R123, R99, !P4 ;  /* 0x000000637b637207 */ /* 0x000fe20006000000 */
[----:B------:R-:W-:Y:S01]  /*bdc0*/  IMAD R101, R101, UR36, RZ ;  /* 0x0000002465657c24 */ /* 0x000fe2000f8e02ff */
[----:B------:R3:W-:Y:S01]  /*bdd0*/  STL [R1+0x14], R105 ;  /* 0x0000146901007387 */ /* 0x0007e20000100800 */
[----:B------:R-:W-:Y:S02]  /*bde0*/  SEL R97, R123, R97, !P4 ;  /* 0x000000617b617207 */ /* 0x000fe40006000000 */
[----:B------:R-:W-:Y:S01]  /*bdf0*/  IMAD R99, R99, UR36, RZ ;  /* 0x0000002463637c24 */ /* 0x000fe2000f8e02ff */
[----:B------:R-:W-:Y:S02]  /*be00*/  SEL R95, R123, R95, !P4 ;  /* 0x0000005f7b5f7207 */ /* 0x000fe40006000000 */
[----:B------:R-:W-:Y:S01]  /*be10*/  IMAD R97, R97, UR36, RZ ;  /* 0x0000002461617c24 */ /* 0x000fe2000f8e02ff */
[----:B---3--:R-:W3:Y:S01]  /*be20*/  LDL.LU R105, [R1+0x2d28] ;  /* 0x002d280001697983 */ /* 0x008ee20000300800 */
[----:B------:R-:W-:-:S03]  /*be30*/  SEL R250, R123, R250, !P4 ;  /* 0x000000fa7bfa7207 */ /* 0x000fc60006000000 */
[----:B------:R4:W-:Y:S01]  /*be40*/  STL [R1+0x38], R103 ;  /* 0x0000386701007387 */ /* 0x0009e20000100800 */
[----:B------:R-:W-:Y:S01]  /*be50*/  SEL R251, R123, R251, !P4 ;  /* 0x000000fb7bfb7207 */ /* 0x000fe20006000000 */
[----:B------:R-:W-:Y:S02]  /*be60*/  IMAD R95, R95, UR36, RZ ;  /* 0x000000245f5f7c24 */ /* 0x000fe4000f8e02ff */
[----:B------:R-:W-:Y:S01]  /*be70*/  IMAD R250, R250, UR36, RZ ;  /* 0x00000024fafa7c24 */ /* 0x000fe2000f8e02ff */
[----:B----4-:R-:W4:Y:S04]  /*be80*/  LDL.LU R103, [R1+0x2d24] ;  /* 0x002d240001677983 */ /* 0x010f280000300800 */
[----:B------:R1:W-:Y:S01]  /*be90*/  STL [R1+0x1b8], R101 ;  /* 0x0001b86501007387 */ /* 0x0003e20000100800 */
[----:B------:R-:W-:-:S03]  /*bea0*/  IMAD R251, R251, UR36, RZ ;  /* 0x00000024fbfb7c24 */ /* 0x000fc6000f8e02ff */
[----:B-1----:R-:W3:Y:S04]  /*beb0*/  LDL.LU R101, [R1+0x2d20] ;  /* 0x002d200001657983 */ /* 0x002ee80000300800 */
[----:B------:R1:W-:Y:S04]  /*bec0*/  STL [R1+0x1cc], R99 ;  /* 0x0001cc6301007387 */ /* 0x0003e80000100800 */
        /* <DEDUP_REMOVED lines=8> */
[----:B-1----:R-:W3:Y:S01]  /*bf50*/  LDL.LU R251, [R1+0x2d0c] ;  /* 0x002d0c0001fb7983 */ /* 0x002ee20000300800 */
[----:B--2---:R-:W-:-:S02]  /*bf60*/  SEL R252, R123, R252, !P4 ;  /* 0x000000fc7bfc7207 */ /* 0x004fc40006000000 */
[C---:B------:R-:W-:Y:S02]  /*bf70*/  SEL R7, R123.reuse, R7, !P4 ;  /* 0x000000077b077207 */ /* 0x040fe40006000000 */
[C---:B------:R-:W-:Y:S02]  /*bf80*/  SEL R6, R123.reuse, R6, !P4 ;  /* 0x000000067b067207 */ /* 0x040fe40006000000 */
[C---:B------:R-:W-:Y:S01]  /*bf90*/  SEL R5, R123.reuse, R5, !P4 ;  /* 0x000000057b057207 */ /* 0x040fe20006000000 */
[----:B------:R-:W-:Y:S01]  /*bfa0*/  IMAD R252, R252, UR36, RZ ;  /* 0x00000024fcfc7c24 */ /* 0x000fe2000f8e02ff */
[----:B------:R-:W-:Y:S01]  /*bfb0*/  SEL R4, R123, R4, !P4 ;  /* 0x000000047b047207 */ /* 0x000fe20006000000 */
[----:B------:R-:W-:Y:S01]  /*bfc0*/  IMAD R7, R7, UR36, RZ ;  /* 0x0000002407077c24 */ /* 0x000fe2000f8e02ff */
[----:B------:R-:W-:Y:S01]  /*bfd0*/  SEL R2, R123, R2, !P4 ;  /* 0x000000027b027207 */ /* 0x000fe20006000000 */
[----:B------:R-:W-:Y:S02]  /*bfe0*/  IMAD R6, R6, UR36, RZ ;  /* 0x0000002406067c24 */ /* 0x000fe4000f8e02ff */
[----:B------:R-:W-:Y:S01]  /*bff0*/  IMAD R5, R5, UR36, RZ ;  /* 0x0000002405057c24 */ /* 0x000fe2000f8e02ff */
[----:B------:R-:W-:Y:S01]  /*c000*/  STL [R1], R252 ;  /* 0x000000fc01007387 */ /* 0x000fe20000100800 */
[----:B------:R-:W-:Y:S01]  /*c010*/  IMAD R4, R4, UR36, RZ ;  /* 0x0000002404047c24 */ /* 0x000fe2000f8e02ff */
[----:B------:R-:W-:Y:S01]  /*c020*/  SEL R3, R123, R3, !P4 ;  /* 0x000000037b037207 */ /* 0x000fe20006000000 */
[----:B------:R-:W-:Y:S01]  /*c030*/  IMAD R2, R2, UR36, RZ ;  /* 0x0000002402027c24 */ /* 0x000fe2000f8e02ff */
[----:B------:R-:W-:Y:S01]  /*c040*/  STL [R1+0x24], R7 ;  /* 0x0000240701007387 */ /* 0x000fe20000100800 */
[----:B------:R-:W-:-:S02]  /*c050*/  ISETP.GE.AND P3, PT, R249, RZ, PT ;  /* 0x000000fff900720c */ /* 0x000fc40003f66270 */
[----:B------:R-:W-:Y:S01]  /*c060*/  @!P2 IADD3 R91, PT, PT, -R91, RZ, RZ ;  /* 0x000000ff5b5ba210 */ /* 0x000fe20007ffe1ff */
[----:B------:R-:W-:Y:S01]  /*c070*/  STL [R1+0x1b4], R6 ;  /* 0x0001b40601007387 */ /* 0x000fe20000100800 */
[----:B------:R-:W-:Y:S01]  /*c080*/  @!P1 IMAD.MOV R90, RZ, RZ, -R90 ;  /* 0x000000ffff5a9224 */ /* 0x000fe200078e0a5a */
[----:B------:R-:W-:Y:S01]  /*c090*/  SEL R107, R123, R107, !P4 ;  /* 0x0000006b7b6b7207 */ /* 0x000fe20006000000 */
[----:B------:R-:W1:Y:S01]  /*c0a0*/  LDCU UR36, c[0x0][0x3b0] ;  /* 0x00007600ff2477ac */ /* 0x000e620008000800 */
[----:B------:R-:W-:Y:S04]  /*c0b0*/  STL [R1+0x1c8], R5 ;  /* 0x0001c80501007387 */ /* 0x000fe80000100800 */
[----:B------:R-:W-:Y:S04]  /*c0c0*/  STL [R1+0x1e0], R4 ;  /* 0x0001e00401007387 */ /* 0x000fe80000100800 */
[----:B------:R2:W-:Y:S04]  /*c0d0*/  STL [R1+0x1fc], R2 ;  /* 0x0001fc0201007387 */ /* 0x0005e80000100800 */
[----:B------:R-:W4:Y:S01]  /*c0e0*/  LDL.LU R249, [R1+0x2d08] ;  /* 0x002d080001f97983 */ /* 0x000f220000300800 */
[----:B--2---:R-:W-:Y:S01]  /*c0f0*/  IMAD R2, R3, UR35, RZ ;  /* 0x0000002303027c24 */ /* 0x004fe2000f8e02ff */
[----:B------:R-:W-:-:S02]  /*c100*/  ISETP.GE.AND P2, PT, R96, RZ, PT ;  /* 0x000000ff6000720c */ /* 0x000fc40003f46270 */
[C---:B---3--:R-:W-:Y:S02]  /*c110*/  SEL R251, R123.reuse, R251, !P4 ;  /* 0x000000fb7bfb7207 */ /* 0x048fe40006000000 */
[----:B------:R2:W-:Y:S01]  /*c120*/  STL [R1+0x218], R2 ;  /* 0x0002180201007387 */ /* 0x0005e20000100800 */
[C---:B------:R-:W-:Y:S02]  /*c130*/  SEL R95, R123.reuse, R95, !P4 ;  /* 0x0000005f7b5f7207 */ /* 0x040fe40006000000 */
[----:B------:R-:W-:Y:S01]  /*c140*/  ISETP.GE.AND P1, PT, R98, RZ, PT ;  /* 0x000000ff6200720c */ /* 0x000fe20003f26270 */
[----:B------:R-:W-:Y:S01]  /*c150*/  @!P3 IMAD.MOV R89, RZ, RZ, -R89 ;  /* 0x000000ffff59b224 */ /* 0x000fe200078e0a59 */
[C---:B------:R-:W-:Y:S02]  /*c160*/  SEL R97, R123.reuse, R97, !P4 ;  /* 0x000000617b617207 */ /* 0x040fe40006000000 */
[----:B----4-:R-:W-:Y:S01]  /*c170*/  SEL R249, R123, R249, !P4 ;  /* 0x000000f97bf97207 */ /* 0x010fe20006000000 */
[----:B--2---:R-:W-:Y:S01]  /*c180*/  IMAD R2, R251, UR34, RZ ;  /* 0x00000022fb027c24 */ /* 0x004fe2000f8e02ff */
[----:B------:R-:W-:-:S02]  /*c190*/  ISETP.GE.AND P3, PT, R100, RZ, PT ;  /* 0x000000ff6400720c */ /* 0x000fc40003f66270 */
[C---:B------:R-:W-:Y:S02]  /*c1a0*/  SEL R99, R123.reuse, R99, !P4 ;  /* 0x000000637b637207 */ /* 0x040fe40006000000 */
[C---:B------:R-:W-:Y:S01]  /*c1b0*/  SEL R103, R123.reuse, R103, !P4 ;  /* 0x000000677b677207 */ /* 0x040fe20006000000 */
[----:B------:R2:W-:Y:S01]  /*c1c0*/  STL [R1+0x228], R2 ;  /* 0x0002280201007387 */ /* 0x0005e20000100800 */
[----:B------:R-:W-:Y:S01]  /*c1d0*/  @!P2 IADD3 R88, PT, PT, -R88, RZ, RZ ;  /* 0x000000ff5858a210 */ /* 0x000fe20007ffe1ff */
[----:B------:R-:W-:Y:S01]  /*c1e0*/  @!P1 IMAD.MOV R87, RZ, RZ, -R87 ;  /* 0x000000ffff579224 */ /* 0x000fe200078e0a57 */
[C---:B------:R-:W-:Y:S01]  /*c1f0*/  SEL R105, R123.reuse, R105, !P4 ;  /* 0x000000697b697207 */ /* 0x040fe20006000000 */
[----:B------:R-:W3:Y:S01]  /*c200*/  LDL.LU R96, [R1+0x2d04] ;  /* 0x002d040001607983 */ /* 0x000ee20000300800 */
[C---:B------:R-:W-:Y:S02]  /*c210*/  SEL R111, R123.reuse, R111, !P4 ;  /* 0x0000006f7b6f7207 */ /* 0x040fe40006000000 */
[----:B------:R-:W-:-:S02]  /*c220*/  SEL R113, R123, R113, !P4 ;  /* 0x000000717b717207 */ /* 0x000fc40006000000 */
[----:B------:R-:W-:Y:S01]  /*c230*/  SEL R115, R123, R115, !P4 ;  /* 0x000000737b737207 */ /* 0x000fe20006000000 */
[----:B--2---:R-:W-:Y:S01]  /*c240*/  IMAD R2, R249, UR32, RZ ;  /* 0x00000020f9027c24 */ /* 0x004fe2000f8e02ff */
[----:B------:R-:W-:Y:S01]  /*c250*/  ISETP.GE.AND P2, PT, R102, RZ, PT ;  /* 0x000000ff6600720c */ /* 0x000fe20003f46270 */
[----:B------:R-:W-:Y:S01]  /*c260*/  @!P3 IMAD.MOV R86, RZ, RZ, -R86 ;  /* 0x000000ffff56b224 */ /* 0x000fe200078e0a56 */
[----:B------:R-:W-:Y:S02]  /*c270*/  ISETP.GE.AND P1, PT, R104, RZ, PT ;  /* 0x000000ff6800720c */ /* 0x000fe40003f26270 */
[C---:B------:R-:W-:Y:S01]  /*c280*/  SEL R119, R123.reuse, R119, !P4 ;  /* 0x000000777b777207 */ /* 0x040fe20006000000 */
[----:B------:R2:W-:Y:S01]  /*c290*/  STL [R1+0xc], R2 ;  /* 0x00000c0201007387 */ /* 0x0005e20000100800 */
[C---:B------:R-:W-:Y:S02]  /*c2a0*/  SEL R121, R123.reuse, R121, !P4 ;  /* 0x000000797b797207 */ /* 0x040fe40006000000 */
[C---:B------:R-:W-:Y:S01]  /*c2b0*/  SEL R128, R123.reuse, R128, !P4 ;  /* 0x000000807b807207 */ /* 0x040fe20006000000 */
[----:B------:R-:W4:Y:S01]  /*c2c0*/  LDL.LU R98, [R1+0x2d00] ;  /* 0x002d000001627983 */ /* 0x000f220000300800 */
[----:B------:R-:W-:-:S02]  /*c2d0*/  SEL R134, R123, R134, !P4 ;  /* 0x000000867b867207 */ /* 0x000fc40006000000 */
[C---:B------:R-:W-:Y:S02]  /*c2e0*/  SEL R136, R123.reuse, R136, !P4 ;  /* 0x000000887b887207 */ /* 0x040fe40006000000 */
[----:B------:R-:W-:Y:S01]  /*c2f0*/  SEL R142, R123, R142, !P4 ;  /* 0x0000008e7b8e7207 */ /* 0x000fe20006000000 */
[----:B--2---:R-:W-:Y:S01]  /*c300*/  IMAD R2, R95, UR31, RZ ;  /* 0x0000001f5f027c24 */ /* 0x004fe2000f8e02ff */
[C---:B------:R-:W-:Y:S02]  /*c310*/  SEL R144, R123.reuse, R144, !P4 ;  /* 0x000000907b907207 */ /* 0x040fe40006000000 */
[C---:B------:R-:W-:Y:S02]  /*c320*/  SEL R150, R123.reuse, R150, !P4 ;  /* 0x000000967b967207 */ /* 0x040fe40006000000 */
[C---:B------:R-:W-:Y:S01]  /*c330*/  SEL R152, R123.reuse, R152, !P4 ;  /* 0x000000987b987207 */ /* 0x040fe20006000000 */
[----:B------:R2:W-:Y:S01]  /*c340*/  STL [R1+0x94], R2 ;  /* 0x0000940201007387 */ /* 0x0005e20000100800 */
[----:B------:R-:W-:-:S02]  /*c350*/  SEL R158, R123, R158, !P4 ;  /* 0x0000009e7b9e7207 */ /* 0x000fc40006000000 */
[C---:B------:R-:W-:Y:S02]  /*c360*/  SEL R160, R123.reuse, R160, !P4 ;  /* 0x000000a07ba07207 */ /* 0x040fe40006000000 */
[C---:B------:R-:W-:Y:S02]  /*c370*/  SEL R166, R123.reuse, R166, !P4 ;  /* 0x000000a67ba67207 */ /* 0x040fe40006000000 */
[C---:B------:R-:W-:Y:S01]  /*c380*/  SEL R168, R123.reuse, R168, !P4 ;  /* 0x000000a87ba87207 */ /* 0x040fe20006000000 */
[----:B------:R-:W-:Y:S01]  /*c390*/  IMAD.MOV.U32 R3, RZ, RZ, R53 ;  /* 0x000000ffff037224 */ /* 0x000fe200078e0035 */
[C---:B------:R-:W-:Y:S01]  /*c3a0*/  SEL R176, R123.reuse, R176, !P4 ;  /* 0x000000b07bb07207 */ /* 0x040fe20006000000 */
[----:B------:R-:W1:Y:S01]  /*c3b0*/  LDCU UR35, c[0x0][0x3b0] ;  /* 0x00007600ff2377ac */ /* 0x000e620008000800 */
[C---:B------:R-:W-:Y:S02]  /*c3c0*/  SEL R184, R123.reuse, R184, !P4 ;  /* 0x000000b87bb87207 */ /* 0x040fe40006000000 */
[C---:B------:R-:W-:Y:S01]  /*c3d0*/  SEL R192, R123.reuse, R192, !P4 ;  /* 0x000000c07bc07207 */ /* 0x040fe20006000000 */
[----:B------:R-:W1:Y:S01]  /*c3e0*/  LDCU UR34, c[0x0][0x3b0] ;  /* 0x00007600ff2277ac */ /* 0x000e620008000800 */
[----:B------:R-:W-:-:S02]  /*c3f0*/  SEL R174, R123, R174, !P4 ;  /* 0x000000ae7bae7207 */ /* 0x000fc40006000000 */
[C---:B------:R-:W-:Y:S01]  /*c400*/  SEL R200, R123.reuse, R200, !P4 ;  /* 0x000000c87bc87207 */ /* 0x040fe20006000000 */
[----:B------:R-:W1:Y:S01]  /*c410*/  LDCU UR32, c[0x0][0x3b0] ;  /* 0x00007600ff2077ac */ /* 0x000e620008000800 */
[C---:B---3--:R-:W-:Y:S02]  /*c420*/  SEL R96, R123.reuse, R96, !P4 ;  /* 0x000000607b607207 */ /* 0x048fe40006000000 */
[----:B----4-:R-:W-:-:S03]  /*c430*/  SEL R98, R123, R98, !P4 ;  /* 0x000000627b627207 */ /* 0x010fc60006000000 */
[----:B--2---:R-:W-:Y:S01]  /*c440*/  IMAD R2, R96, UR30, RZ ;  /* 0x0000001e60027c24 */ /* 0x004fe2000f8e02ff */
[----:B------:R-:W-:Y:S02]  /*c450*/  ISETP.GE.AND P3, PT, R106, RZ, PT ;  /* 0x000000ff6a00720c */ /* 0x000fe40003f66270 */
[----:B------:R-:W-:Y:S01]  /*c460*/  @!P2 IADD3 R85, PT, PT, -R85, RZ, RZ ;  /* 0x000000ff5555a210 */ /* 0x000fe20007ffe1ff */
[----:B------:R-:W-:Y:S01]  /*c470*/  @!P1 IMAD.MOV R84, RZ, RZ, -R84 ;  /* 0x000000ffff549224 */ /* 0x000fe200078e0a54 */
[----:B------:R2:W-:Y:S01]  /*c480*/  STL [R1+0x1c0], R2 ;  /* 0x0001c00201007387 */ /* 0x0005e20000100800 */
[----:B------:R-:W-:Y:S01]  /*c490*/  IMAD.MOV.U32 R95, RZ, RZ, R52 ;  /* 0x000000ffff5f7224 */ /* 0x000fe200078e0034 */
[----:B------:R-:W3:Y:S02]  /*c4a0*/  LDCU UR31, c[0x0][0x3b0] ;  /* 0x00007600ff1f77ac */ /* 0x000ee40008000800 */
[----:B------:R-:W4:Y:S01]  /*c4b0*/  LDL.LU R100, [R1+0x2cfc] ;  /* 0x002cfc0001647983 */ /* 0x000f220000300800 */
[----:B------:R-:W1:Y:S01]  /*c4c0*/  LDCU UR30, c[0x0][0x3b0] ;  /* 0x00007600ff1e77ac */ /* 0x000e620008000800 */
[----:B--2---:R-:W-:Y:S01]  /*c4d0*/  IMAD R2, R97, UR29, RZ ;  /* 0x0000001d61027c24 */ /* 0x004fe2000f8e02ff */
[----:B------:R-:W-:-:S02]  /*c4e0*/  ISETP.GE.AND P2, PT, R108, RZ, PT ;  /* 0x000000ff6c00720c */ /* 0x000fc40003f46270 */
[----:B------:R-:W-:Y:S01]  /*c4f0*/  @!P3 IMAD.MOV R83, RZ, RZ, -R83 ;  /* 0x000000ffff53b224 */ /* 0x000fe200078e0a53 */
[----:B------:R-:W-:Y:S01]  /*c500*/  ISETP.GE.AND P1, PT, R110, RZ, PT ;  /* 0x000000ff6e00720c */ /* 0x000fe20003f26270 */
[----:B------:R-:W2:Y:S01]  /*c510*/  LDCU UR29, c[0x0][0x3b0] ;  /* 0x00007600ff1d77ac */ /* 0x000ea20008000800 */
[----:B------:R1:W-:Y:S02]  /*c520*/  STL [R1+0x1d8], R2 ;  /* 0x0001d80201007387 */ /* 0x0003e40000100800 */
[----:B-1----:R-:W-:Y:S01]  /*c530*/  IMAD R2, R98, UR28, RZ ;  /* 0x0000001c62027c24 */ /* 0x002fe2000f8e02ff */
[----:B----4-:R-:W-:-:S04]  /*c540*/  SEL R100, R123, R100, !P4 ;  /* 0x000000647b647207 */ /* 0x010fc80006000000 */
[----:B------:R1:W-:Y:S01]  /*c550*/  STL [R1+0x1f4], R2 ;  /* 0x0001f40201007387 */ /* 0x0003e20000100800 */
[----:B------:R-:W-:Y:S02]  /*c560*/  ISETP.GE.AND P3, PT, R112, RZ, PT ;  /* 0x000000ff7000720c */ /* 0x000fe40003f66270 */
[----:B------:R-:W-:Y:S01]  /*c570*/  @!P2 IADD3 R82, PT, PT, -R82, RZ, RZ ;  /* 0x000000ff5252a210 */ /* 0x000fe20007ffe1ff */
[----:B------:R-:W4:Y:S01]  /*c580*/  LDL.LU R102, [R1+0x2cf8] ;  /* 0x002cf80001667983 */ /* 0x000f220000300800 */
[----:B------:R-:W-:Y:S01]  /*c590*/  @!P1 IMAD.MOV R81, RZ, RZ, -R81 ;  /* 0x000000ffff519224 */ /* 0x000fe200078e0a51 */
[----:B------:R-:W2:Y:S01]  /*c5a0*/  LDCU UR28, c[0x0][0x3b0] ;  /* 0x00007600ff1c77ac */ /* 0x000ea20008000800 */
[----:B-1----:R-:W-:Y:S01]  /*c5b0*/  IMAD R2, R99, UR27, RZ ;  /* 0x0000001b63027c24 */ /* 0x002fe2000f8e02ff */
[----:B------:R-:W-:Y:S02]  /*c5c0*/  ISETP.GE.AND P2, PT, R114, RZ, PT ;  /* 0x000000ff7200720c */ /* 0x000fe40003f46270 */
[----:B------:R-:W-:-:S04]  /*c5d0*/  ISETP.GE.AND P1, PT, R116, RZ, PT ;  /* 0x000000ff7400720c */ /* 0x000fc80003f26270 */
[----:B------:R-:W-:Y:S01]  /*c5e0*/  @!P3 IMAD.MOV R80, RZ, RZ, -R80 ;  /* 0x000000ffff50b224 */ /* 0x000fe200078e0a50 */
[----:B------:R1:W-:Y:S01]  /*c5f0*/  STL [R1+0x210], R2 ;  /* 0x0002100201007387 */ /* 0x0003e20000100800 */
[----:B------:R-:W-:Y:S01]  /*c600*/  MOV R97, R51 ;  /* 0x0000003300617202 */ /* 0x000fe20000000f00 */
[----:B------:R-:W-:Y:S01]  /*c610*/  IMAD.MOV.U32 R98, RZ, RZ, R50 ;  /* 0x000000ffff627224 */ /* 0x000fe200078e0032 */
[----:B------:R-:W-:Y:S01]  /*c620*/  SEL R208, R123, R208, !P4 ;  /* 0x000000d07bd07207 */ /* 0x000fe20006000000 */
[----:B------:R-:W-:Y:S01]  /*c630*/  IMAD.MOV.U32 R99, RZ, RZ, R49 ;  /* 0x000000ffff637224 */ /* 0x000fe200078e0031 */
[----:B------:R-:W2:Y:S01]  /*c640*/  LDCU UR27, c[0x0][0x3b0] ;  /* 0x00007600ff1b77ac */ /* 0x000ea20008000800 */
[----:B-1----:R-:W-:Y:S01]  /*c650*/  IMAD R2, R100, UR26, RZ ;  /* 0x0000001a64027c24 */ /* 0x002fe2000f8e02ff */
[----:B------:R-:W-:Y:S02]  /*c660*/  ISETP.GE.AND P3, PT, R118, RZ, PT ;  /* 0x000000ff7600720c */ /* 0x000fe40003f66270 */
[----:B------:R-:W-:Y:S01]  /*c670*/  @!P2 IADD3 R79, PT, PT, -R79, RZ, RZ ;  /* 0x000000ff4f4fa210 */ /* 0x000fe20007ffe1ff */
[----:B------:R-:W-:Y:S01]  /*c680*/  @!P1 IMAD.MOV R78, RZ, RZ, -R78 ;  /* 0x000000ffff4e9224 */ /* 0x000fe200078e0a4e */
[----:B------:R1:W-:Y:S01]  /*c690*/  STL [R1+0x224], R2 ;  /* 0x0002240201007387 */ /* 0x0003e20000100800 */
[----:B----4-:R-:W-:-:S03]  /*c6a0*/  SEL R102, R123, R102, !P4 ;  /* 0x000000667b667207 */ /* 0x010fc60006000000 */
[----:B------:R-:W4:Y:S01]  /*c6b0*/  LDL.LU R104, [R1+0x2cf4] ;  /* 0x002cf40001687983 */ /* 0x000f220000300800 */
[----:B-1----:R-:W-:Y:S01]  /*c6c0*/  IMAD R2, R103, UR23, RZ ;  /* 0x0000001767027c24 */ /* 0x002fe2000f8e02ff */
[----:B------:R-:W-:Y:S01]  /*c6d0*/  ISETP.GE.AND P2, PT, R120, RZ, PT ;  /* 0x000000ff7800720c */ /* 0x000fe20003f46270 */
[----:B------:R-:W-:Y:S01]  /*c6e0*/  IMAD R251, R174, UR30, RZ ;  /* 0x0000001eaefb7c24 */ /* 0x000fe2000f8e02ff */
[----:B------:R-:W2:Y:S01]  /*c6f0*/  LDL.LU R106, [R1+0x2cf0] ;  /* 0x002cf000016a7983 */ /* 0x000ea20000300800 */
[C---:B------:R-:W-:Y:S01]  /*c700*/  SEL R51, R123.reuse, R178, !P4 ;  /* 0x000000b27b337207 */ /* 0x040fe20006000000 */
[----:B------:R-:W1:Y:S02]  /*c710*/  LDCU UR26, c[0x0][0x3b0] ;  /* 0x00007600ff1a77ac */ /* 0x000e640008000800 */
[----:B------:R1:W-:Y:S01]  /*c720*/  STL [R1+0x54], R2 ;  /* 0x0000540201007387 */ /* 0x0003e20000100800 */
[----:B----4-:R-:W-:Y:S02]  /*c730*/  SEL R104, R123, R104, !P4 ;  /* 0x000000687b687207 */ /* 0x010fe40006000000 */
[----:B------:R-:W-:Y:S01]  /*c740*/  ISETP.GE.AND P1, PT, R122, RZ, PT ;  /* 0x000000ff7a00720c */ /* 0x000fe20003f26270 */
[----:B------:R-:W-:-:S03]  /*c750*/  @!P3 IMAD.MOV R77, RZ, RZ, -R77 ;  /* 0x000000ffff4db224 */ /* 0x000fc600078e0a4d */
[----:B------:R-:W-:Y:S01]  /*c760*/  @!P2 IADD3 R76, PT, PT, -R76, RZ, RZ ;  /* 0x000000ff4c4ca210 */ /* 0x000fe20007ffe1ff */
[----:B-1----:R-:W-:Y:S01]  /*c770*/  IMAD R2, R104, UR22, RZ ;  /* 0x0000001668027c24 */ /* 0x002fe2000f8e02ff */
[----:B--2---:R-:W-:Y:S01]  /*c780*/  SEL R106, R123, R106, !P4 ;  /* 0x0000006a7b6a7207 */ /* 0x004fe20006000000 */
[----:B------:R-:W-:Y:S01]  /*c790*/  IMAD R249, R102, UR24, RZ ;  /* 0x0000001866f97c24 */ /* 0x000fe2000f8e02ff */
[----:B------:R-:W-:Y:S01]  /*c7a0*/  ISETP.GE.AND P3, PT, R129, RZ, PT ;  /* 0x000000ff8100720c */ /* 0x000fe20003f66270 */
[----:B------:R-:W-:Y:S01]  /*c7b0*/  IMAD.MOV.U32 R103, RZ, RZ, R47 ;  /* 0x000000ffff677224 */ /* 0x000fe200078e002f */
[----:B------:R1:W-:Y:S01]  /*c7c0*/  STL [R1+0x1bc], R2 ;  /* 0x0001bc0201007387 */ /* 0x0003e20000100800 */
[----:B------:R-:W-:Y:S01]  /*c7d0*/  ISETP.GE.AND P2, PT, R131, RZ, PT ;  /* 0x000000ff8300720c */ /* 0x000fe20003f46270 */
[----:B------:R-:W-:Y:S01]  /*c7e0*/  IMAD.MOV.U32 R174, RZ, RZ, R31 ;  /* 0x000000ffffae7224 */ /* 0x000fe200078e001f */
[----:B------:R-:W-:Y:S01]  /*c7f0*/  SEL R96, R123, R182, !P4 ;  /* 0x000000b67b607207 */ /* 0x000fe20006000000 */
[----:B------:R-:W2:Y:S01]  /*c800*/  LDL.LU R108, [R1+0x2cec] ;  /* 0x002cec00016c7983 */ /* 0x000ea20000300800 */
[----:B------:R-:W-:Y:S01]  /*c810*/  @!P1 IMAD.MOV R75, RZ, RZ, -R75 ;  /* 0x000000ffff4b9224 */ /* 0x000fe200078e0a4b */
[----:B------:R-:W-:Y:S01]  /*c820*/  MOV R102, R48 ;  /* 0x0000003000667202 */ /* 0x000fe20000000f00 */
[----:B------:R-:W-:Y:S01]  /*c830*/  IMAD.MOV.U32 R104, RZ, RZ, R46 ;  /* 0x000000ffff687224 */ /* 0x000fe200078e002e */
[----:B------:R-:W-:Y:S01]  /*c840*/  MOV R178, R24 ;  /* 0x0000001800b27202 */ /* 0x000fe20000000f00 */
[----:B------:R-:W4:Y:S01]  /*c850*/  LDCU UR23, c[0x0][0x3b0] ;  /* 0x00007600ff1777ac */ /* 0x000f220008000800 */
[----:B-1----:R-:W-:Y:S01]  /*c860*/  IMAD R2, R105, UR21, RZ ;  /* 0x0000001569027c24 */ /* 0x002fe2000f8e02ff */
[----:B------:R-:W-:-:S02]  /*c870*/  SEL R101, R123, R101, !P4 ;  /* 0x000000657b657207 */ /* 0x000fc40006000000 */
[C---:B------:R-:W-:Y:S01]  /*c880*/  SEL R52, R123.reuse, R180, !P4 ;  /* 0x000000b47b347207 */ /* 0x040fe20006000000 */
[----:B------:R-:W-:Y:S01]  /*c890*/  @!P3 IMAD.MOV R74, RZ, RZ, -R74 ;  /* 0x000000ffff4ab224 */ /* 0x000fe200078e0a4a */
[----:B------:R1:W-:Y:S01]  /*c8a0*/  STL [R1+0x1d0], R2 ;  /* 0x0001d00201007387 */ /* 0x0003e20000100800 */
[----:B------:R-:W2:Y:S01]  /*c8b0*/  LDCU UR30, c[0x0][0x3b0] ;  /* 0x00007600ff1e77ac */ /* 0x000ea20008000800 */
[C---:B------:R-:W-:Y:S02]  /*c8c0*/  SEL R109, R123.reuse, R109, !P4 ;  /* 0x0000006d7b6d7207 */ /* 0x040fe40006000000 */
[C---:B------:R-:W-:Y:S01]  /*c8d0*/  SEL R117, R123.reuse, R117, !P4 ;  /* 0x000000757b757207 */ /* 0x040fe20006000000 */
[----:B------:R-:W2:Y:S01]  /*c8e0*/  LDCU UR21, c[0x0][0x3b0] ;  /* 0x00007600ff1577ac */ /* 0x000ea20008000800 */
[C---:B------:R-:W-:Y:S02]  /*c8f0*/  SEL R82, R123.reuse, R82, !P4 ;  /* 0x000000527b527207 */ /* 0x040fe40006000000 */
[C---:B------:R-:W-:Y:S01]  /*c900*/  SEL R81, R123.reuse, R81, !P4 ;  /* 0x000000517b517207 */ /* 0x040fe20006000000 */
[----:B------:R-:W2:Y:S01]  /*c910*/  LDCU UR24, c[0x0][0x3b0] ;  /* 0x00007600ff1877ac */ /* 0x000ea20008000800 */
[----:B-1----:R-:W-:Y:S01]  /*c920*/  IMAD R2, R106, UR20, RZ ;  /* 0x000000146a027c24 */ /* 0x002fe2000f8e02ff */
[----:B------:R-:W-:-:S02]  /*c930*/  SEL R250, R123, R250, !P4 ;  /* 0x000000fa7bfa7207 */ /* 0x000fc40006000000 */
[C---:B------:R-:W-:Y:S01]  /*c940*/  SEL R130, R123.reuse, R130, !P4 ;  /* 0x000000827b827207 */ /* 0x040fe20006000000 */
[----:B------:R-:W1:Y:S01]  /*c950*/  LDCU UR20, c[0x0][0x3b0] ;  /* 0x00007600ff1477ac */ /* 0x000e620008000800 */
[----:B------:R3:W-:Y:S01]  /*c960*/  STL [R1+0x1ec], R2 ;  /* 0x0001ec0201007387 */ /* 0x0007e20000100800 */
[C---:B------:R-:W-:Y:S02]  /*c970*/  SEL R138, R123.reuse, R138, !P4 ;  /* 0x0000008a7b8a7207 */ /* 0x040fe40006000000 */
[C---:B------:R-:W-:Y:S01]  /*c980*/  SEL R146, R123.reuse, R146, !P4 ;  /* 0x000000927b927207 */ /* 0x040fe20006000000 */
[----:B------:R-:W4:Y:S01]  /*c990*/  LDL.LU R110, [R1+0x2ce8] ;  /* 0x002ce800016e7983 */ /* 0x000f220000300800 */
[----:B------:R-:W-:Y:S01]  /*c9a0*/  SEL R154, R123, R154, !P4 ;  /* 0x0000009a7b9a7207 */ /* 0x000fe20006000000 */
[----:B------:R-:W1:Y:S01]  /*c9b0*/  LDCU UR22, c[0x0][0x3b0] ;  /* 0x00007600ff1677ac */ /* 0x000e620008000800 */
[----:B---3--:R-:W-:Y:S01]  /*c9c0*/  IMAD R2, R107, UR19, RZ ;  /* 0x000000136b027c24 */ /* 0x008fe2000f8e02ff */
[----:B--2---:R-:W-:-:S04]  /*c9d0*/  SEL R108, R123, R108, !P4 ;  /* 0x0000006c7b6c7207 */ /* 0x004fc80006000000 */
[----:B------:R2:W-:Y:S01]  /*c9e0*/  STL [R1+0x208], R2 ;  /* 0x0002080201007387 */ /* 0x0005e20000100800 */
[----:B------:R-:W-:Y:S02]  /*c9f0*/  ISETP.GE.AND P1, PT, R133, RZ, PT ;  /* 0x000000ff8500720c */ /* 0x000fe40003f26270 */
[----:B------:R-:W-:Y:S02]  /*ca00*/  ISETP.GE.AND P3, PT, R135, RZ, PT ;  /* 0x000000ff8700720c */ /* 0x000fe40003f66270 */
[----:B------:R-:W-:Y:S02]  /*ca10*/  @!P2 IADD3 R73, PT, PT, -R73, RZ, RZ ;  /* 0x000000ff4949a210 */ /* 0x000fe40007ffe1ff */
[----:B------:R-:W-:Y:S01]  /*ca20*/  MOV R106, R45 ;  /* 0x0000002d006a7202 */ /* 0x000fe20000000f00 */
[----:B------:R-:W-:Y:S02]  /*ca30*/  IMAD.MOV.U32 R107, RZ, RZ, R44 ;  /* 0x000000ffff6b7224 */ /* 0x000fe400078e002c */
[----:B------:R-:W-:Y:S01]  /*ca40*/  IMAD R101, R101, UR25, RZ ;  /* 0x0000001965657c24 */ /* 0x000fe2000f8e02ff */
[----:B------:R-:W-:Y:S01]  /*ca50*/  MOV R180, R17 ;  /* 0x0000001100b47202 */ /* 0x000fe20000000f00 */
[----:B--2---:R-:W-:Y:S01]  /*ca60*/  IMAD R2, R108, UR18, RZ ;  /* 0x000000126c027c24 */ /* 0x004fe2000f8e02ff */
[----:B------:R-:W-:Y:S01]  /*ca70*/  ISETP.GE.AND P2, PT, R137, RZ, PT ;  /* 0x000000ff8900720c */ /* 0x000fe20003f46270 */
[----:B------:R-:W-:Y:S01]  /*ca80*/  @!P1 IMAD.MOV R72, RZ, RZ, -R72 ;  /* 0x000000ffff489224 */ /* 0x000fe200078e0a48 */
[----:B------:R-:W2:Y:S02]  /*ca90*/  LDCU UR25, c[0x0][0x3b0] ;  /* 0x00007600ff1977ac */ /* 0x000ea40008000800 */
[----:B------:R3:W-:Y:S01]  /*caa0*/  STL [R1+0x220], R2 ;  /* 0x0002200201007387 */ /* 0x0007e20000100800 */
[----:B------:R-:W-:Y:S01]  /*cab0*/  @!P3 IMAD.MOV R71, RZ, RZ, -R71 ;  /* 0x000000ffff47b224 */ /* 0x000fe200078e0a47 */
[----:B------:R-:W-:Y:S01]  /*cac0*/  SEL R48, R123, R188, !P4 ;  /* 0x000000bc7b307207 */ /* 0x000fe20006000000 */
[----:B------:R-:W-:Y:S01]  /*cad0*/  IMAD R109, R109, UR17, RZ ;  /* 0x000000116d6d7c24 */ /* 0x000fe2000f8e02ff */
[----:B------:R-:W2:Y:S01]  /*cae0*/  LDL.LU R112, [R1+0x2ce4] ;  /* 0x002ce40001707983 */ /* 0x000ea20000300800 */
[----:B------:R-:W-:Y:S01]  /*caf0*/  IMAD R117, R117, UR6, RZ ;  /* 0x0000000675757c24 */ /* 0x000fe2000f8e02ff */
[----:B------:R-:W1:Y:S02]  /*cb00*/  LDCU UR19, c[0x0][0x3b0] ;  /* 0x00007600ff1377ac */ /* 0x000e640008000800 */
[----:B------:R-:W2:Y:S01]  /*cb10*/  LDL.LU R114, [R1+0x2ce0] ;  /* 0x002ce00001727983 */ /* 0x000ea20000300800 */
[----:B---3--:R-:W-:Y:S01]  /*cb20*/  IMAD R2, R111, UR15, RZ ;  /* 0x0000000f6f027c24 */ /* 0x008fe2000f8e02ff */
[----:B------:R-:W-:Y:S01]  /*cb30*/  ISETP.GE.AND P1, PT, R139, RZ, PT ;  /* 0x000000ff8b00720c */ /* 0x000fe20003f26270 */
[----:B------:R-:W3:Y:S03]  /*cb40*/  LDCU UR15, c[0x0][0x3b0] ;  /* 0x00007600ff0f77ac */ /* 0x000ee60008000800 */
[----:B------:R1:W-:Y:S01]  /*cb50*/  STL [R1+0x28], R2 ;  /* 0x0000280201007387 */ /* 0x0003e20000100800 */
[----:B------:R-:W-:Y:S01]  /*cb60*/  ISETP.GE.AND P3, PT, R141, RZ, PT ;  /* 0x000000ff8d00720c */ /* 0x000fe20003f66270 */
[----:B------:R-:W1:Y:S01]  /*cb70*/  LDCU UR17, c[0x0][0x3b0] ;  /* 0x00007600ff1177ac */ /* 0x000e620008000800 */
[----:B------:R-:W-:-:S02]  /*cb80*/  @!P2 IADD3 R70, PT, PT, -R70, RZ, RZ ;  /* 0x000000ff4646a210 */ /* 0x000fc40007ffe1ff */
[C---:B----4-:R-:W-:Y:S01]  /*cb90*/  SEL R110, R123.reuse, R110, !P4 ;  /* 0x0000006e7b6e7207 */ /* 0x050fe20006000000 */
[----:B------:R-:W4:Y:S01]  /*cba0*/  LDCU UR6, c[0x0][0x3b0] ;  /* 0x00007600ff0677ac */ /* 0x000f220008000800 */
[----:B------:R-:W-:Y:S01]  /*cbb0*/  IMAD R250, R250, UR33, RZ ;  /* 0x00000021fafa7c24 */ /* 0x000fe2000f8e02ff */
[----:B------:R-:W1:Y:S01]  /*cbc0*/  LDCU UR18, c[0x0][0x3b0] ;  /* 0x00007600ff1277ac */ /* 0x000e620008000800 */
[C---:B--2---:R-:W-:Y:S02]  /*cbd0*/  SEL R112, R123.reuse, R112, !P4 ;  /* 0x000000707b707207 */ /* 0x044fe40006000000 */
[----:B------:R-:W-:-:S03]  /*cbe0*/  SEL R114, R123, R114, !P4 ;  /* 0x000000727b727207 */ /* 0x000fc60006000000 */
[----:B-1----:R-:W-:Y:S01]  /*cbf0*/  IMAD R2, R112, UR14, RZ ;  /* 0x0000000e70027c24 */ /* 0x002fe2000f8e02ff */
[----:B------:R-:W-:Y:S01]  /*cc00*/  ISETP.GE.AND P2, PT, R143, RZ, PT ;  /* 0x000000ff8f00720c */ /* 0x000fe20003f46270 */
[----:B------:R-:W-:Y:S02]  /*cc10*/  @!P1 IMAD.MOV R69, RZ, RZ, -R69 ;  /* 0x000000ffff459224 */ /* 0x000fe400078e0a45 */
[----:B------:R-:W-:Y:S01]  /*cc20*/  IMAD R130, R130, UR70, RZ ;  /* 0x0000004682827c24 */ /* 0x000fe2000f8e02ff */
[----:B------:R1:W-:Y:S01]  /*cc30*/  STL [R1+0xb4], R2 ;  /* 0x0000b40201007387 */ /* 0x0003e20000100800 */
[----:B------:R-:W-:Y:S01]  /*cc40*/  ISETP.GE.AND P1, PT, R145, RZ, PT ;  /* 0x000000ff9100720c */ /* 0x000fe20003f26270 */
[----:B------:R-:W-:Y:S01]  /*cc50*/  @!P3 IMAD.MOV R68, RZ, RZ, -R68 ;  /* 0x000000ffff44b224 */ /* 0x000fe200078e0a44 */
[----:B------:R-:W-:Y:S01]  /*cc60*/  SEL R162, R123, R162, !P4 ;  /* 0x000000a27ba27207 */ /* 0x000fe20006000000 */
[----:B------:R-:W2:Y:S01]  /*cc70*/  LDL.LU R116, [R1+0x2cdc] ;  /* 0x002cdc0001747983 */ /* 0x000ea20000300800 */
[----:B------:R-:W-:-:S02]  /*cc80*/  IMAD R110, R110, UR16, RZ ;  /* 0x000000106e6e7c24 */ /* 0x000fc4000f8e02ff */
[----:B------:R-:W-:Y:S01]  /*cc90*/  IMAD R138, R138, UR62, RZ ;  /* 0x0000003e8a8a7c24 */ /* 0x000fe2000f8e02ff */
[----:B------:R-:W-:Y:S01]  /*cca0*/  SEL R170, R123, R170, !P4 ;  /* 0x000000aa7baa7207 */ /* 0x000fe20006000000 */
[----:B------:R-:W2:Y:S01]  /*ccb0*/  LDCU UR16, c[0x0][0x3b0] ;  /* 0x00007600ff1077ac */ /* 0x000ea20008000800 */
[----:B-1----:R-:W-:Y:S01]  /*ccc0*/  IMAD R2, R113, UR13, RZ ;  /* 0x0000000d71027c24 */ /* 0x002fe2000f8e02ff */
[----:B------:R-:W-:Y:S02]  /*ccd0*/  ISETP.GE.AND P3, PT, R147, RZ, PT ;  /* 0x000000ff9300720c */ /* 0x000fe40003f66270 */
[----:B------:R-:W-:Y:S01]  /*cce0*/  @!P2 IADD3 R67, PT, PT, -R67, RZ, RZ ;  /* 0x000000ff4343a210 */ /* 0x000fe20007ffe1ff */
[----:B------:R-:W-:Y:S01]  /*ccf0*/  @!P1 IMAD.MOV R66, RZ, RZ, -R66 ;  /* 0x000000ffff429224 */ /* 0x000fe200078e0a42 */
[----:B------:R1:W-:Y:S01]  /*cd00*/  STL [R1+0x1c4], R2 ;  /* 0x0001c40201007387 */ /* 0x0003e20000100800 */
[----:B------:R-:W2:Y:S01]  /*cd10*/  LDCU UR13, c[0x0][0x3b0] ;  /* 0x00007600ff0d77ac */ /* 0x000ea20008000800 */
[----:B------:R-:W-:-:S02]  /*cd20*/  IMAD R146, R146, UR54, RZ ;  /* 0x0000003692927c24 */ /* 0x000fc4000f8e02ff */
[----:B------:R-:W-:Y:S01]  /*cd30*/  IMAD R154, R154, UR46, RZ ;  /* 0x0000002e9a9a7c24 */ /* 0x000fe2000f8e02ff */
[----:B------:R-:W-:Y:S01]  /*cd40*/  SEL R47, R123, R186, !P4 ;  /* 0x000000ba7b2f7207 */ /* 0x000fe20006000000 */
[----:B------:R-:W-:Y:S02]  /*cd50*/  IMAD R51, R51, UR26, RZ ;  /* 0x0000001a33337c24 */ /* 0x000fe4000f8e02ff */
[----:B------:R-:W-:Y:S02]  /*cd60*/  IMAD R52, R52, UR24, RZ ;  /* 0x0000001834347c24 */ /* 0x000fe4000f8e02ff */
[----:B------:R-:W-:Y:S01]  /*cd70*/  IMAD R96, R96, UR22, RZ ;  /* 0x0000001660607c24 */ /* 0x000fe2000f8e02ff */
[C---:B------:R-:W-:Y:S01]  /*cd80*/  SEL R44, R123.reuse, R196, !P4 ;  /* 0x000000c47b2c7207 */ /* 0x040fe20006000000 */
[----:B-1----:R-:W-:Y:S01]  /*cd90*/  IMAD R2, R114, UR12, RZ ;  /* 0x0000000c72027c24 */ /* 0x002fe2000f8e02ff */
[C---:B------:R-:W-:Y:S01]  /*cda0*/  SEL R17, R123.reuse, R90, !P4 ;  /* 0x0000005a7b117207 */ /* 0x040fe20006000000 */
[----:B------:R-:W1:Y:S03]  /*cdb0*/  LDCU UR33, c[0x0][0x3b0] ;  /* 0x00007600ff2177ac */ /* 0x000e660008000800 */
[----:B------:R3:W-:Y:S01]  /*cdc0*/  STL [R1+0x1dc], R2 ;  /* 0x0001dc0201007387 */ /* 0x0007e20000100800 */
[C---:B------:R-:W-:Y:S01]  /*cdd0*/  SEL R31, R123.reuse, R89, !P4 ;  /* 0x000000597b1f7207 */ /* 0x040fe20006000000 */
[----:B------:R-:W1:Y:S02]  /*cde0*/  LDCU UR70, c[0x0][0x3b0] ;  /* 0x00007600ff4677ac */ /* 0x000e640008000800 */
[----:B------:R-:W4:Y:S01]  /*cdf0*/  LDL.LU R118, [R1+0x2cd8] ;  /* 0x002cd80001767983 */ /* 0x000f220000300800 */
[----:B------:R-:W-:Y:S01]  /*ce00*/  SEL R91, R123, R91, !P4 ;  /* 0x0000005b7b5b7207 */ /* 0x000fe20006000000 */
[----:B------:R-:W1:Y:S01]  /*ce10*/  LDCU UR14, c[0x0][0x3b0] ;  /* 0x00007600ff0e77ac */ /* 0x000e620008000800 */
[----:B---3--:R-:W-:Y:S01]  /*ce20*/  IMAD R2, R115, UR7, RZ ;  /* 0x0000000773027c24 */ /* 0x008fe2000f8e02ff */
[----:B--2---:R-:W-:-:S04]  /*ce30*/  SEL R116, R123, R116, !P4 ;  /* 0x000000747b747207 */ /* 0x004fc80006000000 */
[----:B------:R2:W-:Y:S01]  /*ce40*/  STL [R1+0x1f8], R2 ;  /* 0x0001f80201007387 */ /* 0x0005e20000100800 */
[----:B------:R-:W-:Y:S01]  /*ce50*/  ISETP.GE.AND P2, PT, R149, RZ, PT ;  /* 0x000000ff9500720c */ /* 0x000fe20003f46270 */
[----:B------:R-:W-:Y:S01]  /*ce60*/  @!P3 IMAD.MOV R65, RZ, RZ, -R65 ;  /* 0x000000ffff41b224 */ /* 0x000fe200078e0a41 */
[----:B------:R-:W-:Y:S01]  /*ce70*/  ISETP.GE.AND P1, PT, R151, RZ, PT ;  /* 0x000000ff9700720c */ /* 0x000fe20003f26270 */
[----:B------:R-:W3:Y:S01]  /*ce80*/  LDCU UR12, c[0x0][0x3b0] ;  /* 0x00007600ff0c77ac */ /* 0x000ee20008000800 */
[----:B------:R-:W-:Y:S02]  /*ce90*/  IMAD.MOV.U32 R113, RZ, RZ, R43 ;  /* 0x000000ffff717224 */ /* 0x000fe400078e002b */
[----:B------:R-:W-:Y:S01]  /*cea0*/  IMAD R48, R48, UR16, RZ ;  /* 0x0000001030307c24 */ /* 0x000fe2000f8e02ff */
[----:B------:R-:W1:Y:S01]  /*ceb0*/  LDCU UR7, c[0x0][0x3b0] ;  /* 0x00007600ff0777ac */ /* 0x000e620008000800 */
[----:B--2---:R-:W-:Y:S01]  /*cec0*/  IMAD R2, R116, UR4, RZ ;  /* 0x0000000474027c24 */ /* 0x004fe2000f8e02ff */
[----:B------:R-:W-:Y:S01]  /*ced0*/  ISETP.GE.AND P3, PT, R153, RZ, PT ;  /* 0x000000ff9900720c */ /* 0x000fe20003f66270 */
[----:B------:R-:W2:Y:S03]  /*cee0*/  LDCU UR16, c[0x0][0x3b0] ;  /* 0x00007600ff1077ac */ /* 0x000ea60008000800 */
[----:B------:R1:W-:Y:S01]  /*cef0*/  STL [R1+0x214], R2 ;  /* 0x0002140201007387 */ /* 0x0003e20000100800 */
[----:B------:R-:W-:Y:S01]  /*cf00*/  @!P2 IADD3 R64, PT, PT, -R64, RZ, RZ ;  /* 0x000000ff4040a210 */ /* 0x000fe20007ffe1ff */
[----:B------:R-:W-:Y:S01]  /*cf10*/  @!P1 IMAD.MOV R63, RZ, RZ, -R63 ;  /* 0x000000ffff3f9224 */ /* 0x000fe200078e0a3f */
[----:B------:R-:W-:Y:S01]  /*cf20*/  MOV R116, R42 ;  /* 0x0000002a00747202 */ /* 0x000fe20000000f00 */
[----:B------:R-:W3:Y:S01]  /*cf30*/  LDL.LU R120, [R1+0x2cd4] ;  /* 0x002cd40001787983 */ /* 0x000ee20000300800 */
[----:B------:R-:W3:Y:S03]  /*cf40*/  LDCU UR4, c[0x0][0x3b0] ;  /* 0x00007600ff0477ac */ /* 0x000ee60008000800 */
[----:B------:R-:W4:Y:S01]  /*cf50*/  LDL.LU R122, [R1+0x2cd0] ;  /* 0x002cd000017a7983 */ /* 0x000f220000300800 */
[----:B------:R-:W-:Y:S01]  /*cf60*/  IMAD R162, R162, UR38, RZ ;  /* 0x00000026a2a27c24 */ /* 0x000fe2000f8e02ff */
[----:B------:R-:W3:Y:S01]  /*cf70*/  LDCU UR24, c[0x0][0x3b0] ;  /* 0x00007600ff1877ac */ /* 0x000ee20008000800 */
[----:B-1----:R-:W-:-:S02]  /*cf80*/  IMAD R2, R119, UR76, RZ ;  /* 0x0000004c77027c24 */ /* 0x002fc4000f8e02ff */
[----:B------:R-:W-:Y:S01]  /*cf90*/  IMAD R170, R170, UR34, RZ ;  /* 0x00000022aaaa7c24 */ /* 0x000fe2000f8e02ff */
[----:B------:R-:W1:Y:S02]  /*cfa0*/  LDCU UR22, c[0x0][0x3b0] ;  /* 0x00007600ff1677ac */ /* 0x000e640008000800 */
[----:B------:R1:W-:Y:S01]  /*cfb0*/  STL [R1+0x8], R2 ;  /* 0x0000080201007387 */ /* 0x0003e20000100800 */
[----:B------:R-:W-:Y:S01]  /*cfc0*/  IMAD R47, R47, UR18, RZ ;  /* 0x000000122f2f7c24 */ /* 0x000fe2000f8e02ff */
[C---:B------:R-:W-:Y:S01]  /*cfd0*/  SEL R87, R123.reuse, R87, !P4 ;  /* 0x000000577b577207 */ /* 0x040fe20006000000 */
[----:B------:R-:W-:Y:S01]  /*cfe0*/  @!P3 IMAD.MOV R62, RZ, RZ, -R62 ;  /* 0x000000ffff3eb224 */ /* 0x000fe200078e0a3e */
[C---:B------:R-:W-:Y:S01]  /*cff0*/  SEL R111, R123.reuse, R204, !P4 ;  /* 0x000000cc7b6f7207 */ /* 0x040fe20006000000 */
[----:B--2---:R-:W-:Y:S01]  /*d000*/  IMAD R82, R82, UR16, RZ ;  /* 0x0000001052527c24 */ /* 0x004fe2000f8e02ff */
[C---:B------:R-:W-:Y:S01]  /*d010*/  SEL R75, R123.reuse, R75, !P4 ;  /* 0x0000004b7b4b7207 */ /* 0x040fe20006000000 */
[----:B------:R-:W2:Y:S01]  /*d020*/  LDCU UR16, c[0x0][0x3b0] ;  /* 0x00007600ff1077ac */ /* 0x000ea20008000800 */
[----:B------:R-:W-:-:S02]  /*d030*/  SEL R45, R123, R190, !P4 ;  /* 0x000000be7b2d7207 */ /* 0x000fc40006000000 */
[C---:B------:R-:W-:Y:S01]  /*d040*/  SEL R132, R123.reuse, R132, !P4 ;  /* 0x000000847b847207 */ /* 0x040fe20006000000 */
[----:B------:R-:W1:Y:S01]  /*d050*/  LDCU UR62, c[0x0][0x3b0] ;  /* 0x00007600ff3e77ac */ /* 0x000e620008000800 */
[C---:B------:R-:W-:Y:S02]  /*d060*/  SEL R140, R123.reuse, R140, !P4 ;  /* 0x0000008c7b8c7207 */ /* 0x040fe40006000000 */
        /* <DEDUP_REMOVED lines=10> */
[----:B-1----:R-:W-:Y:S01]  /*d110*/  IMAD R2, R120, UR75, RZ ;  /* 0x0000004b78027c24 */ /* 0x002fe2000f8e02ff */
[----:B------:R-:W-:Y:S02]  /*d120*/  ISETP.GE.AND P2, PT, R155, RZ, PT ;  /* 0x000000ff9b00720c */ /* 0x000fe40003f46270 */
[----:B------:R-:W-:Y:S02]  /*d130*/  ISETP.GE.AND P1, PT, R157, RZ, PT ;  /* 0x000000ff9d00720c */ /* 0x000fe40003f26270 */
[----:B------:R-:W-:Y:S01]  /*d140*/  SEL R43, R123, R194, !P4 ;  /* 0x000000c27b2b7207 */ /* 0x000fe20006000000 */
[----:B------:R1:W-:Y:S01]  /*d150*/  STL [R1+0x90], R2 ;  /* 0x0000900201007387 */ /* 0x0003e20000100800 */
[----:B------:R-:W-:Y:S02]  /*d160*/  ISETP.GE.AND P3, PT, R159, RZ, PT ;  /* 0x000000ff9f00720c */ /* 0x000fe40003f66270 */
[C---:B------:R-:W-:Y:S01]  /*d170*/  SEL R196, R123.reuse, R69, !P4 ;  /* 0x000000457bc47207 */ /* 0x040fe20006000000 */
[----:B------:R-:W3:Y:S01]  /*d180*/  LDL.LU R129, [R1+0x2ccc] ;  /* 0x002ccc0001817983 */ /* 0x000ee20000300800 */
[----:B------:R-:W-:Y:S01]  /*d190*/  SEL R119, R123, R210, !P4 ;  /* 0x000000d27b777207 */ /* 0x000fe20006000000 */
[----:B------:R-:W-:Y:S01]  /*d1a0*/  IMAD R89, R17, UR24, RZ ;  /* 0x0000001811597c24 */ /* 0x000fe2000f8e02ff */
[----:B------:R-:W-:Y:S01]  /*d1b0*/  SEL R186, R123, R63, !P4 ;  /* 0x0000003f7bba7207 */ /* 0x000fe20006000000 */
[----:B------:R-:W4:Y:S01]  /*d1c0*/  LDCU UR38, c[0x0][0x3b0] ;  /* 0x00007600ff2677ac */ /* 0x000f220008000800 */
[----:B-1----:R-:W-:Y:S01]  /*d1d0*/  IMAD R2, R121, UR74, RZ ;  /* 0x0000004a79027c24 */ /* 0x002fe2000f8e02ff */
[----:B------:R-:W-:Y:S01]  /*d1e0*/  @!P2 IADD3 R61, PT, PT, -R61, RZ, RZ ;  /* 0x000000ff3d3da210 */ /* 0x000fe20007ffe1ff */
[----:B------:R-:W-:Y:S01]  /*d1f0*/  @!P1 IMAD.MOV R60, RZ, RZ, -R60 ;  /* 0x000000ffff3c9224 */ /* 0x000fe200078e0a3c */
[----:B------:R-:W1:Y:S02]  /*d200*/  LDCU UR74, c[0x0][0x3b0] ;  /* 0x00007600ff4a77ac */ /* 0x000e640008000800 */
[----:B------:R2:W-:Y:S01]  /*d210*/  STL [R1+0xf4], R2 ;  /* 0x0000f40201007387 */ /* 0x0005e20000100800 */
[C---:B------:R-:W-:Y:S01]  /*d220*/  SEL R204, R123.reuse, R80, !P4 ;  /* 0x000000507bcc7207 */ /* 0x040fe20006000000 */
[----:B------:R-:W-:Y:S01]  /*d230*/  @!P3 IMAD.MOV R59, RZ, RZ, -R59 ;  /* 0x000000ffff3bb224 */ /* 0x000fe200078e0a3b */
[----:B------:R-:W-:Y:S01]  /*d240*/  SEL R118, R123, R118, !P4 ;  /* 0x000000767b767207 */ /* 0x000fe20006000000 */
[----:B------:R-:W-:Y:S01]  /*d250*/  IMAD R43, R43, UR4, RZ ;  /* 0x000000042b2b7c24 */ /* 0x000fe2000f8e02ff */
[C---:B------:R-:W-:Y:S01]  /*d260*/  SEL R76, R123.reuse, R76, !P4 ;  /* 0x0000004c7b4c7207 */ /* 0x040fe20006000000 */
[----:B------:R-:W1:Y:S01]  /*d270*/  LDCU UR34, c[0x0][0x3b0] ;  /* 0x00007600ff2277ac */ /* 0x000e620008000800 */
[----:B--2---:R-:W-:Y:S01]  /*d280*/  IMAD R2, R122, UR73, RZ ;  /* 0x000000497a027c24 */ /* 0x004fe2000f8e02ff */
[C---:B------:R-:W-:Y:S01]  /*d290*/  SEL R190, R123.reuse, R70, !P4 ;  /* 0x000000467bbe7207 */ /* 0x040fe20006000000 */
[----:B------:R-:W2:Y:S03]  /*d2a0*/  LDCU UR18, c[0x0][0x3b0] ;  /* 0x00007600ff1277ac */ /* 0x000ea60008000800 */
[----:B------:R1:W-:Y:S01]  /*d2b0*/  STL [R1+0x1d4], R2 ;  /* 0x0001d40201007387 */ /* 0x0003e20000100800 */
[----:B------:R-:W-:Y:S01]  /*d2c0*/  SEL R68, R123, R68, !P4 ;  /* 0x000000447b447207 */ /* 0x000fe20006000000 */
[----:B------:R-:W-:Y:S01]  /*d2d0*/  IMAD R45, R45, UR14, RZ ;  /* 0x0000000e2d2d7c24 */ /* 0x000fe2000f8e02ff */
[----:B------:R-:W2:Y:S01]  /*d2e0*/  LDCU UR75, c[0x0][0x3b0] ;  /* 0x00007600ff4b77ac */ /* 0x000ea20008000800 */
[----:B------:R-:W2:Y:S01]  /*d2f0*/  LDL.LU R131, [R1+0x2cc8] ;  /* 0x002cc80001837983 */ /* 0x000ea20000300800 */
[----:B------:R-:W2:Y:S01]  /*d300*/  LDCU UR76, c[0x0][0x3b0] ;  /* 0x00007600ff4c77ac */ /* 0x000ea20008000800 */
[----:B-1----:R-:W-:Y:S01]  /*d310*/  IMAD R2, R128, UR72, RZ ;  /* 0x0000004880027c24 */ /* 0x002fe2000f8e02ff */
[----:B---3--:R-:W-:-:S04]  /*d320*/  SEL R129, R123, R129, !P4 ;  /* 0x000000817b817207 */ /* 0x008fc80006000000 */
[----:B------:R1:W-:Y:S01]  /*d330*/  STL [R1+0x1f0], R2 ;  /* 0x0001f00201007387 */ /* 0x0003e20000100800 */
[----:B------:R-:W-:Y:S01]  /*d340*/  ISETP.GE.AND P2, PT, R161, RZ, PT ;  /* 0x000000ffa100720c */ /* 0x000fe20003f46270 */
[----:B------:R-:W-:Y:S01]  /*d350*/  IMAD R132, R132, UR68, RZ ;  /* 0x0000004484847c24 */ /* 0x000fe2000f8e02ff */
[----:B------:R-:W-:Y:S01]  /*d360*/  ISETP.GE.AND P1, PT, R163, RZ, PT ;  /* 0x000000ffa300720c */ /* 0x000fe20003f26270 */
[----:B------:R-:W-:Y:S01]  /*d370*/  IMAD R140, R140, UR60, RZ ;  /* 0x0000003c8c8c7c24 */ /* 0x000fe2000f8e02ff */
[----:B------:R-:W-:Y:S01]  /*d380*/  ISETP.GE.AND P3, PT, R165, RZ, PT ;  /* 0x000000ffa500720c */ /* 0x000fe20003f66270 */
[----:B------:R-:W-:Y:S01]  /*d390*/  IMAD.MOV.U32 R122, RZ, RZ, R41 ;  /* 0x000000ffff7a7224 */ /* 0x000fe200078e0029 */
[----:B------:R-:W3:Y:S01]  /*d3a0*/  LDCU UR73, c[0x0][0x3b0] ;  /* 0x00007600ff4977ac */ /* 0x000ee20008000800 */
[----:B-1----:R-:W-:Y:S01]  /*d3b0*/  IMAD R2, R129, UR71, RZ ;  /* 0x0000004781027c24 */ /* 0x002fe2000f8e02ff */
[----:B------:R-:W-:Y:S01]  /*d3c0*/  SEL R128, R123, R212, !P4 ;  /* 0x000000d47b807207 */ /* 0x000fe20006000000 */
[----:B------:R-:W1:Y:S03]  /*d3d0*/  LDCU UR71, c[0x0][0x3b0] ;  /* 0x00007600ff4777ac */ /* 0x000e660008000800 */
[----:B------:R1:W-:Y:S01]  /*d3e0*/  STL [R1+0x20c], R2 ;  /* 0x00020c0201007387 */ /* 0x0003e20000100800 */
[----:B------:R-:W-:-:S02]  /*d3f0*/  @!P2 IADD3 R58, PT, PT, -R58, RZ, RZ ;  /* 0x000000ff3a3aa210 */ /* 0x000fc40007ffe1ff */
[----:B------:R-:W-:Y:S01]  /*d400*/  @!P1 IMAD.MOV R57, RZ, RZ, -R57 ;  /* 0x000000ffff399224 */ /* 0x000fe200078e0a39 */
[----:B------:R-:W1:Y:S01]  /*d410*/  LDCU UR72, c[0x0][0x3b0] ;  /* 0x00007600ff4877ac */ /* 0x000e620008000800 */
[----:B------:R-:W3:Y:S01]  /*d420*/  LDL.LU R133, [R1+0x2cc4] ;  /* 0x002cc40001857983 */ /* 0x000ee20000300800 */
[C---:B------:R-:W-:Y:S02]  /*d430*/  SEL R210, R123.reuse, R86, !P4 ;  /* 0x000000567bd27207 */ /* 0x040fe40006000000 */
[C---:B------:R-:W-:Y:S01]  /*d440*/  SEL R69, R123.reuse, R65, !P4 ;  /* 0x000000417b457207 */ /* 0x040fe20006000000 */
[----:B------:R-:W4:Y:S01]  /*d450*/  LDL.LU R135, [R1+0x2cc0] ;  /* 0x002cc00001877983 */ /* 0x000f220000300800 */
[----:B------:R-:W-:Y:S01]  /*d460*/  SEL R17, R123, R88, !P4 ;  /* 0x000000587b117207 */ /* 0x000fe20006000000 */
[----:B------:R-:W-:Y:S01]  /*d470*/  IMAD R118, R118, UR77, RZ ;  /* 0x0000004d76767c24 */ /* 0x000fe2000f8e02ff */
[----:B------:R-:W-:Y:S01]  /*d480*/  ISETP.GE.AND P2, PT, R167, RZ, PT ;  /* 0x000000ffa700720c */ /* 0x000fe20003f46270 */
[----:B------:R-:W-:Y:S01]  /*d490*/  @!P3 IMAD.MOV R56, RZ, RZ, -R56 ;  /* 0x000000ffff38b224 */ /* 0x000fe200078e0a38 */
[----:B------:R-:W1:Y:S01]  /*d4a0*/  LDCU UR4, c[0x0][0x3b0] ;  /* 0x00007600ff0477ac */ /* 0x000e620008000800 */
[----:B--2---:R-:W-:Y:S01]  /*d4b0*/  SEL R131, R123, R131, !P4 ;  /* 0x000000837b837207 */ /* 0x004fe20006000000 */
[----:B------:R-:W2:Y:S01]  /*d4c0*/  LDCU UR14, c[0x0][0x3b0] ;  /* 0x00007600ff0e77ac */ /* 0x000ea20008000800 */
[----:B------:R-:W-:-:S02]  /*d4d0*/  IMAD R148, R148, UR52, RZ ;  /* 0x0000003494947c24 */ /* 0x000fc4000f8e02ff */
[----:B------:R-:W-:Y:S01]  /*d4e0*/  IMAD R156, R156, UR44, RZ ;  /* 0x0000002c9c9c7c24 */ /* 0x000fe2000f8e02ff */
[----:B------:R-:W1:Y:S01]  /*d4f0*/  LDCU UR60, c[0x0][0x3b0] ;  /* 0x00007600ff3c77ac */ /* 0x000e620008000800 */
[----:B------:R-:W-:Y:S02]  /*d500*/  IMAD R164, R164, UR9, RZ ;  /* 0x00000009a4a47c24 */ /* 0x000fe4000f8e02ff */
[----:B------:R-:W-:Y:S01]  /*d510*/  IMAD R172, R172, UR32, RZ ;  /* 0x00000020acac7c24 */ /* 0x000fe2000f8e02ff */
[----:B------:R-:W1:Y:S01]  /*d520*/  LDCU UR68, c[0x0][0x3b0] ;  /* 0x00007600ff4477ac */ /* 0x000e620008000800 */
[----:B------:R-:W1:Y:S01]  /*d530*/  LDCU UR24, c[0x0][0x3b0] ;  /* 0x00007600ff1877ac */ /* 0x000e620008000800 */
[----:B---3--:R-:W-:Y:S01]  /*d540*/  SEL R133, R123, R133, !P4 ;  /* 0x000000857b857207 */ /* 0x008fe20006000000 */
[----:B------:R-:W3:Y:S04]  /*d550*/  LDCU UR77, c[0x0][0x3b0] ;  /* 0x00007600ff4d77ac */ /* 0x000ee80008000800 */
[----:B-1----:R-:W-:Y:S01]  /*d560*/  IMAD R2, R133, UR67, RZ ;  /* 0x0000004385027c24 */ /* 0x002fe2000f8e02ff */
[----:B----4-:R-:W-:-:S02]  /*d570*/  SEL R135, R123, R135, !P4 ;  /* 0x000000877b877207 */ /* 0x010fc40006000000 */
[----:B------:R-:W-:Y:S02]  /*d580*/  ISETP.GE.AND P1, PT, R169, RZ, PT ;  /* 0x000000ffa900720c */ /* 0x000fe40003f26270 */
[----:B------:R-:W-:Y:S01]  /*d590*/  ISETP.GE.AND P3, PT, R171, RZ, PT ;  /* 0x000000ffab00720c */ /* 0x000fe20003f66270 */
[----:B------:R1:W-:Y:S01]  /*d5a0*/  STL [R1+0x34], R2 ;  /* 0x0000340201007387 */ /* 0x0003e20000100800 */
[----:B------:R-:W-:Y:S02]  /*d5b0*/  @!P2 IADD3 R55, PT, PT, -R55, RZ, RZ ;  /* 0x000000ff3737a210 */ /* 0x000fe40007ffe1ff */
[C---:B------:R-:W-:Y:S01]  /*d5c0*/  SEL R212, R123.reuse, R94, !P4 ;  /* 0x0000005e7bd47207 */ /* 0x040fe20006000000 */
[----:B------:R-:W4:Y:S01]  /*d5d0*/  LDL.LU R137, [R1+0x2cbc] ;  /* 0x002cbc0001897983 */ /* 0x000f220000300800 */
[C---:B------:R-:W-:Y:S02]  /*d5e0*/  SEL R41, R123.reuse, R198, !P4 ;  /* 0x000000c67b297207 */ /* 0x040fe40006000000 */
[----:B------:R-:W-:Y:S01]  /*d5f0*/  SEL R57, R123, R57, !P4 ;  /* 0x000000397b397207 */ /* 0x000fe20006000000 */
[----:B------:R-:W-:Y:S01]  /*d600*/  IMAD R131, R131, UR69, RZ ;  /* 0x0000004583837c24 */ /* 0x000fe2000f8e02ff */
[----:B------:R-:W2:Y:S01]  /*d610*/  LDCU UR67, c[0x0][0x3b0] ;  /* 0x00007600ff4377ac */ /* 0x000ea20008000800 */
[----:B-1----:R-:W-:Y:S01]  /*d620*/  IMAD R2, R134, UR66, RZ ;  /* 0x0000004286027c24 */ /* 0x002fe2000f8e02ff */
[----:B------:R-:W1:Y:S04]  /*d630*/  LDCU UR52, c[0x0][0x3b0] ;  /* 0x00007600ff3477ac */ /* 0x000e680008000800 */
[----:B------:R3:W-:Y:S01]  /*d640*/  STL [R1+0xd4], R2 ;  /* 0x0000d40201007387 */ /* 0x0007e20000100800 */
[----:B------:R-:W1:Y:S01]  /*d650*/  LDCU UR44, c[0x0][0x3b0] ;  /* 0x00007600ff2c77ac */ /* 0x000e620008000800 */
[----:B------:R-:W1:Y:S01]  /*d660*/  LDCU UR9, c[0x0][0x3b0] ;  /* 0x00007600ff0977ac */ /* 0x000e620008000800 */
[----:B---3--:R-:W-:Y:S01]  /*d670*/  IMAD R2, R135, UR65, RZ ;  /* 0x0000004187027c24 */ /* 0x008fe2000f8e02ff */
[----:B------:R-:W-:Y:S01]  /*d680*/  ISETP.GE.AND P2, PT, R173, RZ, PT ;  /* 0x000000ffad00720c */ /* 0x000fe20003f46270 */
[----:B------:R-:W3:Y:S03]  /*d690*/  LDCU UR32, c[0x0][0x3b0] ;  /* 0x00007600ff2077ac */ /* 0x000ee60008000800 */
[----:B------:R1:W-:Y:S01]  /*d6a0*/  STL [R1+0x120], R2 ;  /* 0x0001200201007387 */ /* 0x0003e20000100800 */
[----:B----4-:R-:W-:Y:S01]  /*d6b0*/  SEL R137, R123, R137, !P4 ;  /* 0x000000897b897207 */ /* 0x010fe20006000000 */
[----:B-1----:R-:W-:-:S02]  /*d6c0*/  IMAD R2, R136, UR64, RZ ;  /* 0x0000004088027c24 */ /* 0x002fc4000f8e02ff */
[----:B------:R-:W4:Y:S01]  /*d6d0*/  LDL.LU R139, [R1+0x2cb8] ;  /* 0x002cb800018b7983 */ /* 0x000f220000300800 */
[----:B------:R-:W-:Y:S01]  /*d6e0*/  @!P1 IMAD.MOV R54, RZ, RZ, -R54 ;  /* 0x000000ffff369224 */ /* 0x000fe200078e0a36 */
[----:B------:R-:W-:-:S03]  /*d6f0*/  @!P3 IADD3 R3, PT, PT, -R3, RZ, RZ ;  /* 0x000000ff0303b210 */ /* 0x000fc60007ffe1ff */
[----:B------:R-:W-:Y:S01]  /*d700*/  @!P2 IMAD.MOV R95, RZ, RZ, -R95 ;  /* 0x000000ffff5fa224 */ /* 0x000fe200078e0a5f */
[----:B------:R1:W-:Y:S01]  /*d710*/  STL [R1+0x1e8], R2 ;  /* 0x0001e80201007387 */ /* 0x0003e20000100800 */
[----:B------:R-:W-:Y:S01]  /*d720*/  IMAD.MOV.U32 R134, RZ, RZ, R39 ;  /* 0x000000ffff867224 */ /* 0x000fe200078e0027 */
[----:B------:R-:W2:Y:S01]  /*d730*/  LDCU UR65, c[0x0][0x3b0] ;  /* 0x00007600ff4177ac */ /* 0x000ea20008000800 */
[C---:B------:R-:W-:Y:S02]  /*d740*/  SEL R135, R123.reuse, R218, !P4 ;  /* 0x000000da7b877207 */ /* 0x040fe40006000000 */
[----:B------:R-:W-:Y:S01]  /*d750*/  SEL R94, R123, R67, !P4 ;  /* 0x000000437b5e7207 */ /* 0x000fe20006000000 */
[----:B------:R-:W2:Y:S01]  /*d760*/  LDCU UR64, c[0x0][0x3b0] ;  /* 0x00007600ff4077ac */ /* 0x000ea20008000800 */
[----:B-1----:R-:W-:Y:S01]  /*d770*/  IMAD R2, R137, UR63, RZ ;  /* 0x0000003f89027c24 */ /* 0x002fe2000f8e02ff */
[----:B------:R-:W-:Y:S01]  /*d780*/  ISETP.GE.AND P1, PT, R175, RZ, PT ;  /* 0x000000ffaf00720c */ /* 0x000fe20003f26270 */
[----:B------:R-:W1:Y:S03]  /*d790*/  LDCU UR63, c[0x0][0x3b0] ;  /* 0x00007600ff3f77ac */ /* 0x000e660008000800 */
[----:B------:R1:W-:Y:S01]  /*d7a0*/  STL [R1+0x204], R2 ;  /* 0x0002040201007387 */ /* 0x0003e20000100800 */
[----:B------:R-:W-:Y:S01]  /*d7b0*/  IMAD R41, R41, UR75, RZ ;  /* 0x0000004b29297c24 */ /* 0x000fe2000f8e02ff */
[----:B------:R-:W-:Y:S01]  /*d7c0*/  ISETP.GE.AND P3, PT, R177, RZ, PT ;  /* 0x000000ffb100720c */ /* 0x000fe20003f66270 */
[----:B------:R-:W1:Y:S01]  /*d7d0*/  LDCU UR75, c[0x0][0x3b0] ;  /* 0x00007600ff4b77ac */ /* 0x000e620008000800 */
[----:B------:R-:W2:Y:S01]  /*d7e0*/  LDL.LU R141, [R1+0x2cb4] ;  /* 0x002cb400018d7983 */ /* 0x000ea20000300800 */
[----:B------:R-:W1:Y:S03]  /*d7f0*/  LDCU UR69, c[0x0][0x3b0] ;  /* 0x00007600ff4577ac */ /* 0x000e660008000800 */
[----:B------:R-:W3:Y:S01]  /*d800*/  LDL.LU R143, [R1+0x2cb0] ;  /* 0x002cb000018f7983 */ /* 0x000ee20000300800 */
[----:B------:R-:W-:Y:S01]  /*d810*/  IMAD R44, R44, UR77, RZ ;  /* 0x0000004d2c2c7c24 */ /* 0x000fe2000f8e02ff */
[----:B------:R-:W-:Y:S01]  /*d820*/  ISETP.GE.AND P2, PT, R179, RZ, PT ;  /* 0x000000ffb300720c */ /* 0x000fe20003f46270 */
[----:B------:R-:W-:Y:S01]  /*d830*/  @!P1 IMAD.MOV R97, RZ, RZ, -R97 ;  /* 0x000000ffff619224 */ /* 0x000fe200078e0a61 */
[----:B------:R-:W1:Y:S01]  /*d840*/  LDCU UR66, c[0x0][0x3b0] ;  /* 0x00007600ff4277ac */ /* 0x000e620008000800 */
[----:B--2---:R-:W-:-:S02]  /*d850*/  SEL R141, R123, R141, !P4 ;  /* 0x0000008d7b8d7207 */ /* 0x004fc40006000000 */
[----:B------:R-:W-:Y:S01]  /*d860*/  @!P3 IADD3 R98, PT, PT, -R98, RZ, RZ ;  /* 0x000000ff6262b210 */ /* 0x000fe20007ffe1ff */
[----:B-1----:R-:W-:Y:S01]  /*d870*/  IMAD R119, R119, UR63, RZ ;  /* 0x0000003f77777c24 */ /* 0x002fe2000f8e02ff */
[----:B---3--:R-:W-:Y:S01]  /*d880*/  SEL R143, R123, R143, !P4 ;  /* 0x0000008f7b8f7207 */ /* 0x008fe20006000000 */
[----:B------:R-:W-:Y:S01]  /*d890*/  IMAD R2, R141, UR59, RZ ;  /* 0x0000003b8d027c24 */ /* 0x000fe2000f8e02ff */
[----:B------:R-:W-:-:S04]  /*d8a0*/  ISETP.GE.AND P1, PT, R181, RZ, PT ;  /* 0x000000ffb500720c */ /* 0x000fc80003f26270 */
[----:B------:R-:W-:Y:S01]  /*d8b0*/  @!P2 IMAD.MOV R99, RZ, RZ, -R99 ;  /* 0x000000ffff63a224 */ /* 0x000fe200078e0a63 */
[----:B------:R-:W-:Y:S01]  /*d8c0*/  ISETP.GE.AND P3, PT, R183, RZ, PT ;  /* 0x000000ffb700720c */ /* 0x000fe20003f66270 */
[----:B------:R-:W1:Y:S01]  /*d8d0*/  LDCU UR63, c[0x0][0x3b0] ;  /* 0x00007600ff3f77ac */ /* 0x000e620008000800 */
[----:B------:R2:W-:Y:S01]  /*d8e0*/  STL [R1+0x20], R2 ;  /* 0x0000200201007387 */ /* 0x0005e20000100800 */
[C---:B------:R-:W-:Y:S02]  /*d8f0*/  SEL R198, R123.reuse, R3, !P4 ;  /* 0x000000037bc67207 */ /* 0x040fe40006000000 */
[C---:B------:R-:W-:Y:S01]  /*d900*/  SEL R39, R123.reuse, R202, !P4 ;  /* 0x000000ca7b277207 */ /* 0x040fe20006000000 */
[----:B------:R-:W3:Y:S01]  /*d910*/  LDL.LU R145, [R1+0x2cac] ;  /* 0x002cac0001917983 */ /* 0x000ee20000300800 */
[----:B----4-:R-:W-:Y:S01]  /*d920*/  SEL R139, R123, R139, !P4 ;  /* 0x0000008b7b8b7207 */ /* 0x010fe20006000000 */
[----:B------:R-:W-:Y:S01]  /*d930*/  IMAD R111, R111, UR69, RZ ;  /* 0x000000456f6f7c24 */ /* 0x000fe2000f8e02ff */
[C---:B------:R-:W-:Y:S01]  /*d940*/  SEL R141, R123.reuse, R220, !P4 ;  /* 0x000000dc7b8d7207 */ /* 0x040fe20006000000 */
[----:B------:R-:W4:Y:S01]  /*d950*/  LDCU UR77, c[0x0][0x3b0] ;  /* 0x00007600ff4d77ac */ /* 0x000f220008000800 */
[----:B--2---:R-:W-:Y:S01]  /*d960*/  IMAD R2, R142, UR58, RZ ;  /* 0x0000003a8e027c24 */ /* 0x004fe2000f8e02ff */
[----:B------:R-:W2:Y:S04]  /*d970*/  LDCU UR59, c[0x0][0x3b0] ;  /* 0x00007600ff3b77ac */ /* 0x000ea80008000800 */
[----:B------:R1:W-:Y:S01]  /*d980*/  STL [R1+0xa0], R2 ;  /* 0x0000a00201007387 */ /* 0x0003e20000100800 */
[----:B---3--:R-:W-:Y:S01]  /*d990*/  SEL R145, R123, R145, !P4 ;  /* 0x000000917b917207 */ /* 0x008fe20006000000 */
[----:B-1----:R-:W-:Y:S01]  /*d9a0*/  IMAD R2, R143, UR57, RZ ;  /* 0x000000398f027c24 */ /* 0x002fe2000f8e02ff */
[----:B------:R-:W-:Y:S01]  /*d9b0*/  ISETP.GE.AND P2, PT, R185, RZ, PT ;  /* 0x000000ffb900720c */ /* 0x000fe20003f46270 */
[----:B------:R-:W-:Y:S01]  /*d9c0*/  @!P1 IMAD.MOV R102, RZ, RZ, -R102 ;  /* 0x000000ffff669224 */ /* 0x000fe200078e0a66 */
[----:B------:R-:W-:Y:S01]  /*d9d0*/  @!P3 IADD3 R103, PT, PT, -R103, RZ, RZ ;  /* 0x000000ff6767b210 */ /* 0x000fe20007ffe1ff */
[----:B------:R-:W-:Y:S01]  /*d9e0*/  IMAD.MOV.U32 R142, RZ, RZ, R38 ;  /* 0x000000ffff8e7224 */ /* 0x000fe200078e0026 */
[----:B------:R1:W-:Y:S01]  /*d9f0*/  STL [R1+0x108], R2 ;  /* 0x0001080201007387 */ /* 0x0003e20000100800 */
[C---:B------:R-:W-:Y:S01]  /*da00*/  SEL R67, R123.reuse, R99, !P4 ;  /* 0x000000637b437207 */ /* 0x040fe20006000000 */
[----:B------:R-:W3:Y:S02]  /*da10*/  LDCU UR58, c[0x0][0x3b0] ;  /* 0x00007600ff3a77ac */ /* 0x000ee40008000800 */
[----:B------:R-:W2:Y:S01]  /*da20*/  LDL.LU R147, [R1+0x2ca8] ;  /* 0x002ca80001937983 */ /* 0x000ea20000300800 */
[----:B------:R-:W-:Y:S01]  /*da30*/  SEL R3, R123, R95, !P4 ;  /* 0x0000005f7b037207 */ /* 0x000fe20006000000 */
[----:B------:R-:W-:Y:S01]  /*da40*/  IMAD R39, R39, UR71, RZ ;  /* 0x0000004727277c24 */ /* 0x000fe2000f8e02ff */
[----:B------:R-:W-:Y:S01]  /*da50*/  ISETP.GE.AND P1, PT, R187, RZ, PT ;  /* 0x000000ffbb00720c */ /* 0x000fe20003f26270 */
[----:B------:R-:W-:Y:S01]  /*da60*/  IMAD R139, R139, UR61, RZ ;  /* 0x0000003d8b8b7c24 */ /* 0x000fe2000f8e02ff */
[----:B------:R-:W-:Y:S01]  /*da70*/  ISETP.GE.AND P3, PT, R189, RZ, PT ;  /* 0x000000ffbd00720c */ /* 0x000fe20003f66270 */
[----:B-1----:R-:W-:Y:S01]  /*da80*/  IMAD R2, R144, UR56, RZ ;  /* 0x0000003890027c24 */ /* 0x002fe2000f8e02ff */
[----:B------:R-:W1:Y:S04]  /*da90*/  LDCU UR56, c[0x0][0x3b0] ;  /* 0x00007600ff3877ac */ /* 0x000e680008000800 */
[----:B------:R3:W-:Y:S01]  /*daa0*/  STL [R1+0x140], R2 ;  /* 0x0001400201007387 */ /* 0x0007e20000100800 */
[----:B------:R-:W-:Y:S01]  /*dab0*/  @!P2 IMAD.MOV R104, RZ, RZ, -R104 ;  /* 0x000000ffff68a224 */ /* 0x000fe200078e0a68 */
[C---:B------:R-:W-:Y:S01]  /*dac0*/  SEL R143, R123.reuse, R228, !P4 ;  /* 0x000000e47b8f7207 */ /* 0x040fe20006000000 */
[----:B------:R-:W1:Y:S02]  /*dad0*/  LDCU UR71, c[0x0][0x3b0] ;  /* 0x00007600ff4777ac */ /* 0x000e640008000800 */
[----:B------:R-:W-:Y:S01]  /*dae0*/  @!P1 IMAD.MOV R106, RZ, RZ, -R106 ;  /* 0x000000ffff6a9224 */ /* 0x000fe200078e0a6a */
[----:B------:R-:W-:Y:S01]  /*daf0*/  SEL R188, R123, R103, !P4 ;  /* 0x000000677bbc7207 */ /* 0x000fe20006000000 */
[----:B------:R-:W1:Y:S01]  /*db00*/  LDCU UR61, c[0x0][0x3b0] ;  /* 0x00007600ff3d77ac */ /* 0x000e620008000800 */
[----:B---3--:R-:W-:Y:S01]  /*db10*/  IMAD R2, R145, UR55, RZ ;  /* 0x0000003791027c24 */ /* 0x008fe2000f8e02ff */
[----:B------:R-:W-:Y:S01]  /*db20*/  ISETP.GE.AND P2, PT, R191, RZ, PT ;  /* 0x000000ffbf00720c */ /* 0x000fe20003f46270 */
[----:B------:R-:W3:Y:S03]  /*db30*/  LDCU UR55, c[0x0][0x3b0] ;  /* 0x00007600ff3777ac */ /* 0x000ee60008000800 */
[----:B------:R1:W-:Y:S01]  /*db40*/  STL [R1+0x15c], R2 ;  /* 0x00015c0201007387 */ /* 0x0003e20000100800 */
[----:B------:R-:W1:Y:S03]  /*db50*/  LDCU UR69, c[0x0][0x3b0] ;  /* 0x00007600ff4577ac */ /* 0x000e660008000800 */
[----:B------:R-:W2:Y:S01]  /*db60*/  LDL.LU R149, [R1+0x2ca4] ;  /* 0x002ca40001957983 */ /* 0x000ea20000300800 */
[----:B------:R-:W1:Y:S03]  /*db70*/  LDCU UR57, c[0x0][0x3b0] ;  /* 0x00007600ff3977ac */ /* 0x000e660008000800 */
[----:B------:R-:W3:Y:S01]  /*db80*/  LDL.LU R151, [R1+0x2ca0] ;  /* 0x002ca00001977983 */ /* 0x000ee20000300800 */
[----:B--2---:R-:W-:-:S05]  /*db90*/  SEL R149, R123, R149, !P4 ;  /* 0x000000957b957207 */ /* 0x004fca0006000000 */
[----:B-1----:R-:W-:Y:S01]  /*dba0*/  IMAD R2, R149, UR51, RZ ;  /* 0x0000003395027c24 */ /* 0x002fe2000f8e02ff */
[----:B---3--:R-:W-:Y:S02]  /*dbb0*/  SEL R151, R123, R151, !P4 ;  /* 0x000000977b977207 */ /* 0x008fe40006000000 */
[----:B------:R-:W-:Y:S02]  /*dbc0*/  ISETP.GE.AND P1, PT, R193, RZ, PT ;  /* 0x000000ffc100720c */ /* 0x000fe40003f26270 */
[----:B------:R-:W-:Y:S01]  /*dbd0*/  @!P3 IADD3 R107, PT, PT, -R107, RZ, RZ ;  /* 0x000000ff6b6bb210 */ /* 0x000fe20007ffe1ff */
[----:B------:R1:W-:Y:S01]  /*dbe0*/  STL [R1+0x4], R2 ;  /* 0x0000040201007387 */ /* 0x0003e20000100800 */
[----:B------:R-:W-:Y:S01]  /*dbf0*/  @!P2 IMAD.MOV R113, RZ, RZ, -R113 ;  /* 0x000000ffff71a224 */ /* 0x000fe200078e0a71 */
[----:B------:R-:W-:Y:S01]  /*dc00*/  MOV R145, R37 ;  /* 0x0000002500917202 */ /* 0x000fe20000000f00 */
[----:B------:R-:W-:Y:S01]  /*dc10*/  IMAD R135, R135, UR55, RZ ;  /* 0x0000003787877c24 */ /* 0x000fe2000f8e02ff */
[----:B------:R-:W2:Y:S01]  /*dc20*/  LDL.LU R153, [R1+0x2c9c] ;  /* 0x002c9c0001997983 */ /* 0x000ea20000300800 */
[----:B------:R-:W-:Y:S01]  /*dc30*/  SEL R149, R123, R226, !P4 ;  /* 0x000000e27b957207 */ /* 0x000fe20006000000 */
[----:B------:R-:W3:Y:S01]  /*dc40*/  LDCU UR55, c[0x0][0x3b0] ;  /* 0x00007600ff3777ac */ /* 0x000ee20008000800 */
[----:B-1----:R-:W-:Y:S01]  /*dc50*/  IMAD R2, R150, UR50, RZ ;  /* 0x0000003296027c24 */ /* 0x002fe2000f8e02ff */
[----:B------:R-:W-:-:S02]  /*dc60*/  ISETP.GE.AND P3, PT, R195, RZ, PT ;  /* 0x000000ffc300720c */ /* 0x000fc40003f66270 */
[----:B------:R-:W-:Y:S01]  /*dc70*/  @!P1 IMAD.MOV R116, RZ, RZ, -R116 ;  /* 0x000000ffff749224 */ /* 0x000fe200078e0a74 */
[----:B------:R-:W-:Y:S02]  /*dc80*/  ISETP.GE.AND P2, PT, R197, RZ, PT ;  /* 0x000000ffc500720c */ /* 0x000fe40003f46270 */
[C---:B------:R-:W-:Y:S01]  /*dc90*/  SEL R147, R123.reuse, R147, !P4 ;  /* 0x000000937b937207 */ /* 0x040fe20006000000 */
[----:B------:R1:W-:Y:S01]  /*dca0*/  STL [R1+0x78], R2 ;  /* 0x0000780201007387 */ /* 0x0003e20000100800 */
[C---:B------:R-:W-:Y:S02]  /*dcb0*/  SEL R37, R123.reuse, R206, !P4 ;  /* 0x000000ce7b257207 */ /* 0x040fe40006000000 */
[C---:B------:R-:W-:Y:S02]  /*dcc0*/  SEL R144, R123.reuse, R236, !P4 ;  /* 0x000000ec7b907207 */ /* 0x040fe40006000000 */
[----:B------:R-:W-:Y:S01]  /*dcd0*/  SEL R38, R123, R238, !P4 ;  /* 0x000000ee7b267207 */ /* 0x000fe20006000000 */
[----:B------:R-:W-:Y:S01]  /*dce0*/  IMAD R128, R128, UR61, RZ ;  /* 0x0000003d80807c24 */ /* 0x000fe2000f8e02ff */
[----:B------:R-:W2:Y:S01]  /*dcf0*/  LDCU UR51, c[0x0][0x3b0] ;  /* 0x00007600ff3377ac */ /* 0x000ea20008000800 */
[----:B-1----:R-:W-:Y:S01]  /*dd00*/  IMAD R2, R151, UR49, RZ ;  /* 0x0000003197027c24 */ /* 0x002fe2000f8e02ff */
[----:B--2---:R-:W-:-:S04]  /*dd10*/  SEL R153, R123, R153, !P4 ;  /* 0x000000997b997207 */ /* 0x004fc80006000000 */
[----:B------:R1:W-:Y:S01]  /*dd20*/  STL [R1+0xe8], R2 ;  /* 0x0000e80201007387 */ /* 0x0003e20000100800 */
[----:B------:R-:W-:Y:S01]  /*dd30*/  ISETP.GE.AND P1, PT, R199, RZ, PT ;  /* 0x000000ffc700720c */ /* 0x000fe20003f26270 */
[----:B------:R-:W2:Y:S02]  /*dd40*/  LDCU UR50, c[0x0][0x3b0] ;  /* 0x00007600ff3277ac */ /* 0x000ea40008000800 */
[----:B------:R-:W2:Y:S01]  /*dd50*/  LDL.LU R155, [R1+0x2c98] ;  /* 0x002c9800019b7983 */ /* 0x000ea20000300800 */
[----:B------:R-:W-:Y:S01]  /*dd60*/  @!P3 IADD3 R122, PT, PT, -R122, RZ, RZ ;  /* 0x000000ff7a7ab210 */ /* 0x000fe20007ffe1ff */
[----:B------:R-:W-:Y:S01]  /*dd70*/  @!P2 IMAD.MOV R40, RZ, RZ, -R40 ;  /* 0x000000ffff28a224 */ /* 0x000fe200078e0a28 */
[C---:B------:R-:W-:Y:S02]  /*dd80*/  SEL R116, R123.reuse, R116, !P4 ;  /* 0x000000747b747207 */ /* 0x040fe40006000000 */
[----:B------:R-:W-:Y:S01]  /*dd90*/  SEL R103, R123, R107, !P4 ;  /* 0x0000006b7b677207 */ /* 0x000fe20006000000 */
[----:B-1----:R-:W-:Y:S01]  /*dda0*/  IMAD R2, R152, UR48, RZ ;  /* 0x0000003098027c24 */ /* 0x002fe2000f8e02ff */
[----:B------:R-:W-:Y:S01]  /*ddb0*/  ISETP.GE.AND P3, PT, R201, RZ, PT ;  /* 0x000000ffc900720c */ /* 0x000fe20003f66270 */
[----:B------:R-:W1:Y:S03]  /*ddc0*/  LDCU UR48, c[0x0][0x3b0] ;  /* 0x00007600ff3077ac */ /* 0x000e660008000800 */
[----:B------:R3:W-:Y:S01]  /*ddd0*/  STL [R1+0x134], R2 ;  /* 0x0001340201007387 */ /* 0x0007e20000100800 */
[----:B------:R-:W-:Y:S01]  /*dde0*/  IMAD R147, R147, UR53, RZ ;  /* 0x0000003593937c24 */ /* 0x000fe2000f8e02ff */
[----:B------:R-:W-:Y:S01]  /*ddf0*/  ISETP.GE.AND P2, PT, R203, RZ, PT ;  /* 0x000000ffcb00720c */ /* 0x000fe20003f46270 */
[----:B------:R-:W-:Y:S01]  /*de00*/  IMAD R37, R37, UR67, RZ ;  /* 0x0000004325257c24 */ /* 0x000fe2000f8e02ff */
[----:B------:R-:W-:Y:S01]  /*de10*/  @!P1 IADD3 R134, PT, PT, -R134, RZ, RZ ;  /* 0x000000ff86869210 */ /* 0x000fe20007ffe1ff */
[----:B------:R-:W1:Y:S01]  /*de20*/  LDCU UR49, c[0x0][0x3b0] ;  /* 0x00007600ff3177ac */ /* 0x000e620008000800 */
[----:B------:R-:W1:Y:S01]  /*de30*/  LDCU UR61, c[0x0][0x3b0] ;  /* 0x00007600ff3d77ac */ /* 0x000e620008000800 */
[----:B---3--:R-:W-:Y:S01]  /*de40*/  IMAD R2, R153, UR47, RZ ;  /* 0x0000002f99027c24 */ /* 0x008fe2000f8e02ff */
[----:B------:R-:W-:Y:S01]  /*de50*/  ISETP.GE.AND P1, PT, R205, RZ, PT ;  /* 0x000000ffcd00720c */ /* 0x000fe20003f26270 */
[----:B------:R-:W-:Y:S01]  /*de60*/  @!P3 IMAD.MOV R142, RZ, RZ, -R142 ;  /* 0x000000ffff8eb224 */ /* 0x000fe200078e0a8e */
[----:B------:R-:W-:Y:S01]  /*de70*/  MOV R153, R35 ;  /* 0x0000002300997202 */ /* 0x000fe20000000f00 */
[----:B------:R-:W3:Y:S01]  /*de80*/  LDCU UR47, c[0x0][0x3b0] ;  /* 0x00007600ff2f77ac */ /* 0x000ee20008000800 */
[----:B------:R1:W-:Y:S03]  /*de90*/  STL [R1+0x158], R2 ;  /* 0x0001580201007387 */ /* 0x0003e60000100800 */
[----:B------:R-:W-:Y:S01]  /*dea0*/  @!P2 IMAD.MOV R145, RZ, RZ, -R145 ;  /* 0x000000ffff91a224 */ /* 0x000fe200078e0a91 */
[----:B--2---:R-:W-:Y:S01]  /*deb0*/  SEL R155, R123, R155, !P4 ;  /* 0x0000009b7b9b7207 */ /* 0x004fe20006000000 */
[----:B------:R-:W2:Y:S01]  /*dec0*/  LDL.LU R157, [R1+0x2c94] ;  /* 0x002c9400019d7983 */ /* 0x000ea20000300800 */
[----:B------:R-:W-:Y:S01]  /*ded0*/  IMAD R107, R68, UR71, RZ ;  /* 0x00000047446b7c24 */ /* 0x000fe2000f8e02ff */
[----:B------:R-:W2:Y:S02]  /*dee0*/  LDCU UR67, c[0x0][0x3b0] ;  /* 0x00007600ff4377ac */ /* 0x000ea40008000800 */
[----:B------:R-:W2:Y:S01]  /*def0*/  LDL.LU R159, [R1+0x2c90] ;  /* 0x002c9000019f7983 */ /* 0x000ea20000300800 */
[----:B------:R-:W2:Y:S03]  /*df00*/  LDCU UR53, c[0x0][0x3b0] ;  /* 0x00007600ff3577ac */ /* 0x000ea60008000800 */
[----:B------:R-:W3:Y:S01]  /*df10*/  LDL.LU R161, [R1+0x2c8c] ;  /* 0x002c8c0001a17983 */ /* 0x000ee20000300800 */
[----:B-1----:R-:W-:Y:S01]  /*df20*/  IMAD R2, R158, UR42, RZ ;  /* 0x0000002a9e027c24 */ /* 0x002fe2000f8e02ff */
[----:B------:R-:W-:Y:S01]  /*df30*/  ISETP.GE.AND P3, PT, R207, RZ, PT ;  /* 0x000000ffcf00720c */ /* 0x000fe20003f66270 */
[----:B------:R-:W-:Y:S01]  /*df40*/  @!P1 IMAD.MOV R36, RZ, RZ, -R36 ;  /* 0x000000ffff249224 */ /* 0x000fe200078e0a24 */
[----:B------:R-:W-:Y:S01]  /*df50*/  ISETP.GE.AND P2, PT, R209, RZ, PT ;  /* 0x000000ffd100720c */ /* 0x000fe20003f46270 */
[----:B------:R-:W1:Y:S01]  /*df60*/  LDCU UR42, c[0x0][0x3b0] ;  /* 0x00007600ff2a77ac */ /* 0x000e620008000800 */
[----:B------:R1:W-:Y:S01]  /*df70*/  STL [R1+0x30], R2 ;  /* 0x0000300201007387 */ /* 0x0003e20000100800 */
[----:B--2---:R-:W-:-:S05]  /*df80*/  SEL R159, R123, R159, !P4 ;  /* 0x0000009f7b9f7207 */ /* 0x004fca0006000000 */
[----:B-1----:R-:W-:Y:S01]  /*df90*/  IMAD R2, R159, UR41, RZ ;  /* 0x000000299f027c24 */ /* 0x002fe2000f8e02ff */
[----:B---3--:R-:W-:Y:S02]  /*dfa0*/  SEL R161, R123, R161, !P4 ;  /* 0x000000a17ba17207 */ /* 0x008fe40006000000 */
[----:B------:R-:W-:Y:S01]  /*dfb0*/  @!P3 IMAD.MOV R153, RZ, RZ, -R153 ;  /* 0x000000ffff99b224 */ /* 0x000fe200078e0a99 */
[----:B------:R-:W-:Y:S01]  /*dfc0*/  ISETP.GE.AND P1, PT, R211, RZ, PT ;  /* 0x000000ffd300720c */ /* 0x000fe20003f26270 */
[----:B------:R-:W-:Y:S01]  /*dfd0*/  IMAD R155, R155, UR45, RZ ;  /* 0x0000002d9b9b7c24 */ /* 0x000fe2000f8e02ff */
[----:B------:R1:W-:Y:S01]  /*dfe0*/  STL [R1+0xc4], R2 ;  /* 0x0000c40201007387 */ /* 0x0003e20000100800 */
[----:B------:R-:W-:Y:S01]  /*dff0*/  ISETP.GE.AND P3, PT, R213, RZ, PT ;  /* 0x000000ffd500720c */ /* 0x000fe20003f66270 */
[----:B------:R-:W2:Y:S02]  /*e000*/  LDCU UR45, c[0x0][0x3b0] ;  /* 0x00007600ff2d77ac */ /* 0x000ea40008000800 */
[----:B------:R-:W3:Y:S01]  /*e010*/  LDL.LU R163, [R1+0x2c88] ;  /* 0x002c880001a37983 */ /* 0x000ee20000300800 */
[----:B------:R-:W-:Y:S01]  /*e020*/  SEL R159, R123, R234, !P4 ;  /* 0x000000ea7b9f7207 */ /* 0x000fe20006000000 */
[----:B------:R-:W-:Y:S01]  /*e030*/  IMAD R149, R149, UR47, RZ ;  /* 0x0000002f95957c24 */ /* 0x000fe2000f8e02ff */
[----:B------:R-:W-:Y:S01]  /*e040*/  SEL R86, R123, R153, !P4 ;  /* 0x000000997b567207 */ /* 0x000fe20006000000 */
[----:B------:R-:W2:Y:S01]  /*e050*/  LDCU UR47, c[0x0][0x3b0] ;  /* 0x00007600ff2f77ac */ /* 0x000ea20008000800 */
[----:B-1----:R-:W-:-:S02]  /*e060*/  IMAD R2, R160, UR40, RZ ;  /* 0x00000028a0027c24 */ /* 0x002fc4000f8e02ff */
[----:B------:R-:W-:Y:S01]  /*e070*/  IMAD.MOV.U32 R160, RZ, RZ, R34 ;  /* 0x000000ffffa07224 */ /* 0x000fe200078e0022 */
[----:B------:R-:W1:Y:S02]  /*e080*/  LDCU UR40, c[0x0][0x3b0] ;  /* 0x00007600ff2877ac */ /* 0x000e640008000800 */
[----:B------:R4:W-:Y:S01]  /*e090*/  STL [R1+0x118], R2 ;  /* 0x0001180201007387 */ /* 0x0009e20000100800 */
[C---:B------:R-:W-:Y:S02]  /*e0a0*/  SEL R134, R123.reuse, R134, !P4 ;  /* 0x000000867b867207 */ /* 0x040fe40006000000 */
[C---:B------:R-:W-:Y:S02]  /*e0b0*/  SEL R194, R123.reuse, R142, !P4 ;  /* 0x0000008e7bc27207 */ /* 0x040fe40006000000 */
[C---:B------:R-:W-:Y:S02]  /*e0c0*/  SEL R157, R123.reuse, R157, !P4 ;  /* 0x0000009d7b9d7207 */ /* 0x040fe40006000000 */
[----:B------:R-:W-:Y:S01]  /*e0d0*/  SEL R35, R123, R230, !P4 ;  /* 0x000000e67b237207 */ /* 0x000fe20006000000 */
[----:B------:R-:W-:Y:S01]  /*e0e0*/  IMAD R141, R141, UR53, RZ ;  /* 0x000000358d8d7c24 */ /* 0x000fe2000f8e02ff */
[----:B------:R-:W-:Y:S01]  /*e0f0*/  @!P2 IADD3 R160, PT, PT, -R160, RZ, RZ ;  /* 0x000000ffa0a0a210 */ /* 0x000fe20007ffe1ff */
[----:B----4-:R-:W-:Y:S01]  /*e100*/  IMAD R2, R161, UR39, RZ ;  /* 0x00000027a1027c24 */ /* 0x010fe2000f8e02ff */
[----:B------:R-:W-:Y:S01]  /*e110*/  ISETP.GE.AND P2, PT, R215, RZ, PT ;  /* 0x000000ffd700720c */ /* 0x000fe20003f46270 */
[----:B------:R-:W4:Y:S03]  /*e120*/  LDCU UR39, c[0x0][0x3b0] ;  /* 0x00007600ff2777ac */ /* 0x000f260008000800 */
[----:B------:R1:W-:Y:S01]  /*e130*/  STL [R1+0x150], R2 ;  /* 0x0001500201007387 */ /* 0x0003e20000100800 */
[----:B--2---:R-:W-:Y:S01]  /*e140*/  IMAD R143, R143, UR45, RZ ;  /* 0x0000002d8f8f7c24 */ /* 0x004fe2000f8e02ff */
[----:B------:R-:W2:Y:S02]  /*e150*/  LDCU UR45, c[0x0][0x3b0] ;  /* 0x00007600ff2d77ac */ /* 0x000ea40008000800 */
[----:B------:R-:W2:Y:S01]  /*e160*/  LDL.LU R165, [R1+0x2c84] ;  /* 0x002c840001a57983 */ /* 0x000ea20000300800 */
[----:B------:R-:W-:Y:S01]  /*e170*/  SEL R34, R123, R222, !P4 ;  /* 0x000000de7b227207 */ /* 0x000fe20006000000 */
[----:B------:R-:W2:Y:S02]  /*e180*/  LDCU UR41, c[0x0][0x3b0] ;  /* 0x00007600ff2977ac */ /* 0x000ea40008000800 */
[----:B------:R-:W2:Y:S01]  /*e190*/  LDL.LU R167, [R1+0x2c80] ;  /* 0x002c800001a77983 */ /* 0x000ea20000300800 */
[----:B-1----:R-:W-:Y:S01]  /*e1a0*/  IMAD R2, R166, UR11, RZ ;  /* 0x0000000ba6027c24 */ /* 0x002fe2000f8e02ff */
[----:B------:R-:W-:-:S02]  /*e1b0*/  @!P2 IADD3 R174, PT, PT, -R174, RZ, RZ ;  /* 0x000000ffaeaea210 */ /* 0x000fc40007ffe1ff */
[----:B------:R-:W4:Y:S01]  /*e1c0*/  LDL.LU R169, [R1+0x2c7c] ;  /* 0x002c7c0001a97983 */ /* 0x000f220000300800 */
[----:B------:R-:W1:Y:S03]  /*e1d0*/  LDCU UR11, c[0x0][0x3b0] ;  /* 0x00007600ff0b77ac */ /* 0x000e660008000800 */
[----:B------:R1:W-:Y:S01]  /*e1e0*/  STL [R1+0x18], R2 ;  /* 0x0000180201007387 */ /* 0x0003e20000100800 */
[----:B---3--:R-:W-:Y:S01]  /*e1f0*/  SEL R163, R123, R163, !P4 ;  /* 0x000000a37ba37207 */ /* 0x008fe20006000000 */
[----:B------:R-:W-:Y:S01]  /*e200*/  IMAD R103, R103, UR47, RZ ;  /* 0x0000002f67677c24 */ /* 0x000fe2000f8e02ff */
[----:B------:R-:W3:Y:S01]  /*e210*/  LDCU UR53, c[0x0][0x3b0] ;  /* 0x00007600ff3577ac */ /* 0x000ee20008000800 */
[----:B--2---:R-:W-:-:S05]  /*e220*/  SEL R167, R123, R167, !P4 ;  /* 0x000000a77ba77207 */ /* 0x004fca0006000000 */
[----:B-1----:R-:W-:Y:S01]  /*e230*/  IMAD R2, R167, UR37, RZ ;  /* 0x00000025a7027c24 */ /* 0x002fe2000f8e02ff */
[----:B------:R-:W-:Y:S02]  /*e240*/  ISETP.GE.AND P2, PT, R221, RZ, PT ;  /* 0x000000ffdd00720c */ /* 0x000fe40003f46270 */
[C---:B----4-:R-:W-:Y:S02]  /*e250*/  SEL R169, R123.reuse, R169, !P4 ;  /* 0x000000a97ba97207 */ /* 0x050fe40006000000 */
[----:B------:R-:W-:Y:S01]  /*e260*/  SEL R166, R123, R242, !P4 ;  /* 0x000000f27ba67207 */ /* 0x000fe20006000000 */
[----:B------:R1:W-:Y:S01]  /*e270*/  STL [R1+0x9c], R2 ;  /* 0x00009c0201007387 */ /* 0x0003e20000100800 */
[----:B------:R-:W-:Y:S01]  /*e280*/  IMAD R159, R159, UR39, RZ ;  /* 0x000000279f9f7c24 */ /* 0x000fe2000f8e02ff */
[----:B------:R-:W-:Y:S01]  /*e290*/  SEL R165, R123, R165, !P4 ;  /* 0x000000a57ba57207 */ /* 0x000fe20006000000 */
[----:B------:R-:W-:Y:S01]  /*e2a0*/  IMAD R6, R169, UR35, RZ ;  /* 0x00000023a9067c24 */ /* 0x000fe2000f8e02ff */
[----:B------:R-:W2:Y:S01]  /*e2b0*/  LDL.LU R171, [R1+0x2c78] ;  /* 0x002c780001ab7983 */ /* 0x000ea20000300800 */
[----:B------:R-:W4:Y:S01]  /*e2c0*/  LDCU UR35, c[0x0][0x3b0] ;  /* 0x00007600ff2377ac */ /* 0x000f220008000800 */
[----:B------:R-:W-:Y:S01]  /*e2d0*/  IMAD R163, R163, UR8, RZ ;  /* 0x00000008a3a37c24 */ /* 0x000fe2000f8e02ff */
[----:B------:R-:W2:Y:S01]  /*e2e0*/  LDCU UR39, c[0x0][0x3b0] ;  /* 0x00007600ff2777ac */ /* 0x000ea20008000800 */
[----:B-1----:R-:W-:-:S02]  /*e2f0*/  IMAD R2, R168, UR36, RZ ;  /* 0x00000024a8027c24 */ /* 0x002fc4000f8e02ff */
[----:B------:R-:W-:Y:S01]  /*e300*/  IMAD.MOV.U32 R168, RZ, RZ, R33 ;  /* 0x000000ffffa87224 */ /* 0x000fe200078e0021 */
[----:B------:R-:W1:Y:S02]  /*e310*/  LDCU UR36, c[0x0][0x3b0] ;  /* 0x00007600ff2477ac */ /* 0x000e640008000800 */
[----:B------:R1:W-:Y:S01]  /*e320*/  STL [R1+0xfc], R2 ;  /* 0x0000fc0201007387 */ /* 0x0003e20000100800 */
[----:B------:R-:W1:Y:S03]  /*e330*/  LDCU UR8, c[0x0][0x3b0] ;  /* 0x00007600ff0877ac */ /* 0x000e660008000800 */
[----:B------:R-:W2:Y:S01]  /*e340*/  LDL.LU R173, [R1+0x2c74] ;  /* 0x002c740001ad7983 */ /* 0x000ea20000300800 */
[----:B------:R-:W1:Y:S03]  /*e350*/  LDCU UR37, c[0x0][0x3b0] ;  /* 0x00007600ff2577ac */ /* 0x000e660008000800 */
[----:B------:R-:W2:Y:S04]  /*e360*/  LDL.LU R175, [R1+0x2c70] ;  /* 0x002c700001af7983 */ /* 0x000ea80000300800 */
[----:B------:R-:W3:Y:S01]  /*e370*/  LDL.LU R177, [R1+0x2c6c] ;  /* 0x002c6c0001b17983 */ /* 0x000ee20000300800 */
[----:B--2---:R-:W-:-:S05]  /*e380*/  SEL R175, R123, R175, !P4 ;  /* 0x000000af7baf7207 */ /* 0x004fca0006000000 */
[----:B-1----:R-:W-:Y:S01]  /*e390*/  IMAD R2, R175, UR29, RZ ;  /* 0x0000001daf027c24 */ /* 0x002fe2000f8e02ff */
[C---:B------:R-:W-:Y:S01]  /*e3a0*/  SEL R173, R123.reuse, R173, !P4 ;  /* 0x000000ad7bad7207 */ /* 0x040fe20006000000 */
[----:B------:R-:W-:Y:S01]  /*e3b0*/  @!P1 IMAD.MOV R168, RZ, RZ, -R168 ;  /* 0x000000ffffa89224 */ /* 0x000fe200078e0aa8 */
[----:B---3--:R-:W-:Y:S01]  /*e3c0*/  SEL R177, R123, R177, !P4 ;  /* 0x000000b17bb17207 */ /* 0x008fe20006000000 */
[----:B------:R-:W-:Y:S01]  /*e3d0*/  IMAD.MOV.U32 R175, RZ, RZ, R30 ;  /* 0x000000ffffaf7224 */ /* 0x000fe200078e001e */
[----:B------:R1:W-:Y:S01]  /*e3e0*/  STL [R1+0x58], R2 ;  /* 0x0000580201007387 */ /* 0x0003e20000100800 */
[----:B------:R-:W2:Y:S03]  /*e3f0*/  LDCU UR29, c[0x0][0x3b0] ;  /* 0x00007600ff1d77ac */ /* 0x000ea60008000800 */
[----:B------:R-:W3:Y:S01]  /*e400*/  LDL.LU R179, [R1+0x2c68] ;  /* 0x002c680001b37983 */ /* 0x000ee20000300800 */
[----:B-1----:R-:W-:-:S02]  /*e410*/  IMAD R2, R176, UR28, RZ ;  /* 0x0000001cb0027c24 */ /* 0x002fc4000f8e02ff */
[----:B------:R-:W-:Y:S01]  /*e420*/  IMAD R53, R173, UR31, RZ ;  /* 0x0000001fad357c24 */ /* 0x000fe2000f8e02ff */
[----:B------:R-:W-:Y:S01]  /*e430*/  ISETP.GE.AND P1, PT, R217, RZ, PT ;  /* 0x000000ffd900720c */ /* 0x000fe20003f26270 */
[----:B------:R-:W-:Y:S01]  /*e440*/  IMAD.MOV.U32 R176, RZ, RZ, R28 ;  /* 0x000000ffffb07224 */ /* 0x000fe200078e001c */
[----:B------:R1:W-:Y:S01]  /*e450*/  STL [R1+0xe0], R2 ;  /* 0x0000e00201007387 */ /* 0x0003e20000100800 */
[----:B------:R-:W-:Y:S01]  /*e460*/  MOV R173, R32 ;  /* 0x0000002000ad7202 */ /* 0x000fe20000000f00 */
[----:B------:R-:W-:Y:S01]  /*e470*/  IMAD R7, R177, UR27, RZ ;  /* 0x0000001bb1077c24 */ /* 0x000fe2000f8e02ff */
[C---:B------:R-:W-:Y:S01]  /*e480*/  SEL R30, R123.reuse, R247, !P4 ;  /* 0x000000f77b1e7207 */ /* 0x040fe20006000000 */
[----:B------:R-:W2:Y:S01]  /*e490*/  LDL.LU R181, [R1+0x2c64] ;  /* 0x002c640001b57983 */ /* 0x000ea20000300800 */
[----:B------:R-:W1:Y:S03]  /*e4a0*/  LDCU UR28, c[0x0][0x3b0] ;  /* 0x00007600ff1c77ac */ /* 0x000e660008000800 */
[----:B------:R-:W2:Y:S01]  /*e4b0*/  LDL.LU R183, [R1+0x2c60] ;  /* 0x002c600001b77983 */ /* 0x000ea20000300800 */
[----:B------:R-:W-:Y:S01]  /*e4c0*/  @!P3 IMAD.MOV R173, RZ, RZ, -R173 ;  /* 0x000000ffffadb224 */ /* 0x000fe200078e0aad */
[----:B------:R-:W1:Y:S02]  /*e4d0*/  LDCU UR27, c[0x0][0x3b0] ;  /* 0x00007600ff1b77ac */ /* 0x000e640008000800 */
[----:B------:R-:W3:Y:S01]  /*e4e0*/  LDL.LU R185, [R1+0x2c5c] ;  /* 0x002c5c0001b97983 */ /* 0x000ee20000300800 */
[C---:B------:R-:W-:Y:S01]  /*e4f0*/  SEL R33, R123.reuse, R214, !P4 ;  /* 0x000000d67b217207 */ /* 0x040fe20006000000 */
[----:B----4-:R-:W-:Y:S01]  /*e500*/  IMAD R166, R166, UR35, RZ ;  /* 0x00000023a6a67c24 */ /* 0x010fe2000f8e02ff */
[C---:B------:R-:W-:Y:S01]  /*e510*/  SEL R65, R123.reuse, R168, !P4 ;  /* 0x000000a87b417207 */ /* 0x040fe20006000000 */
[----:B------:R-:W-:Y:S01]  /*e520*/  @!P1 IMAD.MOV R175, RZ, RZ, -R175 ;  /* 0x000000ffffaf9224 */ /* 0x000fe200078e0aaf */
[C---:B------:R-:W-:Y:S01]  /*e530*/  SEL R171, R123.reuse, R171, !P4 ;  /* 0x000000ab7bab7207 */ /* 0x040fe20006000000 */
[----:B------:R-:W-:Y:S01]  /*e540*/  @!P2 IMAD.MOV R176, RZ, RZ, -R176 ;  /* 0x000000ffffb0a224 */ /* 0x000fe200078e0ab0 */
[----:B------:R-:W4:Y:S01]  /*e550*/  LDCU UR31, c[0x0][0x3b0] ;  /* 0x00007600ff1f77ac */ /* 0x000f220008000800 */
[----:B--2---:R-:W-:-:S02]  /*e560*/  SEL R183, R123, R183, !P4 ;  /* 0x000000b77bb77207 */ /* 0x004fc40006000000 */
[C---:B---3--:R-:W-:Y:S02]  /*e570*/  SEL R179, R123.reuse, R179, !P4 ;  /* 0x000000b37bb37207 */ /* 0x048fe40006000000 */
[----:B------:R-:W-:Y:S01]  /*e580*/  SEL R181, R123, R181, !P4 ;  /* 0x000000b57bb57207 */ /* 0x000fe20006000000 */
[----:B-1----:R-:W-:Y:S01]  /*e590*/  IMAD R2, R183, UR21, RZ ;  /* 0x00000015b7027c24 */ /* 0x002fe2000f8e02ff */
[----:B------:R-:W-:Y:S01]  /*e5a0*/  ISETP.GE.AND P3, PT, R219, RZ, PT ;  /* 0x000000ffdb00720c */ /* 0x000fe20003f66270 */
[----:B------:R-:W-:Y:S01]  /*e5b0*/  IMAD R30, R30, UR30, RZ ;  /* 0x0000001e1e1e7c24 */ /* 0x000fe2000f8e02ff */
[----:B------:R-:W-:Y:S01]  /*e5c0*/  ISETP.GE.AND P1, PT, R223, RZ, PT ;  /* 0x000000ffdf00720c */ /* 0x000fe20003f26270 */
[----:B------:R-:W-:Y:S01]  /*e5d0*/  IMAD R212, R212, UR28, RZ ;  /* 0x0000001cd4d47c24 */ /* 0x000fe2000f8e02ff */
[----:B------:R1:W-:Y:S01]  /*e5e0*/  STL [R1+0x2c], R2 ;  /* 0x00002c0201007387 */ /* 0x0003e20000100800 */
[----:B------:R-:W-:Y:S01]  /*e5f0*/  ISETP.GE.AND P2, PT, R227, RZ, PT ;  /* 0x000000ffe300720c */ /* 0x000fe20003f46270 */
[----:B------:R-:W-:Y:S01]  /*e600*/  IMAD R50, R179, UR25, RZ ;  /* 0x00000019b3327c24 */ /* 0x000fe2000f8e02ff */
[----:B------:R-:W2:Y:S01]  /*e610*/  LDCU UR30, c[0x0][0x3b0] ;  /* 0x00007600ff1e77ac */ /* 0x000ea20008000800 */
[----:B------:R-:W3:Y:S01]  /*e620*/  LDL.LU R187, [R1+0x2c58] ;  /* 0x002c580001bb7983 */ /* 0x000ee20000300800 */
[----:B------:R-:W-:Y:S01]  /*e630*/  IMAD R49, R181, UR23, RZ ;  /* 0x00000017b5317c24 */ /* 0x000fe2000f8e02ff */
[----:B------:R-:W-:Y:S01]  /*e640*/  SEL R99, R123, R176, !P4 ;  /* 0x000000b07b637207 */ /* 0x000fe20006000000 */
[----:B------:R-:W2:Y:S01]  /*e650*/  LDCU UR21, c[0x0][0x3b0] ;  /* 0x00007600ff1577ac */ /* 0x000ea20008000800 */
[----:B-1----:R-:W-:Y:S01]  /*e660*/  IMAD R2, R184, UR20, RZ ;  /* 0x00000014b8027c24 */ /* 0x002fe2000f8e02ff */
[----:B------:R-:W-:Y:S01]  /*e670*/  @!P3 IADD3 R29, PT, PT, -R29, RZ, RZ ;  /* 0x000000ff1d1db210 */ /* 0x000fe20007ffe1ff */
[----:B------:R-:W1:Y:S03]  /*e680*/  LDCU UR28, c[0x0][0x3b0] ;  /* 0x00007600ff1c77ac */ /* 0x000e660008000800 */
[----:B------:R1:W-:Y:S01]  /*e690*/  STL [R1+0xbc], R2 ;  /* 0x0000bc0201007387 */ /* 0x0003e20000100800 */
[----:B------:R-:W-:Y:S01]  /*e6a0*/  @!P1 IADD3 R27, PT, PT, -R27, RZ, RZ ;  /* 0x000000ff1b1b9210 */ /* 0x000fe20007ffe1ff */
[----:B------:R-:W-:Y:S01]  /*e6b0*/  @!P2 IMAD.MOV R25, RZ, RZ, -R25 ;  /* 0x000000ffff19a224 */ /* 0x000fe200078e0a19 */
[C---:B------:R-:W-:Y:S01]  /*e6c0*/  SEL R185, R123.reuse, R185, !P4 ;  /* 0x000000b97bb97207 */ /* 0x040fe20006000000 */
[----:B------:R-:W2:Y:S01]  /*e6d0*/  LDL.LU R189, [R1+0x2c54] ;  /* 0x002c540001bd7983 */ /* 0x000ea20000300800 */
[----:B------:R-:W-:Y:S01]  /*e6e0*/  IMAD.MOV.U32 R179, RZ, RZ, R21 ;  /* 0x000000ffffb37224 */ /* 0x000fe200078e0015 */
[----:B------:R-:W1:Y:S02]  /*e6f0*/  LDCU UR20, c[0x0][0x3b0] ;  /* 0x00007600ff1477ac */ /* 0x000e640008000800 */
[----:B------:R-:W2:Y:S01]  /*e700*/  LDL.LU R191, [R1+0x2c50] ;  /* 0x002c500001bf7983 */ /* 0x000ea20000300800 */
[----:B------:R-:W1:Y:S03]  /*e710*/  LDCU UR23, c[0x0][0x3b0] ;  /* 0x00007600ff1777ac */ /* 0x000e660008000800 */
[----:B------:R-:W3:Y:S01]  /*e720*/  LDL.LU R193, [R1+0x2c4c] ;  /* 0x002c4c0001c17983 */ /* 0x000ee20000300800 */
[----:B------:R-:W1:Y:S01]  /*e730*/  LDCU UR25, c[0x0][0x3b0] ;  /* 0x00007600ff1977ac */ /* 0x000e620008000800 */
[C---:B------:R-:W-:Y:S01]  /*e740*/  SEL R173, R123.reuse, R173, !P4 ;  /* 0x000000ad7bad7207 */ /* 0x040fe20006000000 */
[----:B------:R-:W1:Y:S01]  /*e750*/  LDCU UR35, c[0x0][0x3b0] ;  /* 0x00007600ff2377ac */ /* 0x000e620008000800 */
[----:B--2---:R-:W-:-:S05]  /*e760*/  SEL R191, R123, R191, !P4 ;  /* 0x000000bf7bbf7207 */ /* 0x004fca0006000000 */
[----:B-1----:R-:W-:Y:S01]  /*e770*/  IMAD R2, R191, UR13, RZ ;  /* 0x0000000dbf027c24 */ /* 0x002fe2000f8e02ff */
[----:B------:R-:W-:Y:S02]  /*e780*/  ISETP.GE.AND P3, PT, R225, RZ, PT ;  /* 0x000000ffe100720c */ /* 0x000fe40003f66270 */
[----:B------:R-:W-:Y:S02]  /*e790*/  ISETP.GE.AND P1, PT, R229, RZ, PT ;  /* 0x000000ffe500720c */ /* 0x000fe40003f26270 */
[----:B------:R-:W-:Y:S01]  /*e7a0*/  ISETP.GE.AND P2, PT, R233, RZ, PT ;  /* 0x000000ffe900720c */ /* 0x000fe20003f46270 */
[----:B------:R1:W-:Y:S01]  /*e7b0*/  STL [R1+0x1c], R2 ;  /* 0x00001c0201007387 */ /* 0x0003e20000100800 */
[C---:B------:R-:W-:Y:S02]  /*e7c0*/  SEL R100, R123.reuse, R189, !P4 ;  /* 0x000000bd7b647207 */ /* 0x040fe40006000000 */
[C---:B---3--:R-:W-:Y:S01]  /*e7d0*/  SEL R187, R123.reuse, R187, !P4 ;  /* 0x000000bb7bbb7207 */ /* 0x048fe20006000000 */
[----:B------:R-:W2:Y:S01]  /*e7e0*/  LDL.LU R195, [R1+0x2c48] ;  /* 0x002c480001c37983 */ /* 0x000ea20000300800 */
[----:B------:R-:W-:Y:S01]  /*e7f0*/  SEL R193, R123, R193, !P4 ;  /* 0x000000c17bc17207 */ /* 0x000fe20006000000 */
[----:B------:R-:W-:Y:S01]  /*e800*/  IMAD R4, R185, UR19, RZ ;  /* 0x00000013b9047c24 */ /* 0x000fe2000f8e02ff */
[----:B------:R-:W-:-:S02]  /*e810*/  SEL R191, R123, R62, !P4 ;  /* 0x0000003e7bbf7207 */ /* 0x000fc40006000000 */
[C---:B------:R-:W-:Y:S01]  /*e820*/  SEL R21, R123.reuse, R239, !P4 ;  /* 0x000000ef7b157207 */ /* 0x040fe20006000000 */
[----:B-1----:R-:W-:Y:S01]  /*e830*/  IMAD R2, R192, UR12, RZ ;  /* 0x0000000cc0027c24 */ /* 0x002fe2000f8e02ff */
[----:B------:R-:W1:Y:S04]  /*e840*/  LDCU UR12, c[0x0][0x3b0] ;  /* 0x00007600ff0c77ac */ /* 0x000e680008000800 */
[----:B------:R3:W-:Y:S01]  /*e850*/  STL [R1+0x98], R2 ;  /* 0x0000980201007387 */ /* 0x0007e20000100800 */
[----:B------:R-:W-:Y:S01]  /*e860*/  @!P3 IMAD.MOV R26, RZ, RZ, -R26 ;  /* 0x000000ffff1ab224 */ /* 0x000fe200078e0a1a */
[----:B------:R-:W-:Y:S01]  /*e870*/  SEL R184, R123, R79, !P4 ;  /* 0x0000004f7bb87207 */ /* 0x000fe20006000000 */
[----:B------:R-:W-:Y:S01]  /*e880*/  @!P1 IMAD.MOV R178, RZ, RZ, -R178 ;  /* 0x000000ffffb29224 */ /* 0x000fe200078e0ab2 */
[----:B------:R-:W2:Y:S01]  /*e890*/  LDL.LU R197, [R1+0x2c44] ;  /* 0x002c440001c57983 */ /* 0x000ea20000300800 */
[----:B------:R-:W-:Y:S01]  /*e8a0*/  @!P2 IADD3 R22, PT, PT, -R22, RZ, RZ ;  /* 0x000000ff1616a210 */ /* 0x000fe20007ffe1ff */
[----:B------:R-:W-:Y:S01]  /*e8b0*/  IMAD R100, R100, UR15, RZ ;  /* 0x0000000f64647c24 */ /* 0x000fe2000f8e02ff */
[----:B------:R-:W-:Y:S01]  /*e8c0*/  ISETP.GE.AND P3, PT, R231, RZ, PT ;  /* 0x000000ffe700720c */ /* 0x000fe20003f66270 */
[----:B------:R-:W2:Y:S01]  /*e8d0*/  LDL.LU R199, [R1+0x2c40] ;  /* 0x002c400001c77983 */ /* 0x000ea20000300800 */
[----:B------:R-:W-:Y:S01]  /*e8e0*/  ISETP.GE.AND P1, PT, R235, RZ, PT ;  /* 0x000000ffeb00720c */ /* 0x000fe20003f26270 */
[----:B------:R-:W1:Y:S02]  /*e8f0*/  LDCU UR15, c[0x0][0x3b0] ;  /* 0x00007600ff0f77ac */ /* 0x000e640008000800 */
[----:B------:R-:W3:Y:S01]  /*e900*/  LDL.LU R201, [R1+0x2c3c] ;  /* 0x002c3c0001c97983 */ /* 0x000ee20000300800 */
[----:B------:R-:W-:Y:S01]  /*e910*/  SEL R189, R123, R78, !P4 ;  /* 0x0000004e7bbd7207 */ /* 0x000fe20006000000 */
[----:B------:R-:W-:Y:S01]  /*e920*/  IMAD R46, R187, UR17, RZ ;  /* 0x00000011bb2e7c24 */ /* 0x000fe2000f8e02ff */
[----:B------:R-:W1:Y:S01]  /*e930*/  LDCU UR19, c[0x0][0x3b0] ;  /* 0x00007600ff1377ac */ /* 0x000e620008000800 */
[----:B------:R-:W-:-:S02]  /*e940*/  IMAD R210, R210, UR20, RZ ;  /* 0x00000014d2d27c24 */ /* 0x000fc4000f8e02ff */
[----:B------:R-:W-:Y:S01]  /*e950*/  IMAD R88, R31, UR23, RZ ;  /* 0x000000171f587c24 */ /* 0x000fe2000f8e02ff */
[C---:B------:R-:W-:Y:S01]  /*e960*/  SEL R183, R123.reuse, R64, !P4 ;  /* 0x000000407bb77207 */ /* 0x040fe20006000000 */
[----:B------:R-:W-:Y:S01]  /*e970*/  @!P3 IMAD.MOV R23, RZ, RZ, -R23 ;  /* 0x000000ffff17b224 */ /* 0x000fe200078e0a17 */
[----:B------:R-:W1:Y:S01]  /*e980*/  LDCU UR13, c[0x0][0x3b0] ;  /* 0x00007600ff0d77ac */ /* 0x000e620008000800 */
[----:B--2---:R-:W-:Y:S01]  /*e990*/  SEL R199, R123, R199, !P4 ;  /* 0x000000c77bc77207 */ /* 0x004fe20006000000 */
[----:B------:R-:W-:Y:S02]  /*e9a0*/  @!P1 IMAD.MOV R179, RZ, RZ, -R179 ;  /* 0x000000ffffb39224 */ /* 0x000fe400078e0ab3 */
[----:B-1----:R-:W-:Y:S01]  /*e9b0*/  IMAD R81, R81, UR15, RZ ;  /* 0x0000000f51517c24 */ /* 0x002fe2000f8e02ff */
[----:B------:R-:W1:Y:S01]  /*e9c0*/  LDCU UR15, c[0x0][0x3b0] ;  /* 0x00007600ff0f77ac */ /* 0x000e620008000800 */
[----:B---3--:R-:W-:Y:S01]  /*e9d0*/  IMAD R2, R199, UR74, RZ ;  /* 0x0000004ac7027c24 */ /* 0x008fe2000f8e02ff */
[----:B------:R-:W-:-:S02]  /*e9e0*/  SEL R195, R123, R195, !P4 ;  /* 0x000000c37bc37207 */ /* 0x000fc40006000000 */
[C---:B------:R-:W-:Y:S02]  /*e9f0*/  SEL R187, R123.reuse, R55, !P4 ;  /* 0x000000377bbb7207 */ /* 0x040fe40006000000 */
[C---:B------:R-:W-:Y:S01]  /*ea00*/  SEL R62, R123.reuse, R60, !P4 ;  /* 0x0000003c7b3e7207 */ /* 0x040fe20006000000 */
[----:B------:R2:W-:Y:S01]  /*ea10*/  STL [R1+0x10], R2 ;  /* 0x0000100201007387 */ /* 0x0005e20000100800 */
[----:B------:R-:W-:Y:S01]  /*ea20*/  SEL R78, R123, R66, !P4 ;  /* 0x000000427b4e7207 */ /* 0x000fe20006000000 */
[----:B------:R-:W-:Y:S01]  /*ea30*/  IMAD R5, R193, UR7, RZ ;  /* 0x00000007c1057c24 */ /* 0x000fe2000f8e02ff */
[C---:B------:R-:W-:Y:S01]  /*ea40*/  SEL R176, R123.reuse, R22, !P4 ;  /* 0x000000167bb07207 */ /* 0x040fe20006000000 */
[----:B------:R-:W3:Y:S01]  /*ea50*/  LDL.LU R203, [R1+0x2c38] ;  /* 0x002c380001cb7983 */ /* 0x000ee20000300800 */
[----:B------:R-:W-:Y:S01]  /*ea60*/  SEL R199, R123, R106, !P4 ;  /* 0x0000006a7bc77207 */ /* 0x000fe20006000000 */
[----:B------:R-:W-:Y:S01]  /*ea70*/  IMAD R21, R21, UR11, RZ ;  /* 0x0000000b15157c24 */ /* 0x000fe2000f8e02ff */
[C---:B------:R-:W-:Y:S01]  /*ea80*/  SEL R201, R123.reuse, R201, !P4 ;  /* 0x000000c97bc97207 */ /* 0x040fe20006000000 */
[----:B------:R-:W1:Y:S01]  /*ea90*/  LDCU UR20, c[0x0][0x3b0] ;  /* 0x00007600ff1477ac */ /* 0x000e620008000800 */
[----:B--2---:R-:W-:Y:S01]  /*eaa0*/  IMAD R2, R200, UR73, RZ ;  /* 0x00000049c8027c24 */ /* 0x004fe2000f8e02ff */
[----:B------:R-:W-:Y:S01]  /*eab0*/  SEL R55, R123, R102, !P4 ;  /* 0x000000667b377207 */ /* 0x000fe20006000000 */
[----:B------:R-:W-:Y:S01]  /*eac0*/  IMAD R42, R195, UR6, RZ ;  /* 0x00000006c32a7c24 */ /* 0x000fe2000f8e02ff */
[----:B------:R-:W-:-:S02]  /*ead0*/  SEL R66, R123, R122, !P4 ;  /* 0x0000007a7b427207 */ /* 0x000fc40006000000 */
[C---:B------:R-:W-:Y:S01]  /*eae0*/  SEL R105, R123.reuse, R197, !P4 ;  /* 0x000000c57b697207 */ /* 0x040fe20006000000 */
[----:B------:R2:W-:Y:S01]  /*eaf0*/  STL [R1+0x60], R2 ;  /* 0x0000600201007387 */ /* 0x0005e20000100800 */
[C---:B------:R-:W-:Y:S02]  /*eb00*/  SEL R102, R123.reuse, R36, !P4 ;  /* 0x000000247b667207 */ /* 0x040fe40006000000 */
[C---:B------:R-:W-:Y:S01]  /*eb10*/  SEL R79, R123.reuse, R74, !P4 ;  /* 0x0000004a7b4f7207 */ /* 0x040fe20006000000 */
[----:B------:R-:W4:Y:S01]  /*eb20*/  LDL.LU R205, [R1+0x2c34] ;  /* 0x002c340001cd7983 */ /* 0x000f220000300800 */
[----:B------:R-:W-:Y:S01]  /*eb30*/  SEL R195, R123, R175, !P4 ;  /* 0x000000af7bc37207 */ /* 0x000fe20006000000 */
[----:B------:R-:W-:Y:S01]  /*eb40*/  IMAD R90, R91, UR25, RZ ;  /* 0x000000195b5a7c24 */ /* 0x000fe2000f8e02ff */
[C---:B------:R-:W-:Y:S01]  /*eb50*/  SEL R193, R123.reuse, R104, !P4 ;  /* 0x000000687bc17207 */ /* 0x040fe20006000000 */
[----:B------:R-:W4:Y:S01]  /*eb60*/  LDL.LU R207, [R1+0x2c30] ;  /* 0x002c300001cf7983 */ /* 0x000f220000300800 */
[----:B------:R-:W-:Y:S01]  /*eb70*/  IMAD R106, R62, UR63, RZ ;  /* 0x0000003f3e6a7c24 */ /* 0x000fe2000f8e02ff */
[----:B------:R-:W1:Y:S01]  /*eb80*/  LDCU UR7, c[0x0][0x3b0] ;  /* 0x00007600ff0777ac */ /* 0x000e620008000800 */
[----:B--2---:R-:W-:Y:S01]  /*eb90*/  IMAD R2, R208, UR65, RZ ;  /* 0x00000041d0027c24 */ /* 0x004fe2000f8e02ff */
[----:B------:R-:W2:Y:S01]  /*eba0*/  LDL.LU R209, [R1+0x2c2c] ;  /* 0x002c2c0001d17983 */ /* 0x000ea20000300800 */
[----:B------:R-:W-:Y:S01]  /*ebb0*/  SEL R122, R123, R174, !P4 ;  /* 0x000000ae7b7a7207 */ /* 0x000fe20006000000 */
[----:B------:R-:W-:Y:S01]  /*ebc0*/  IMAD R31, R17, UR22, RZ ;  /* 0x00000016111f7c24 */ /* 0x000fe2000f8e02ff */
[----:B------:R-:W-:Y:S01]  /*ebd0*/  SEL R175, R123, R23, !P4 ;  /* 0x000000177baf7207 */ /* 0x000fe20006000000 */
[----:B------:R-:W2:Y:S01]  /*ebe0*/  LDL.LU R211, [R1+0x2c28] ;  /* 0x002c280001d37983 */ /* 0x000ea20000300800 */
[----:B------:R-:W-:Y:S01]  /*ebf0*/  IMAD R104, R3, UR55, RZ ;  /* 0x0000003703687c24 */ /* 0x000fe2000f8e02ff */
[----:B------:R-:W1:Y:S02]  /*ec00*/  LDCU UR11, c[0x0][0x3b0] ;  /* 0x00007600ff0b77ac */ /* 0x000e640008000800 */
[----:B------:R1:W-:Y:S01]  /*ec10*/  STL [R1+0x40], R2 ;  /* 0x0000400201007387 */ /* 0x0003e20000100800 */
[----:B------:R-:W-:Y:S01]  /*ec20*/  SEL R192, R123, R54, !P4 ;  /* 0x000000367bc07207 */ /* 0x000fe20006000000 */
[----:B------:R-:W-:Y:S01]  /*ec30*/  IMAD R171, R171, UR33, RZ ;  /* 0x00000021abab7c24 */ /* 0x000fe2000f8e02ff */
[----:B------:R-:W1:Y:S01]  /*ec40*/  LDCU UR6, c[0x0][0x3b0] ;  /* 0x00007600ff0677ac */ /* 0x000e620008000800 */
[----:B------:R-:W2:Y:S01]  /*ec50*/  LDL.LU R213, [R1+0x2c24] ;  /* 0x002c240001d57983 */ /* 0x000ea20000300800 */
[----:B------:R-:W-:-:S02]  /*ec60*/  SEL R202, R123, R179, !P4 ;  /* 0x000000b37bca7207 */ /* 0x000fc40006000000 */
[C---:B------:R-:W-:Y:S01]  /*ec70*/  SEL R185, R123.reuse, R71, !P4 ;  /* 0x000000477bb97207 */ /* 0x040fe20006000000 */
[----:B------:R-:W2:Y:S01]  /*ec80*/  LDL.LU R215, [R1+0x2c20] ;  /* 0x002c200001d77983 */ /* 0x000ea20000300800 */
[----:B------:R-:W-:Y:S01]  /*ec90*/  SEL R64, R123, R25, !P4 ;  /* 0x000000197b407207 */ /* 0x000fe20006000000 */
[----:B------:R-:W-:Y:S01]  /*eca0*/  IMAD R99, R99, UR35, RZ ;  /* 0x0000002363637c24 */ /* 0x000fe2000f8e02ff */
[----:B------:R-:W-:Y:S01]  /*ecb0*/  SEL R178, R123, R178, !P4 ;  /* 0x000000b27bb27207 */ /* 0x000fe20006000000 */
[----:B------:R-:W2:Y:S01]  /*ecc0*/  LDL.LU R217, [R1+0x2c1c] ;  /* 0x002c1c0001d97983 */ /* 0x000ea20000300800 */
[----:B------:R-:W1:Y:S03]  /*ecd0*/  LDCU UR17, c[0x0][0x3b0] ;  /* 0x00007600ff1177ac */ /* 0x000e660008000800 */
[----:B------:R-:W2:Y:S01]  /*ece0*/  LDL.LU R219, [R1+0x2c18] ;  /* 0x002c180001db7983 */ /* 0x000ea20000300800 */
[----:B------:R-:W-:Y:S01]  /*ecf0*/  IMAD R144, R144, UR8, RZ ;  /* 0x0000000890907c24 */ /* 0x000fe2000f8e02ff */
[----:B------:R-:W1:Y:S02]  /*ed00*/  LDCU UR74, c[0x0][0x3b0] ;  /* 0x00007600ff4a77ac */ /* 0x000e640008000800 */
[----:B------:R-:W2:Y:S01]  /*ed10*/  LDL.LU R221, [R1+0x2c14] ;  /* 0x002c140001dd7983 */ /* 0x000ea20000300800 */
[----:B------:R-:W-:Y:S01]  /*ed20*/  IMAD R165, R165, UR10, RZ ;  /* 0x0000000aa5a57c24 */ /* 0x000fe2000f8e02ff */
[----:B------:R-:W1:Y:S02]  /*ed30*/  LDCU UR23, c[0x0][0x3b0] ;  /* 0x00007600ff1777ac */ /* 0x000e640008000800 */
[----:B------:R-:W2:Y:S01]  /*ed40*/  LDL.LU R223, [R1+0x2c10] ;  /* 0x002c100001df7983 */ /* 0x000ea20000300800 */
[----:B---3--:R-:W-:-:S03]  /*ed50*/  SEL R108, R123, R203, !P4 ;  /* 0x000000cb7b6c7207 */ /* 0x008fc60006000000 */
[----:B------:R-:W3:Y:S01]  /*ed60*/  LDL.LU R225, [R1+0x2c0c] ;  /* 0x002c0c0001e17983 */ /* 0x000ee20000300800 */
[----:B------:R-:W-:Y:S01]  /*ed70*/  IMAD R252, R201, UR72, RZ ;  /* 0x00000048c9fc7c24 */ /* 0x000fe2000f8e02ff */
[----:B------:R-:W-:Y:S01]  /*ed80*/  SEL R200, R123, R145, !P4 ;  /* 0x000000917bc87207 */ /* 0x000fe20006000000 */
[----:B------:R-:W1:Y:S01]  /*ed90*/  LDCU UR72, c[0x0][0x3b0] ;  /* 0x00007600ff4877ac */ /* 0x000e620008000800 */
[----:B------:R-:W3:Y:S01]  /*eda0*/  LDL.LU R227, [R1+0x2c08] ;  /* 0x002c080001e37983 */ /* 0x000ee20000300800 */
[----:B------:R-:W-:Y:S02]  /*edb0*/  IMAD R34, R34, UR51, RZ ;  /* 0x0000003322227c24 */ /* 0x000fe4000f8e02ff */
[----:B------:R-:W-:Y:S01]  /*edc0*/  IMAD R157, R157, UR43, RZ ;  /* 0x0000002b9d9d7c24 */ /* 0x000fe2000f8e02ff */
[----:B------:R-:W3:Y:S01]  /*edd0*/  LDL.LU R229, [R1+0x2c04] ;  /* 0x002c040001e57983 */ /* 0x000ee20000300800 */
[----:B------:R-:W-:Y:S01]  /*ede0*/  IMAD R78, R78, UR69, RZ ;  /* 0x000000454e4e7c24 */ /* 0x000fe2000f8e02ff */
[----:B------:R-:W1:Y:S02]  /*edf0*/  LDCU UR73, c[0x0][0x3b0] ;  /* 0x00007600ff4977ac */ /* 0x000e640008000800 */
[----:B------:R-:W3:Y:S01]  /*ee00*/  LDL.LU R133, [R1+0x88] ;  /* 0x0000880001857983 */ /* 0x000ee20000300800 */
[----:B----4-:R-:W-:-:S03]  /*ee10*/  SEL R112, R123, R205, !P4 ;  /* 0x000000cd7b707207 */ /* 0x010fc60006000000 */
[----:B------:R-:W4:Y:S01]  /*ee20*/  LDL.LU R231, [R1+0x2c00] ;  /* 0x002c000001e77983 */ /* 0x000f220000300800 */
[C---:B------:R-:W-:Y:S01]  /*ee30*/  SEL R197, R123.reuse, R61, !P4 ;  /* 0x0000003d7bc57207 */ /* 0x040fe20006000000 */
[----:B------:R-:W-:Y:S01]  /*ee40*/  IMAD R102, R102, UR39, RZ ;  /* 0x0000002766667c24 */ /* 0x000fe2000f8e02ff */
[C---:B------:R-:W-:Y:S01]  /*ee50*/  SEL R74, R123.reuse, R160, !P4 ;  /* 0x000000a07b4a7207 */ /* 0x040fe20006000000 */
[----:B------:R-:W3:Y:S01]  /*ee60*/  LDL.LU R114, [R1+0x84] ;  /* 0x0000840001727983 */ /* 0x000ee20000300800 */
[----:B------:R-:W-:Y:S01]  /*ee70*/  SEL R206, R123, R207, !P4 ;  /* 0x000000cf7bce7207 */ /* 0x000fe20006000000 */
[----:B------:R-:W-:Y:S01]  /*ee80*/  IMAD R105, R105, UR76, RZ ;  /* 0x0000004c69697c24 */ /* 0x000fe2000f8e02ff */
[----:B--2---:R-:W-:Y:S01]  /*ee90*/  SEL R209, R123, R209, !P4 ;  /* 0x000000d17bd17207 */ /* 0x004fe20006000000 */
[----:B------:R-:W2:Y:S01]  /*eea0*/  LDL.LU R233, [R1+0x2bfc] ;  /* 0x002bfc0001e97983 */ /* 0x000ea20000300800 */
[----:B------:R-:W-:Y:S01]  /*eeb0*/  IMAD R17, R87, UR21, RZ ;  /* 0x0000001557117c24 */ /* 0x000fe2000f8e02ff */
[C---:B------:R-:W-:Y:S01]  /*eec0*/  SEL R91, R123.reuse, R97, !P4 ;  /* 0x000000617b5b7207 */ /* 0x040fe20006000000 */
[----:B------:R-:W1:Y:S01]  /*eed0*/  LDCU UR33, c[0x0][0x3b0] ;  /* 0x00007600ff2177ac */ /* 0x000e620008000800 */
[----:B------:R-:W2:Y:S01]  /*eee0*/  LDL.LU R158, [R1+0x80] ;  /* 0x00008000019e7983 */ /* 0x000ea20000300800 */
[----:B------:R-:W-:-:S02]  /*eef0*/  SEL R121, R123, R211, !P4 ;  /* 0x000000d37b797207 */ /* 0x000fc40006000000 */
[C---:B------:R-:W-:Y:S01]  /*ef00*/  SEL R203, R123.reuse, R77, !P4 ;  /* 0x0000004d7bcb7207 */ /* 0x040fe20006000000 */
[----:B------:R-:W2:Y:S01]  /*ef10*/  LDL.LU R235, [R1+0x2bf8] ;  /* 0x002bf80001eb7983 */ /* 0x000ea20000300800 */
[----:B------:R-:W-:Y:S01]  /*ef20*/  SEL R208, R123, R232, !P4 ;  /* 0x000000e87bd07207 */ /* 0x000fe20006000000 */
[----:B------:R-:W1:Y:S02]  /*ef30*/  LDCU UR25, c[0x0][0x3b0] ;  /* 0x00007600ff1977ac */ /* 0x000e640008000800 */
[----:B------:R-:W2:Y:S01]  /*ef40*/  LDL.LU R150, [R1+0x7c] ;  /* 0x00007c0001967983 */ /* 0x000ea20000300800 */
[----:B------:R-:W-:Y:S01]  /*ef50*/  IMAD R79, R79, UR77, RZ ;  /* 0x0000004d4f4f7c24 */ /* 0x000fe2000f8e02ff */
[----:B------:R-:W2:Y:S02]  /*ef60*/  LDCU UR65, c[0x0][0x3b0] ;  /* 0x00007600ff4177ac */ /* 0x000ea40008000800 */
[----:B------:R-:W2:Y:S01]  /*ef70*/  LDL.LU R136, [R1+0x74] ;  /* 0x0000740001887983 */ /* 0x000ea20000300800 */
[----:B------:R-:W-:Y:S01]  /*ef80*/  IMAD R33, R33, UR59, RZ ;  /* 0x0000003b21217c24 */ /* 0x000fe2000f8e02ff */
[----:B------:R-:W2:Y:S01]  /*ef90*/  LDCU UR22, c[0x0][0x3b0] ;  /* 0x00007600ff1677ac */ /* 0x000ea20008000800 */
[----:B------:R-:W-:-:S02]  /*efa0*/  SEL R137, R123, R219, !P4 ;  /* 0x000000db7b897207 */ /* 0x000fc40006000000 */
[C---:B------:R-:W-:Y:S02]  /*efb0*/  SEL R215, R123.reuse, R215, !P4 ;  /* 0x000000d77bd77207 */ /* 0x040fe40006000000 */
[C---:B------:R-:W-:Y:S02]  /*efc0*/  SEL R115, R123.reuse, R213, !P4 ;  /* 0x000000d57b737207 */ /* 0x040fe40006000000 */
[----:B------:R-:W-:Y:S01]  /*efd0*/  SEL R54, R123, R98, !P4 ;  /* 0x000000627b367207 */ /* 0x000fe20006000000 */
[----:B-1----:R-:W-:Y:S01]  /*efe0*/  IMAD R95, R75, UR6, RZ ;  /* 0x000000064b5f7c24 */ /* 0x002fe2000f8e02ff */
[----:B------:R-:W-:Y:S01]  /*eff0*/  SEL R201, R123, R29, !P4 ;  /* 0x0000001d7bc97207 */ /* 0x000fe20006000000 */
[----:B------:R-:W-:Y:S01]  /*f000*/  IMAD R83, R83, UR17, RZ ;  /* 0x0000001153537c24 */ /* 0x000fe2000f8e02ff */
[C---:B------:R-:W-:Y:S01]  /*f010*/  SEL R120, R123.reuse, R221, !P4 ;  /* 0x000000dd7b787207 */ /* 0x040fe20006000000 */
[----:B------:R-:W1:Y:S01]  /*f020*/  LDCU UR10, c[0x0][0x3b0] ;  /* 0x00007600ff0a77ac */ /* 0x000e620008000800 */
[----:B------:R-:W-:Y:S01]  /*f030*/  SEL R223, R123, R223, !P4 ;  /* 0x000000df7bdf7207 */ /* 0x000fe20006000000 */
[----:B------:R-:W-:Y:S01]  /*f040*/  IMAD R108, R108, UR70, RZ ;  /* 0x000000466c6c7c24 */ /* 0x000fe2000f8e02ff */
[----:B------:R-:W1:Y:S01]  /*f050*/  LDCU UR51, c[0x0][0x3b0] ;  /* 0x00007600ff3377ac */ /* 0x000e620008000800 */
[----:B------:R-:W1:Y:S01]  /*f060*/  LDCU UR8, c[0x0][0x3b0] ;  /* 0x00007600ff0877ac */ /* 0x000e620008000800 */
[----:B------:R-:W1:Y:S01]  /*f070*/  LDCU UR43, c[0x0][0x3b0] ;  /* 0x00007600ff2b77ac */ /* 0x000e620008000800 */
[----:B---3--:R-:W-:-:S02]  /*f080*/  ISETP.GE.AND P2, PT, R114, RZ, PT ;  /* 0x000000ff7200720c */ /* 0x008fc40003f46270 */
[----:B------:R-:W-:Y:S01]  /*f090*/  ISETP.GE.AND P3, PT, R133, RZ, PT ;  /* 0x000000ff8500720c */ /* 0x000fe20003f66270 */
[----:B------:R-:W3:Y:S01]  /*f0a0*/  LDL.LU R114, [R1+0x70] ;  /* 0x0000700001727983 */ /* 0x000ee20000300800 */
[----:B------:R-:W-:Y:S01]  /*f0b0*/  SEL R205, R123, R248, !P4 ;  /* 0x000000f87bcd7207 */ /* 0x000fe20006000000 */
[----:B------:R-:W-:Y:S01]  /*f0c0*/  IMAD R2, R209, UR64, RZ ;  /* 0x00000040d1027c24 */ /* 0x000fe2000f8e02ff */
[C---:B----4-:R-:W-:Y:S01]  /*f0d0*/  SEL R231, R123.reuse, R231, !P4 ;  /* 0x000000e77be77207 */ /* 0x050fe20006000000 */
[----:B------:R-:W4:Y:S01]  /*f0e0*/  LDL.LU R169, [R1+0x6c] ;  /* 0x00006c0001a97983 */ /* 0x000f220000300800 */
[----:B--2---:R-:W-:Y:S01]  /*f0f0*/  ISETP.GE.AND P1, PT, R158, RZ, PT ;  /* 0x000000ff9e00720c */ /* 0x004fe20003f26270 */
[----:B------:R-:W-:Y:S01]  /*f100*/  IMAD R160, R196, UR72, RZ ;  /* 0x00000048c4a07c24 */ /* 0x000fe2000f8e02ff */
[C---:B------:R-:W-:Y:S01]  /*f110*/  SEL R211, R123.reuse, R216, !P4 ;  /* 0x000000d87bd37207 */ /* 0x040fe20006000000 */
[----:B------:R-:W2:Y:S01]  /*f120*/  LDL.LU R167, [R1+0x68] ;  /* 0x0000680001a77983 */ /* 0x000ea20000300800 */
[----:B------:R-:W-:Y:S01]  /*f130*/  SEL R77, R123, R58, !P4 ;  /* 0x0000003a7b4d7207 */ /* 0x000fe20006000000 */
[----:B------:R-:W-:Y:S01]  /*f140*/  IMAD R32, R215, UR58, RZ ;  /* 0x0000003ad7207c24 */ /* 0x000fe2000f8e02ff */
[----:B------:R-:W1:Y:S01]  /*f150*/  LDCU UR64, c[0x0][0x3b0] ;  /* 0x00007600ff4077ac */ /* 0x000e620008000800 */
[----:B------:R-:W2:Y:S01]  /*f160*/  LDL.LU R161, [R1+0x64] ;  /* 0x0000640001a17983 */ /* 0x000ea20000300800 */
[----:B------:R-:W-:Y:S01]  /*f170*/  @!P3 IADD3 R20, PT, PT, -R20, RZ, RZ ;  /* 0x000000ff1414b210 */ /* 0x000fe20007ffe1ff */
[----:B------:R-:W-:Y:S01]  /*f180*/  @!P2 IMAD.MOV R19, RZ, RZ, -R19 ;  /* 0x000000ffff13a224 */ /* 0x000fe200078e0a13 */
[C---:B------:R-:W-:Y:S01]  /*f190*/  SEL R214, R123.reuse, R233, !P4 ;  /* 0x000000e97bd67207 */ /* 0x040fe20006000000 */
[----:B------:R-:W2:Y:S01]  /*f1a0*/  LDL.LU R182, [R1+0x5c] ;  /* 0x00005c0001b67983 */ /* 0x000ea20000300800 */
[C---:B------:R-:W-:Y:S01]  /*f1b0*/  SEL R213, R123.reuse, R241, !P4 ;  /* 0x000000f17bd57207 */ /* 0x040fe20006000000 */
[----:B------:R-:W-:Y:S01]  /*f1c0*/  @!P1 IMAD.MOV R18, RZ, RZ, -R18 ;  /* 0x000000ffff129224 */ /* 0x000fe200078e0a12 */
[----:B------:R-:W-:Y:S01]  /*f1d0*/  SEL R216, R123, R217, !P4 ;  /* 0x000000d97bd87207 */ /* 0x000fe20006000000 */
[----:B------:R-:W2:Y:S01]  /*f1e0*/  LDL.LU R177, [R1+0x50] ;  /* 0x0000500001b17983 */ /* 0x000ea20000300800 */
[----:B------:R-:W-:Y:S01]  /*f1f0*/  ISETP.GE.AND P3, PT, R150, RZ, PT ;  /* 0x000000ff9600720c */ /* 0x000fe20003f66270 */
[----:B------:R-:W-:Y:S01]  /*f200*/  IMAD R168, R203, UR7, RZ ;  /* 0x00000007cba87c24 */ /* 0x000fe2000f8e02ff */
[----:B------:R-:W-:Y:S01]  /*f210*/  ISETP.GE.AND P2, PT, R136, RZ, PT ;  /* 0x000000ff8800720c */ /* 0x000fe20003f46270 */
[----:B------:R-:W1:Y:S01]  /*f220*/  LDCU UR21, c[0x0][0x3b0] ;  /* 0x00007600ff1577ac */ /* 0x000e620008000800 */
[----:B------:R-:W-:Y:S01]  /*f230*/  SEL R58, R123, R56, !P4 ;  /* 0x000000387b3a7207 */ /* 0x000fe20006000000 */
[----:B------:R-:W-:Y:S01]  /*f240*/  IMAD R205, R205, UR29, RZ ;  /* 0x0000001dcdcd7c24 */ /* 0x000fe2000f8e02ff */
[----:B------:R-:W-:Y:S01]  /*f250*/  SEL R215, R123, R225, !P4 ;  /* 0x000000e17bd77207 */ /* 0x000fe20006000000 */
[----:B------:R-:W1:Y:S01]  /*f260*/  LDCU UR29, c[0x0][0x3b0] ;  /* 0x00007600ff1d77ac */ /* 0x000e620008000800 */
[----:B------:R-:W-:Y:S01]  /*f270*/  IMAD R24, R231, UR42, RZ ;  /* 0x0000002ae7187c24 */ /* 0x000fe2000f8e02ff */
[----:B------:R-:W-:-:S02]  /*f280*/  SEL R209, R123, R224, !P4 ;  /* 0x000000e07bd17207 */ /* 0x000fc40006000000 */
[C---:B------:R-:W-:Y:S02]  /*f290*/  SEL R151, R123.reuse, R227, !P4 ;  /* 0x000000e37b977207 */ /* 0x040fe40006000000 */
[C---:B------:R-:W-:Y:S01]  /*f2a0*/  SEL R129, R123.reuse, R229, !P4 ;  /* 0x000000e57b817207 */ /* 0x040fe20006000000 */
[----:B------:R-:W-:Y:S01]  /*f2b0*/  @!P3 IMAD.MOV R180, RZ, RZ, -R180 ;  /* 0x000000ffffb4b224 */ /* 0x000fe200078e0ab4 */
[C---:B------:R-:W-:Y:S01]  /*f2c0*/  SEL R152, R123.reuse, R235, !P4 ;  /* 0x000000eb7b987207 */ /* 0x040fe20006000000 */
[----:B------:R-:W-:Y:S01]  /*f2d0*/  @!P2 IMAD.MOV R16, RZ, RZ, -R16 ;  /* 0x000000ffff10a224 */ /* 0x000fe200078e0a10 */
[C---:B------:R-:W-:Y:S02]  /*f2e0*/  SEL R133, R123.reuse, R237, !P4 ;  /* 0x000000ed7b857207 */ /* 0x040fe40006000000 */
[C---:B------:R-:W-:Y:S01]  /*f2f0*/  SEL R207, R123.reuse, R240, !P4 ;  /* 0x000000f07bcf7207 */ /* 0x040fe20006000000 */
[----:B------:R-:W-:Y:S01]  /*f300*/  IMAD R61, R204, UR14, RZ ;  /* 0x0000000ecc3d7c24 */ /* 0x000fe2000f8e02ff */
[C---:B------:R-:W-:Y:S01]  /*f310*/  SEL R158, R123.reuse, R243, !P4 ;  /* 0x000000f37b9e7207 */ /* 0x040fe20006000000 */
[----:B------:R-:W-:Y:S01]  /*f320*/  IMAD R112, R112, UR68, RZ ;  /* 0x0000004470707c24 */ /* 0x000fe2000f8e02ff */
[----:B------:R-:W-:Y:S01]  /*f330*/  SEL R87, R123, R113, !P4 ;  /* 0x000000717b577207 */ /* 0x000fe20006000000 */
[----:B------:R-:W-:Y:S01]  /*f340*/  IMAD R75, R116, UR45, RZ ;  /* 0x0000002d744b7c24 */ /* 0x000fe2000f8e02ff */
[----:B------:R-:W1:Y:S01]  /*f350*/  LDCU UR70, c[0x0][0x3b0] ;  /* 0x00007600ff4677ac */ /* 0x000e620008000800 */
[----:B------:R-:W-:-:S02]  /*f360*/  IMAD R121, R121, UR62, RZ ;  /* 0x0000003e79797c24 */ /* 0x000fc4000f8e02ff */
[----:B------:R-:W-:Y:S01]  /*f370*/  IMAD R137, R137, UR54, RZ ;  /* 0x0000003689897c24 */ /* 0x000fe2000f8e02ff */
[----:B------:R-:W1:Y:S01]  /*f380*/  LDCU UR17, c[0x0][0x3b0] ;  /* 0x00007600ff1177ac */ /* 0x000e620008000800 */
[----:B------:R-:W-:Y:S02]  /*f390*/  IMAD R29, R184, UR13, RZ ;  /* 0x0000000db81d7c24 */ /* 0x000fe4000f8e02ff */
[----:B------:R-:W-:Y:S01]  /*f3a0*/  IMAD R115, R115, UR60, RZ ;  /* 0x0000003c73737c24 */ /* 0x000fe2000f8e02ff */
[----:B------:R-:W1:Y:S01]  /*f3b0*/  LDCU UR58, c[0x0][0x3b0] ;  /* 0x00007600ff3a77ac */ /* 0x000e620008000800 */
[----:B------:R-:W-:Y:S02]  /*f3c0*/  IMAD R208, R208, UR41, RZ ;  /* 0x00000029d0d07c24 */ /* 0x000fe4000f8e02ff */
[----:B------:R-:W-:Y:S01]  /*f3d0*/  IMAD R206, R206, UR66, RZ ;  /* 0x00000042cece7c24 */ /* 0x000fe2000f8e02ff */
[----:B------:R-:W1:Y:S01]  /*f3e0*/  LDCU UR76, c[0x0][0x3b0] ;  /* 0x00007600ff4c77ac */ /* 0x000e620008000800 */
[----:B------:R-:W1:Y:S01]  /*f3f0*/  LDCU UR59, c[0x0][0x3b0] ;  /* 0x00007600ff3b77ac */ /* 0x000e620008000800 */
[----:B---3--:R-:W-:-:S02]  /*f400*/  ISETP.GE.AND P1, PT, R114, RZ, PT ;  /* 0x000000ff7200720c */ /* 0x008fc40003f26270 */
[----:B------:R-:W-:Y:S01]  /*f410*/  SEL R56, R123, R40, !P4 ;  /* 0x000000287b387207 */ /* 0x000fe20006000000 */
[----:B------:R-:W-:Y:S01]  /*f420*/  IMAD R216, R216, UR56, RZ ;  /* 0x00000038d8d87c24 */ /* 0x000fe2000f8e02ff */
[----:B----4-:R-:W-:Y:S01]  /*f430*/  ISETP.GE.AND P3, PT, R169, RZ, PT ;  /* 0x000000ffa900720c */ /* 0x010fe20003f66270 */
[----:B------:R-:W3:Y:S01]  /*f440*/  LDCU UR56, c[0x0][0x3b0] ;  /* 0x00007600ff3877ac */ /* 0x000ee20008000800 */
[----:B------:R-:W4:Y:S01]  /*f450*/  LDL.LU R169, [R1+0x4c] ;  /* 0x00004c0001a97983 */ /* 0x000f220000300800 */
[----:B--2---:R-:W-:Y:S01]  /*f460*/  ISETP.GE.AND P2, PT, R167, RZ, PT ;  /* 0x000000ffa700720c */ /* 0x004fe20003f46270 */
[----:B------:R-:W-:Y:S01]  /*f470*/  IMAD R215, R215, UR48, RZ ;  /* 0x00000030d7d77c24 */ /* 0x000fe2000f8e02ff */
[----:B------:R-:W2:Y:S04]  /*f480*/  LDCU UR42, c[0x0][0x3b0] ;  /* 0x00007600ff2a77ac */ /* 0x000ea80008000800 */
[----:B------:R-:W-:Y:S01]  /*f490*/  @!P1 IADD3 R15, PT, PT, -R15, RZ, RZ ;  /* 0x000000ff0f0f9210 */ /* 0x000fe20007ffe1ff */
[----:B------:R-:W1:Y:S01]  /*f4a0*/  LDCU UR48, c[0x0][0x3b0] ;  /* 0x00007600ff3077ac */ /* 0x000e620008000800 */
[----:B------:R-:W-:-:S02]  /*f4b0*/  ISETP.GE.AND P1, PT, R161, RZ, PT ;  /* 0x000000ffa100720c */ /* 0x000fc40003f26270 */
[----:B------:R-:W2:Y:S01]  /*f4c0*/  LDL.LU R161, [R1+0x48] ;  /* 0x0000480001a17983 */ /* 0x000ea20000300800 */
[----:B------:R-:W-:Y:S01]  /*f4d0*/  @!P3 IMAD.MOV R14, RZ, RZ, -R14 ;  /* 0x000000ffff0eb224 */ /* 0x000fe200078e0a0e */
[----:B------:R-:W-:Y:S01]  /*f4e0*/  ISETP.GE.AND P3, PT, R182, RZ, PT ;  /* 0x000000ffb600720c */ /* 0x000fe20003f66270 */
[----:B------:R-:W-:Y:S01]  /*f4f0*/  IMAD R214, R214, UR40, RZ ;  /* 0x00000028d6d67c24 */ /* 0x000fe2000f8e02ff */
[----:B------:R-:W3:Y:S01]  /*f500*/  LDL.LU R181, [R1+0x44] ;  /* 0x0000440001b57983 */ /* 0x000ee20000300800 */
[----:B------:R-:W-:Y:S01]  /*f510*/  @!P2 IMAD.MOV R13, RZ, RZ, -R13 ;  /* 0x000000ffff0da224 */ /* 0x000fe200078e0a0d */
[----:B------:R-:W-:Y:S01]  /*f520*/  ISETP.GE.AND P2, PT, R177, RZ, PT ;  /* 0x000000ffb100720c */ /* 0x000fe20003f46270 */
[----:B------:R-:W2:Y:S01]  /*f530*/  LDCU UR40, c[0x0][0x3b0] ;  /* 0x00007600ff2877ac */ /* 0x000ea20008000800 */
[----:B------:R-:W3:Y:S01]  /*f540*/  LDL.LU R182, [R1+0x1b0] ;  /* 0x0001b00001b67983 */ /* 0x000ee20000300800 */
[----:B------:R-:W-:Y:S02]  /*f550*/  IMAD R213, R213, UR36, RZ ;  /* 0x00000024d5d57c24 */ /* 0x000fe4000f8e02ff */
[----:B------:R-:W-:Y:S01]  /*f560*/  @!P1 IADD3 R12, PT, PT, -R12, RZ, RZ ;  /* 0x000000ff0c0c9210 */ /* 0x000fe20007ffe1ff */
[----:B------:R-:W3:Y:S01]  /*f570*/  LDL.LU R177, [R1+0x3c] ;  /* 0x00003c0001b17983 */ /* 0x000ee20000300800 */
[----:B------:R-:W-:Y:S01]  /*f580*/  SEL R40, R123, R16, !P4 ;  /* 0x000000107b287207 */ /* 0x000fe20006000000 */
[----:B------:R-:W2:Y:S02]  /*f590*/  LDCU UR36, c[0x0][0x3b0] ;  /* 0x00007600ff2477ac */ /* 0x000ea40008000800 */
[----:B------:R-:W3:Y:S01]  /*f5a0*/  LDL.LU R218, [R1+0x14] ;  /* 0x0000140001da7983 */ /* 0x000ee20000300800 */
[----:B-1----:R-:W-:Y:S01]  /*f5b0*/  IMAD R153, R197, UR64, RZ ;  /* 0x00000040c5997c24 */ /* 0x002fe2000f8e02ff */
[----:B------:R-:W-:-:S02]  /*f5c0*/  SEL R63, R123, R180, !P4 ;  /* 0x000000b47b3f7207 */ /* 0x000fc40006000000 */
[C---:B------:R-:W-:Y:S01]  /*f5d0*/  SEL R150, R123.reuse, R244, !P4 ;  /* 0x000000f47b967207 */ /* 0x040fe20006000000 */
[----:B------:R-:W3:Y:S01]  /*f5e0*/  LDL R217, [R1] ;  /* 0x0000000001d97983 */ /* 0x000ee20000100800 */
[----:B------:R-:W-:Y:S01]  /*f5f0*/  @!P3 IMAD.MOV R11, RZ, RZ, -R11 ;  /* 0x000000ffff0bb224 */ /* 0x000fe200078e0a0b */
[----:B------:R-:W-:Y:S01]  /*f600*/  SEL R136, R123, R245, !P4 ;  /* 0x000000f57b887207 */ /* 0x000fe20006000000 */
[----:B------:R-:W-:Y:S01]  /*f610*/  IMAD R16, R189, UR12, RZ ;  /* 0x0000000cbd107c24 */ /* 0x000fe2000f8e02ff */
[----:B------:R-:W1:Y:S01]  /*f620*/  LDCU UR12, c[0x0][0x3b0] ;  /* 0x00007600ff0c77ac */ /* 0x000e620008000800 */
[----:B------:R-:W-:Y:S01]  /*f630*/  @!P2 IMAD.MOV R10, RZ, RZ, -R10 ;  /* 0x000000ffff0aa224 */ /* 0x000fe200078e0a0a */
[----:B------:R1:W-:Y:S01]  /*f640*/  STL.64 [R1+0x2bf0], R126 ;  /* 0x002bf07e01007387 */ /* 0x0003e20000100a00 */
        /* <DEDUP_REMOVED lines=21> */
[----:B----4-:R-:W-:-:S02]  /*f7a0*/  ISETP.GE.AND P1, PT, R169, RZ, PT ;  /* 0x000000ffa900720c */ /* 0x010fc40003f26270 */
[----:B--2---:R-:W-:Y:S02]  /*f7b0*/  ISETP.GE.AND P3, PT, R161, RZ, PT ;  /* 0x000000ffa100720c */ /* 0x004fe40003f66270 */
[----:B---3--:R-:W-:-:S11]  /*f7c0*/  SEL R177, R123, R177, !P4 ;  /* 0x000000b17bb17207 */ /* 0x008fd60006000000 */
[----:B------:R-:W-:Y:S01]  /*f7d0*/  @!P3 IMAD.MOV R8, RZ, RZ, -R8 ;  /* 0x000000ffff08b224 */ /* 0x000fe200078e0a08 */
[----:B------:R-:W-:Y:S02]  /*f7e0*/  @!P1 IADD3 R9, PT, PT, -R9, RZ, RZ ;  /* 0x000000ff09099210 */ /* 0x000fe40007ffe1ff */
[----:B------:R-:W-:Y:S02]  /*f7f0*/  SEL R167, R123, R93, !P4 ;  /* 0x0000005d7ba77207 */ /* 0x000fe40006000000 */
[----:B------:R-:W-:Y:S01]  /*f800*/  ISETP.GE.AND P6, PT, R181, RZ, PT ;  /* 0x000000ffb500720c */ /* 0x000fe20003fc6270 */
[----:B------:R-:W-:Y:S01]  /*f810*/  IMAD R145, R198, UR56, RZ ;  /* 0x00000038c6917c24 */ /* 0x000fe2000f8e02ff */
[----:B------:R-:W-:Y:S01]  /*f820*/  SEL R161, R123, R84, !P4 ;  /* 0x000000547ba17207 */ /* 0x000fe20006000000 */
[----:B------:R-:W-:Y:S01]  /*f830*/  IMAD R142, R199, UR48, RZ ;  /* 0x00000030c78e7c24 */ /* 0x000fe2000f8e02ff */
[----:B------:R-:W-:Y:S01]  /*f840*/  SEL R84, R182, RZ, !P5 ;  /* 0x000000ffb6547207 */ /* 0x000fe20006800000 */
[----:B------:R-:W-:Y:S01]  /*f850*/  IMAD R22, R134, UR42, RZ ;  /* 0x0000002a86167c24 */ /* 0x000fe2000f8e02ff */
[----:B------:R-:W-:-:S02]  /*f860*/  SEL R36, R123, R9, !P4 ;  /* 0x000000097b247207 */ /* 0x000fc40006000000 */
[C---:B------:R-:W-:Y:S02]  /*f870*/  SEL R114, R123.reuse, R246, !P4 ;  /* 0x000000f67b727207 */ /* 0x040fe40006000000 */
[C---:B------:R-:W-:Y:S02]  /*f880*/  SEL R179, R123.reuse, R14, !P4 ;  /* 0x0000000e7bb37207 */ /* 0x040fe40006000000 */
[C---:B------:R-:W-:Y:S02]  /*f890*/  SEL R180, R123.reuse, R13, !P4 ;  /* 0x0000000d7bb47207 */ /* 0x040fe40006000000 */
[C---:B------:R-:W-:Y:S02]  /*f8a0*/  SEL R97, R123.reuse, R12, !P4 ;  /* 0x0000000c7b617207 */ /* 0x040fe40006000000 */
[C---:B------:R-:W-:Y:S02]  /*f8b0*/  SEL R80, R123.reuse, R11, !P4 ;  /* 0x0000000b7b507207 */ /* 0x040fe40006000000 */
[C---:B------:R-:W-:Y:S01]  /*f8c0*/  SEL R71, R123.reuse, R10, !P4 ;  /* 0x0000000a7b477207 */ /* 0x040fe20006000000 */
[----:B------:R-:W-:Y:S01]  /*f8d0*/  IMAD R20, R122, UR11, RZ ;  /* 0x0000000b7a147c24 */ /* 0x000fe2000f8e02ff */
[----:B------:R-:W-:Y:S01]  /*f8e0*/  SEL R174, R123, R8, !P4 ;  /* 0x000000087bae7207 */ /* 0x000fe20006000000 */
[----:B------:R-:W-:Y:S01]  /*f8f0*/  IMAD R9, R176, UR29, RZ ;  /* 0x0000001db0097c24 */ /* 0x000fe2000f8e02ff */
[----:B------:R-:W-:Y:S01]  /*f900*/  ISETP.NE.U32.AND P2, PT, R84, RZ, PT ;  /* 0x000000ff5400720c */ /* 0x000fe20003f45070 */
[----:B-1----:R-:W-:Y:S01]  /*f910*/  IMAD R3, R177, UR12, RZ ;  /* 0x0000000cb1037c24 */ /* 0x002fe2000f8e02ff */
[----:B------:R-:W-:Y:S01]  /*f920*/  SEL R84, R123, R19, !P4 ;  /* 0x000000137b547207 */ /* 0x000fe20006000000 */
[----:B------:R-:W-:Y:S01]  /*f930*/  IMAD R62, R36, UR16, RZ ;  /* 0x00000010243e7c24 */ /* 0x000fe2000f8e02ff */
[----:B------:R-:W1:Y:S01]  /*f940*/  LDCU UR46, c[0x0][0x3b0] ;  /* 0x00007600ff2e77ac */ /* 0x000e620008000800 */
[----:B------:R-:W-:Y:S01]  /*f950*/  IMAD.WIDE R176, R218, 0x4, R124 ;  /* 0x00000004dab07825 */ /* 0x000fe200078e027c */
[----:B------:R-:W2:Y:S03]  /*f960*/  LDCU UR38, c[0x0][0x3b0] ;  /* 0x00007600ff2677ac */ /* 0x000ea60008000800 */
[----:B------:R-:W-:-:S02]  /*f970*/  IMAD R19, R175, UR30, RZ ;  /* 0x0000001eaf137c24 */ /* 0x000fc4000f8e02ff */
[----:B------:R-:W-:Y:S01]  /*f980*/  IMAD R36, R174, UR15, RZ ;  /* 0x0000000fae247c24 */ /* 0x000fe2000f8e02ff */
[----:B------:R-:W3:Y:S01]  /*f990*/  LDCU UR34, c[0x0][0x3b0] ;  /* 0x00007600ff2277ac */ /* 0x000ee20008000800 */
[----:B------:R-:W-:Y:S01]  /*f9a0*/  IMAD.WIDE R174, R218, 0x4, R126 ;  /* 0x00000004daae7825 */ /* 0x000fe200078e027e */
[----:B------:R4:W-:Y:S01]  /*f9b0*/  STL.64 [R1+0xcd0], R176 ;  /* 0x000cd0b001007387 */ /* 0x0009e20000100a00 */
[----:B------:R-:W1:Y:S02]  /*f9c0*/  LDCU UR37, c[0x0][0x3b0] ;  /* 0x00007600ff2577ac */ /* 0x000e640008000800 */
[--C-:B------:R-:W-:Y:S01]  /*f9d0*/  IMAD.WIDE R126, R217, 0x4, R124.reuse ;  /* 0x00000004d97e7825 */ /* 0x100fe200078e027c */
[----:B------:R2:W-:Y:S01]  /*f9e0*/  STL.64 [R1+0xce0], R174 ;  /* 0x000ce0ae01007387 */ /* 0x0005e20000100a00 */
[----:B------:R-:W1:Y:S03]  /*f9f0*/  LDCU UR10, c[0x0][0x3b0] ;  /* 0x00007600ff0a77ac */ /* 0x000e660008000800 */
[----:B------:R3:W-:Y:S01]  /*fa00*/  STL.64 [R1+0xd68], R126 ;  /* 0x000d687e01007387 */ /* 0x0007e20000100a00 */
[----:B------:R-:W-:Y:S01]  /*fa10*/  IMAD R150, R150, UR33, RZ ;  /* 0x0000002196967c24 */ /* 0x000fe2000f8e02ff */
[----:B------:R-:W-:Y:S01]  /*fa20*/  SEL R169, R123, R85, !P4 ;  /* 0x000000557ba97207 */ /* 0x000fe20006000000 */
[----:B------:R-:W-:Y:S01]  /*fa30*/  IMAD R167, R167, UR27, RZ ;  /* 0x0000001ba7a77c24 */ /* 0x000fe2000f8e02ff */
[----:B------:R-:W1:Y:S01]  /*fa40*/  LDCU UR49, c[0x0][0x3b0] ;  /* 0x00007600ff3177ac */ /* 0x000e620008000800 */
[--C-:B----4-:R-:W-:Y:S01]  /*fa50*/  IMAD.WIDE R176, R250, 0x4, R124.reuse ;  /* 0x00000004fab07825 */ /* 0x110fe200078e027c */
[----:B------:R-:W4:Y:S03]  /*fa60*/  LDCU UR50, c[0x0][0x3b0] ;  /* 0x00007600ff3277ac */ /* 0x000f260008000800 */
[--C-:B--2---:R-:W-:Y:S01]  /*fa70*/  IMAD.WIDE R174, R101, 0x4, R124.reuse ;  /* 0x0000000465ae7825 */ /* 0x104fe200078e027c */
[----:B------:R2:W-:Y:S01]  /*fa80*/  STL.64 [R1+0xe38], R176 ;  /* 0x000e38b001007387 */ /* 0x0005e20000100a00 */
[----:B------:R-:W1:Y:S02]  /*fa90*/  LDCU UR52, c[0x0][0x3b0] ;  /* 0x00007600ff3477ac */ /* 0x000e640008000800 */
[--C-:B---3--:R-:W-:Y:S01]  /*faa0*/  IMAD.WIDE R126, R109, 0x4, R124.reuse ;  /* 0x000000046d7e7825 */ /* 0x108fe200078e027c */
[----:B------:R-:W3:Y:S01]  /*fab0*/  LDL R219, [R1+0x38] ;  /* 0x0000380001db7983 */ /* 0x000ee20000100800 */
[----:B------:R-:W1:Y:S03]  /*fac0*/  LDCU UR44, c[0x0][0x3b0] ;  /* 0x00007600ff2c77ac */ /* 0x000e660008000800 */
[----:B------:R4:W-:Y:S01]  /*fad0*/  STL.64 [R1+0xf18], R174 ;  /* 0x000f18ae01007387 */ /* 0x0009e20000100a00 */
[----:B------:R-:W-:Y:S01]  /*fae0*/  IMAD R169, R169, UR19, RZ ;  /* 0x00000013a9a97c24 */ /* 0x000fe2000f8e02ff */
[----:B------:R-:W1:Y:S02]  /*faf0*/  LDCU UR9, c[0x0][0x3b0] ;  /* 0x00007600ff0977ac */ /* 0x000e640008000800 */
[----:B------:R-:W3:Y:S01]  /*fb00*/  LDL R218, [R1+0x24] ;  /* 0x0000240001da7983 */ /* 0x000ee20000100800 */
[----:B--2---:R-:W-:Y:S01]  /*fb10*/  IMAD.WIDE R176, R130, 0x4, R124 ;  /* 0x0000000482b07825 */ /* 0x004fe200078e027c */
[C---:B------:R-:W-:Y:S01]  /*fb20*/  SEL R182, R123.reuse, R72, !P4 ;  /* 0x000000487bb67207 */ /* 0x040fe20006000000 */
[----:B------:R-:W2:Y:S01]  /*fb30*/  LDCU UR27, c[0x0][0x3b0] ;  /* 0x00007600ff1b77ac */ /* 0x000ea20008000800 */
[----:B------:R1:W-:Y:S01]  /*fb40*/  STL.64 [R1+0xf90], R126 ;  /* 0x000f907e01007387 */ /* 0x0003e20000100a00 */
[----:B------:R-:W-:Y:S01]  /*fb50*/  @!P6 IMAD.MOV R0, RZ, RZ, -R0 ;  /* 0x000000ffff00e224 */ /* 0x000fe200078e0a00 */
[C---:B------:R-:W-:Y:S01]  /*fb60*/  SEL R93, R123.reuse, R92, !P4 ;  /* 0x0000005c7b5d7207 */ /* 0x040fe20006000000 */
[----:B------:R-:W-:Y:S01]  /*fb70*/  IMAD R134, R200, UR40, RZ ;  /* 0x00000028c8867c24 */ /* 0x000fe2000f8e02ff */
[----:B------:R-:W2:Y:S01]  /*fb80*/  LDL R217, [R1+0xc] ;  /* 0x00000c0001d97983 */ /* 0x000ea20000100800 */
[----:B----4-:R-:W-:Y:S01]  /*fb90*/  IMAD.WIDE R174, R138, 0x4, R124 ;  /* 0x000000048aae7825 */ /* 0x010fe200078e027c */
[----:B------:R-:W-:Y:S01]  /*fba0*/  SEL R181, R123, R73, !P4 ;  /* 0x000000497bb57207 */ /* 0x000fe20006000000 */
[----:B------:R-:W4:Y:S02]  /*fbb0*/  LDCU UR19, c[0x0][0x3b0] ;  /* 0x00007600ff1377ac */ /* 0x000f240008000800 */
[----:B------:R-:W-:-:S02]  /*fbc0*/  IMAD R122, R202, UR28, RZ ;  /* 0x0000001cca7a7c24 */ /* 0x000fc4000f8e02ff */
[----:B------:R-:W-:Y:S01]  /*fbd0*/  IMAD R116, R180, UR20, RZ ;  /* 0x00000014b4747c24 */ /* 0x000fe2000f8e02ff */
[----:B------:R-:W2:Y:S01]  /*fbe0*/  LDCU UR33, c[0x0][0x3b0] ;  /* 0x00007600ff2177ac */ /* 0x000ea20008000800 */
[----:B-1----:R-:W-:-:S05]  /*fbf0*/  IMAD.WIDE R126, R117, 0x4, R124 ;  /* 0x00000004757e7825 */ /* 0x002fca00078e027c */
[----:B------:R1:W-:Y:S04]  /*fc00*/  STL.64 [R1+0x1040], R126 ;  /* 0x0010407e01007387 */ /* 0x0003e80000100a00 */
[----:B------:R4:W-:Y:S04]  /*fc10*/  STL.64 [R1+0x1078], R176 ;  /* 0x001078b001007387 */ /* 0x0009e80000100a00 */
[----:B------:R4:W-:Y:S01]  /*fc20*/  STL.64 [R1+0x1070], R174 ;  /* 0x001070ae01007387 */ /* 0x0009e20000100a00 */
[----:B-1----:R-:W-:-:S04]  /*fc30*/  IMAD.WIDE R126, R146, 0x4, R124 ;  /* 0x00000004927e7825 */ /* 0x002fc800078e027c */
[--C-:B----4-:R-:W-:Y:S01]  /*fc40*/  IMAD.WIDE R176, R154, 0x4, R124.reuse ;  /* 0x000000049ab07825 */ /* 0x110fe200078e027c */
[----:B------:R1:W-:Y:S03]  /*fc50*/  STL.64 [R1+0x1068], R126 ;  /* 0x0010687e01007387 */ /* 0x0003e60000100a00 */
[--C-:B------:R-:W-:Y:S01]  /*fc60*/  IMAD.WIDE R174, R162, 0x4, R124.reuse ;  /* 0x00000004a2ae7825 */ /* 0x100fe200078e027c */
        /* <DEDUP_REMOVED lines=24> */
[----:B------:R-:W-:Y:S04]  /*fdf0*/  STL.64 [R1+0xfe8], R176 ;  /* 0x000fe8b001007387 */ /* 0x000fe80000100a00 */
[----:B------:R4:W-:Y:S01]  /*fe00*/  STL.64 [R1+0x2be8], R168 ;  /* 0x002be8a801007387 */ /* 0x0009e20000100a00 */
[----:B-1----:R-:W-:-:S03]  /*fe10*/  IMAD.WIDE R126, R168, 0x4, R124 ;  /* 0x00000004a87e7825 */ /* 0x002fc600078e027c */
[----:B------:R1:W-:Y:S01]  /*fe20*/  STL.64 [R1+0xfe0], R174 ;  /* 0x000fe0ae01007387 */ /* 0x0003e20000100a00 */
[----:B------:R-:W-:-:S03]  /*fe30*/  SEL R72, R123, R18, !P4 ;  /* 0x000000127b487207 */ /* 0x000fc60006000000 */
[----:B------:R1:W-:Y:S01]  /*fe40*/  STL.64 [R1+0xfd8], R126 ;  /* 0x000fd87e01007387 */ /* 0x0003e20000100a00 */
[----:B----4-:R-:W-:-:S04]  /*fe50*/  IMAD.WIDE R168, R153, 0x4, R124 ;  /* 0x0000000499a87825 */ /* 0x010fc800078e027c */
[--C-:B-1----:R-:W-:Y:S01]  /*fe60*/  IMAD.WIDE R174, R160, 0x4, R124.reuse ;  /* 0x00000004a0ae7825 */ /* 0x102fe200078e027c */
[C---:B------:R-:W-:Y:S02]  /*fe70*/  SEL R92, R123.reuse, R59, !P4 ;  /* 0x0000003b7b5c7207 */ /* 0x040fe40006000000 */
[----:B------:R-:W-:Y:S01]  /*fe80*/  SEL R85, R123, R27, !P4 ;  /* 0x0000001b7b557207 */ /* 0x000fe20006000000 */
[--C-:B------:R-:W-:Y:S01]  /*fe90*/  IMAD.WIDE R126, R145, 0x4, R124.reuse ;  /* 0x00000004917e7825 */ /* 0x100fe200078e027c */
[C---:B------:R-:W-:Y:S01]  /*fea0*/  SEL R73, R123.reuse, R26, !P4 ;  /* 0x0000001a7b497207 */ /* 0x040fe20006000000 */
[----:B------:R1:W-:Y:S01]  /*feb0*/  STL.64 [R1+0xfd0], R174 ;  /* 0x000fd0ae01007387 */ /* 0x0003e20000100a00 */
[C---:B------:R-:W-:Y:S02]  /*fec0*/  SEL R18, R123.reuse, R15, !P4 ;  /* 0x0000000f7b127207 */ /* 0x040fe40006000000 */
[----:B------:R-:W-:Y:S01]  /*fed0*/  SEL R0, R123, R0, !P4 ;  /* 0x000000007b007207 */ /* 0x000fe20006000000 */
[----:B------:R-:W-:Y:S01]  /*fee0*/  IMAD R123, R201, UR36, RZ ;  /* 0x00000024c97b7c24 */ /* 0x000fe2000f8e02ff */
        /* <DEDUP_REMOVED lines=10> */
[----:B------:R1:W-:Y:S04]  /*ff90*/  STL.64 [R1+0xfa0], R174 ;  /* 0x000fa0ae01007387 */ /* 0x0003e80000100a00 */
[----:B------:R2:W-:Y:S01]  /*ffa0*/  STL.64 [R1+0xf98], R168 ;  /* 0x000f98a801007387 */ /* 0x0005e20000100a00 */
[----:B---3--:R-:W-:-:S05]  /*ffb0*/  IMAD.WIDE R126, R219, 0x4, R124 ;  /* 0x00000004db7e7825 */ /* 0x008fca00078e027c */
[----:B------:R3:W-:Y:S01]  /*ffc0*/  STL.64 [R1+0x1080], R126 ;  /* 0x0010807e01007387 */ /* 0x0007e20000100a00 */
[----:B-1----:R-:W-:-:S05]  /*ffd0*/  IMAD.WIDE R174, R218, 0x4, R124 ;  /* 0x00000004daae7825 */ /* 0x002fca00078e027c */
[----:B------:R1:W-:Y:S01]  /*ffe0*/  STL.64 [R1+0x1088], R174 ;  /* 0x001088ae01007387 */ /* 0x0003e20000100a00 */
[----:B--2---:R-:W-:-:S04]  /*fff0*/  IMAD.WIDE R168, R217, 0x4, R124 ;  /* 0x00000004d9a87825 */ /* 0x004fc800078e027c */
[--C-:B---3--:R-:W-:Y:S01]  /*10000*/  IMAD.WIDE R126, R249, 0x4, R124.reuse ;  /* 0x00000004f97e7825 */ /* 0x108fe200078e027c */
[----:B------:R2:W-:Y:S03]  /*10010*/  STL.64 [R1+0x1090], R168 ;  /* 0x001090a801007387 */ /* 0x0005e60000100a00 */
[--C-:B-1----:R-:W-:Y:S01]  /*10020*/  IMAD.WIDE R174, R110, 0x4, R124.reuse ;  /* 0x000000046eae7825 */ /* 0x102fe200078e027c */
[----:B------:R1:W-:Y:S04]  /*10030*/  STL.64 [R1+0x1098], R126 ;  /* 0x0010987e01007387 */ /* 0x0003e80000100a00 */
[----:B------:R-:W-:Y:S01]  /*10040*/  STL.64 [R1+0x10a0], R174 ;  /* 0x0010a0ae01007387 */ /* 0x000fe20000100a00 */
[----:B--2---:R-:W-:-:S03]  /*10050*/  IMAD.WIDE R168, R118, 0x4, R124 ;  /* 0x0000000476a87825 */ /* 0x004fc600078e027c */
[----:B------:R-:W2:Y:S01]  /*10060*/  LDL R222, [R1+0x1b8] ;  /* 0x0001b80001de7983 */ /* 0x000ea20000100800 */
[----:B-1----:R-:W-:-:S03]  /*10070*/  IMAD.WIDE R126, R131, 0x4, R124 ;  /* 0x00000004837e7825 */ /* 0x002fc600078e027c */
[----:B------:R1:W-:Y:S04]  /*10080*/  STL.64 [R1+0x10a8], R168 ;  /* 0x0010a8a801007387 */ /* 0x0003e80000100a00 */
[----:B------:R-:W3:Y:S04]  /*10090*/  LDL R221, [R1+0x1b4] ;  /* 0x0001b40001dd7983 */ /* 0x000ee80000100800 */
[----:B------:R4:W-:Y:S04]  /*100a0*/  STL.64 [R1+0x10b0], R126 ;  /* 0x0010b07e01007387 */ /* 0x0009e80000100a00 */
[----:B------:R-:W3:Y:S04]  /*100b0*/  LDL R220, [R1+0x94] ;  /* 0x0000940001dc7983 */ /* 0x000ee80000100800 */
[----:B------:R-:W3:Y:S04]  /*100c0*/  LDL.LU R219, [R1+0x54] ;  /* 0x0000540001db7983 */ /* 0x000ee80000300800 */
[----:B------:R-:W3:Y:S04]  /*100d0*/  LDL.LU R218, [R1+0x28] ;  /* 0x0000280001da7983 */ /* 0x000ee80000300800 */
[----:B------:R-:W3:Y:S01]  /*100e0*/  LDL.LU R217, [R1+0x8] ;  /* 0x0000080001d97983 */ /* 0x000ee20000300800 */
        /* <DEDUP_REMOVED lines=22> */
[----:B------:R4:W-:Y:S03]  /*10250*/  STL.64 [R1+0x1150], R126 ;  /* 0x0011507e01007387 */ /* 0x0009e60000100a00 */
[----:B------:R-:W-:Y:S01]  /*10260*/  IMAD R93, R93, UR26, RZ ;  /* 0x0000001a5d5d7c24 */ /* 0x000fe2000f8e02ff */
[----:B------:R4:W-:Y:S01]  /*10270*/  STL.64 [R1+0x1148], R174 ;  /* 0x001148ae01007387 */ /* 0x0009e20000100a00 */
[----:B------:R-:W-:Y:S01]  /*10280*/  IMAD R161, R161, UR18, RZ ;  /* 0x00000012a1a17c24 */ /* 0x000fe2000f8e02ff */
[----:B------:R-:W2:Y:S01]  /*10290*/  LDCU UR26, c[0x0][0x3b0] ;  /* 0x00007600ff1a77ac */ /* 0x000ea20008000800 */
[--C-:B-1----:R-:W-:Y:S01]  /*102a0*/  IMAD.WIDE R168, R152, 0x4, R124.reuse ;  /* 0x0000000498a87825 */ /* 0x102fe200078e027c */
[----:B------:R-:W1:Y:S03]  /*102b0*/  LDCU UR18, c[0x0][0x3b0] ;  /* 0x00007600ff1277ac */ /* 0x000e660008000800 */
[--C-:B----4-:R-:W-:Y:S01]  /*102c0*/  IMAD.WIDE R126, R158, 0x4, R124.reuse ;  /* 0x000000049e7e7825 */ /* 0x110fe200078e027c */
[----:B------:R4:W-:Y:S03]  /*102d0*/  STL.64 [R1+0x1140], R168 ;  /* 0x001140a801007387 */ /* 0x0009e60000100a00 */
[--C-:B------:R-:W-:Y:S01]  /*102e0*/  IMAD.WIDE R174, R93, 0x4, R124.reuse ;  /* 0x000000045dae7825 */ /* 0x100fe200078e027c */
[----:B------:R1:W-:Y:S04]  /*102f0*/  STL.64 [R1+0x1138], R126 ;  /* 0x0011387e01007387 */ /* 0x0003e80000100a00 */
[----:B------:R1:W-:Y:S01]  /*10300*/  STL.64 [R1+0x1130], R174 ;  /* 0x001130ae01007387 */ /* 0x0003e20000100a00 */
[----:B----4-:R-:W-:-:S04]  /*10310*/  IMAD.WIDE R168, R161, 0x4, R124 ;  /* 0x00000004a1a87825 */ /* 0x010fc800078e027c */
[--C-:B-1----:R-:W-:Y:S01]  /*10320*/  IMAD.WIDE R126, R113, 0x4, R124.reuse ;  /* 0x00000004717e7825 */ /* 0x102fe200078e027c */
[----:B------:R1:W-:Y:S03]  /*10330*/  STL.64 [R1+0x1128], R168 ;  /* 0x001128a801007387 */ /* 0x0003e60000100a00 */
[--C-:B------:R-:W-:Y:S01]  /*10340*/  IMAD.WIDE R174, R107, 0x4, R124.reuse ;  /* 0x000000046bae7825 */ /* 0x100fe200078e027c */
[----:B------:R4:W-:Y:S04]  /*10350*/  STL.64 [R1+0x1120], R126 ;  /* 0x0011207e01007387 */ /* 0x0009e80000100a00 */
[----:B------:R4:W-:Y:S01]  /*10360*/  STL.64 [R1+0x1118], R174 ;  /* 0x001118ae01007387 */ /* 0x0009e20000100a00 */
[----:B-1----:R-:W-:-:S04]  /*10370*/  IMAD.WIDE R168, R106, 0x4, R124 ;  /* 0x000000046aa87825 */ /* 0x002fc800078e027c */
[--C-:B----4-:R-:W-:Y:S01]  /*10380*/  IMAD.WIDE R126, R104, 0x4, R124.reuse ;  /* 0x00000004687e7825 */ /* 0x110fe200078e027c */
[----:B------:R1:W-:Y:S03]  /*10390*/  STL.64 [R1+0x1110], R168 ;  /* 0x001110a801007387 */ /* 0x0003e60000100a00 */
[----:B------:R-:W-:Y:S01]  /*103a0*/  IMAD.WIDE R174, R103, 0x4, R124 ;  /* 0x0000000467ae7825 */ /* 0x000fe200078e027c */
[----:B------:R4:W-:Y:S03]  /*103b0*/  STL.64 [R1+0x1108], R126 ;  /* 0x0011087e01007387 */ /* 0x0009e60000100a00 */
[----:B------:R-:W-:Y:S01]  /*103c0*/  IMAD R98, R98, UR27, RZ ;  /* 0x0000001b62627c24 */ /* 0x000fe2000f8e02ff */
[----:B------:R4:W-:Y:S01]  /*103d0*/  STL.64 [R1+0x10e8], R174 ;  /* 0x0010e8ae01007387 */ /* 0x0009e20000100a00 */
[----:B------:R-:W-:-:S02]  /*103e0*/  IMAD R97, R97, UR19, RZ ;  /* 0x0000001361617c24 */ /* 0x000fc4000f8e02ff */
[----:B-1----:R-:W-:-:S04]  /*103f0*/  IMAD.WIDE R168, R102, 0x4, R124 ;  /* 0x0000000466a87825 */ /* 0x002fc800078e027c */
[--C-:B----4-:R-:W-:Y:S01]  /*10400*/  IMAD.WIDE R126, R99, 0x4, R124.reuse ;  /* 0x00000004637e7825 */ /* 0x110fe200078e027c */
[----:B------:R1:W-:Y:S03]  /*10410*/  STL.64 [R1+0x10e0], R168 ;  /* 0x0010e0a801007387 */ /* 0x0003e60000100a00 */
[--C-:B------:R-:W-:Y:S01]  /*10420*/  IMAD.WIDE R174, R98, 0x4, R124.reuse ;  /* 0x0000000462ae7825 */ /* 0x100fe200078e027c */
[----:B------:R2:W-:Y:S04]  /*10430*/  STL.64 [R1+0x10d0], R126 ;  /* 0x0010d07e01007387 */ /* 0x0005e80000100a00 */
[----:B------:R3:W-:Y:S01]  /*10440*/  STL.64 [R1+0x10c8], R174 ;  /* 0x0010c8ae01007387 */ /* 0x0007e20000100a00 */
[----:B-1----:R-:W-:-:S05]  /*10450*/  IMAD.WIDE R168, R97, 0x4, R124 ;  /* 0x0000000461a87825 */ /* 0x002fca00078e027c */
[----:B------:R1:W-:Y:S01]  /*10460*/  STL.64 [R1+0x10c0], R168 ;  /* 0x0010c0a801007387 */ /* 0x0003e20000100a00 */
[----:B------:R-:W-:Y:S02]  /*10470*/  IMAD R8, R179, UR21, RZ ;  /* 0x00000015b3087c24 */ /* 0x000fe4000f8e02ff */
[----:B--2---:R-:W-:-:S05]  /*10480*/  IMAD.WIDE R126, R222, 0x4, R124 ;  /* 0x00000004de7e7825 */ /* 0x004fca00078e027c */
[----:B------:R2:W-:Y:S01]  /*10490*/  STL.64 [R1+0x11a0], R126 ;  /* 0x0011a07e01007387 */ /* 0x0005e20000100a00 */
[----:B---3--:R-:W-:-:S05]  /*104a0*/  IMAD.WIDE R174, R221, 0x4, R124 ;  /* 0x00000004ddae7825 */ /* 0x008fca00078e027c */
[----:B------:R3:W-:Y:S01]  /*104b0*/  STL.64 [R1+0x11a8], R174 ;  /* 0x0011a8ae01007387 */ /* 0x0007e20000100a00 */
[----:B-1----:R-:W-:-:S04]  /*104c0*/  IMAD.WIDE R168, R220, 0x4, R124 ;  /* 0x00000004dca87825 */ /* 0x002fc800078e027c */
[--C-:B--2---:R-:W-:Y:S01]  /*104d0*/  IMAD.WIDE R126, R219, 0x4, R124.reuse ;  /* 0x00000004db7e7825 */ /* 0x104fe200078e027c */
[----:B------:R1:W-:Y:S03]  /*104e0*/  STL.64 [R1+0x11b0], R168 ;  /* 0x0011b0a801007387 */ /* 0x0003e60000100a00 */
[--C-:B---3--:R-:W-:Y:S01]  /*104f0*/  IMAD.WIDE R174, R218, 0x4, R124.reuse ;  /* 0x00000004daae7825 */ /* 0x108fe200078e027c */
[----:B------:R2:W-:Y:S04]  /*10500*/  STL.64 [R1+0x11b8], R126 ;  /* 0x0011b87e01007387 */ /* 0x0005e80000100a00 */
[----:B------:R3:W-:Y:S01]  /*10510*/  STL.64 [R1+0x11c0], R174 ;  /* 0x0011c0ae01007387 */ /* 0x0007e20000100a00 */
[----:B-1----:R-:W-:-:S04]  /*10520*/  IMAD.WIDE R168, R217, 0x4, R124 ;  /* 0x00000004d9a87825 */ /* 0x002fc800078e027c */
[--C-:B--2---:R-:W-:Y:S01]  /*10530*/  IMAD.WIDE R126, R132, 0x4, R124.reuse ;  /* 0x00000004847e7825 */ /* 0x104fe200078e027c */
[----:B------:R1:W-:Y:S03]  /*10540*/  STL.64 [R1+0x11e8], R168 ;  /* 0x0011e8a801007387 */ /* 0x0003e60000100a00 */
[--C-:B---3--:R-:W-:Y:S01]  /*10550*/  IMAD.WIDE R174, R140, 0x4, R124.reuse ;  /* 0x000000048cae7825 */ /* 0x108fe200078e027c */
[----:B------:R2:W-:Y:S04]  /*10560*/  STL.64 [R1+0x11f0], R126 ;  /* 0x0011f07e01007387 */ /* 0x0005e80000100a00 */
[----:B------:R3:W-:Y:S01]  /*10570*/  STL.64 [R1+0x11f8], R174 ;  /* 0x0011f8ae01007387 */ /* 0x0007e20000100a00 */
[----:B-1----:R-:W-:-:S03]  /*10580*/  IMAD.WIDE R168, R148, 0x4, R124 ;  /* 0x0000000494a87825 */ /* 0x002fc600078e027c */
[----:B------:R-:W4:Y:S01]  /*10590*/  LDL.LU R204, [R1+0x1cc] ;  /* 0x0001cc0001cc7983 */ /* 0x000f220000300800 */
[----:B--2---:R-:W-:-:S03]  /*105a0*/  IMAD.WIDE R126, R156, 0x4, R124 ;  /* 0x000000049c7e7825 */ /* 0x004fc600078e027c */
[----:B------:R-:W-:Y:S04]  /*105b0*/  STL.64 [R1+0x1200], R168 ;  /* 0x001200a801007387 */ /* 0x000fe80000100a00 */
[----:B------:R-:W2:Y:S04]  /*105c0*/  LDL.LU R189, [R1+0x1c8] ;  /* 0x0001c80001bd7983 */ /* 0x000ea80000300800 */
[----:B------:R1:W-:Y:S04]  /*105d0*/  STL.64 [R1+0x1208], R126 ;  /* 0x0012087e01007387 */ /* 0x0003e80000100a00 */
[----:B------:R-:W2:Y:S04]  /*105e0*/  LDL.LU R184, [R1+0x1c0] ;  /* 0x0001c00001b87983 */ /* 0x000ea80000300800 */
[----:B------:R-:W2:Y:S04]  /*105f0*/  LDL.LU R177, [R1+0x1bc] ;  /* 0x0001bc0001b17983 */ /* 0x000ea80000300800 */
[----:B---3--:R-:W3:Y:S04]  /*10600*/  LDL.LU R174, [R1+0xb4] ;  /* 0x0000b40001ae7983 */ /* 0x008ee80000300800 */
[----:B------:R-:W3:Y:S04]  /*10610*/  LDL.LU R180, [R1+0x90] ;  /* 0x0000900001b47983 */ /* 0x000ee80000300800 */
[----:B------:R-:W3:Y:S04]  /*10620*/  LDL.LU R179, [R1+0x34] ;  /* 0x0000340001b37983 */ /* 0x000ee80000300800 */
[----:B------:R-:W3:Y:S04]  /*10630*/  LDL.LU R202, [R1+0x20] ;  /* 0x0000200001ca7983 */ /* 0x000ee80000300800 */
[----:B------:R-:W3:Y:S01]  /*10640*/  LDL.LU R176, [R1+0x4] ;  /* 0x0000040001b07983 */ /* 0x000ee20000300800 */
[----:B-1----:R-:W-:-:S04]  /*10650*/  IMAD.WIDE R126, R164, 0x4, R124 ;  /* 0x00000004a47e7825 */ /* 0x002fc800078e027c */
[----:B------:R-:W-:Y:S02]  /*10660*/  IMAD R60, R182, UR75, RZ ;  /* 0x0000004bb63c7c24 */ /* 0x000fe4000f8e02ff */
[----:B------:R-:W-:Y:S02]  /*10670*/  IMAD R59, R183, UR67, RZ ;  /* 0x00000043b73b7c24 */ /* 0x000fe4000f8e02ff */
[--C-:B------:R-:W-:Y:S01]  /*10680*/  IMAD.WIDE R182, R172, 0x4, R124.reuse ;  /* 0x00000004acb67825 */ /* 0x100fe200078e027c */
[----:B------:R1:W-:Y:S03]  /*10690*/  STL.64 [R1+0x1210], R126 ;  /* 0x0012107e01007387 */ /* 0x0003e60000100a00 */
[--C-:B------:R-:W-:Y:S01]  /*106a0*/  IMAD.WIDE R168, R52, 0x4, R124.reuse ;  /* 0x0000000434a87825 */ /* 0x100fe200078e027c */
[----:B------:R1:W-:Y:S04]  /*106b0*/  STL.64 [R1+0x1218], R182 ;  /* 0x001218b601007387 */ /* 0x0003e80000100a00 */
[----:B------:R1:W-:Y:S02]  /*106c0*/  STL.64 [R1+0x12b8], R168 ;  /* 0x0012b8a801007387 */ /* 0x0003e40000100a00 */
[----:B-1----:R-:W-:-:S04]  /*106d0*/  IMAD.WIDE R126, R48, 0x4, R124 ;  /* 0x00000004307e7825 */ /* 0x002fc800078e027c */
        /* <DEDUP_REMOVED lines=15> */
[----:B------:R1:W-:Y:S03]  /*107d0*/  STL.64 [R1+0x1278], R182 ;  /* 0x001278b601007387 */ /* 0x0003e60000100a00 */
[----:B------:R-:W-:Y:S01]  /*107e0*/  IMAD R92, R92, UR62, RZ ;  /* 0x0000003e5c5c7c24 */ /* 0x000fe2000f8e02ff */
[----:B------:R1:W-:Y:S02]  /*107f0*/  STL.64 [R1+0x1270], R168 ;  /* 0x001270a801007387 */ /* 0x0003e40000100a00 */
[----:B-1----:R-:W-:-:S04]  /*10800*/  IMAD.WIDE R126, R83, 0x4, R124 ;  /* 0x00000004537e7825 */ /* 0x002fc800078e027c */
[--C-:B------:R-:W-:Y:S01]  /*10810*/  IMAD.WIDE R182, R95, 0x4, R124.reuse ;  /* 0x000000045fb67825 */ /* 0x100fe200078e027c */
[----:B------:R1:W-:Y:S03]  /*10820*/  STL.64 [R1+0x1268], R126 ;  /* 0x0012687e01007387 */ /* 0x0003e60000100a00 */
[----:B------:R-:W-:Y:S02]  /*10830*/  IMAD R91, R91, UR54, RZ ;  /* 0x000000365b5b7c24 */ /* 0x000fe4000f8e02ff */
[----:B------:R-:W-:Y:S01]  /*10840*/  IMAD.WIDE R168, R94, 0x4, R124 ;  /* 0x000000045ea87825 */ /* 0x000fe200078e027c */
[----:B------:R1:W-:Y:S03]  /*10850*/  STL.64 [R1+0x1260], R182 ;  /* 0x001260b601007387 */ /* 0x0003e60000100a00 */
[----:B------:R-:W-:-:S02]  /*10860*/  IMAD R87, R87, UR46, RZ ;  /* 0x0000002e57577c24 */ /* 0x000fc4000f8e02ff */
[--C-:B-1----:R-:W-:Y:S01]  /*10870*/  IMAD.WIDE R126, R92, 0x4, R124.reuse ;  /* 0x000000045c7e7825 */ /* 0x102fe200078e027c */
        /* <DEDUP_REMOVED lines=13> */
[--C-:B------:R-:W-:Y:S01]  /*10950*/  IMAD.WIDE R168, R84, 0x4, R124.reuse ;  /* 0x0000000454a87825 */ /* 0x100fe200078e027c */
[----:B------:R4:W-:Y:S03]  /*10960*/  STL.64 [R1+0x1230], R182 ;  /* 0x001230b601007387 */ /* 0x0009e60000100a00 */
[----:B-1----:R-:W-:Y:S01]  /*10970*/  IMAD.WIDE R126, R80, 0x4, R124 ;  /* 0x00000004507e7825 */ /* 0x002fe200078e027c */
[----:B------:R2:W-:Y:S04]  /*10980*/  STL.64 [R1+0x1228], R168 ;  /* 0x001228a801007387 */ /* 0x0005e80000100a00 */
[----:B------:R1:W-:Y:S01]  /*10990*/  STL.64 [R1+0x1220], R126 ;  /* 0x0012207e01007387 */ /* 0x0003e20000100a00 */
[----:B------:R-:W-:Y:S01]  /*109a0*/  IMAD R114, R114, UR31, RZ ;  /* 0x0000001f72727c24 */ /* 0x000fe2000f8e02ff */
[----:B------:R-:W1:Y:S01]  /*109b0*/  LDCU UR31, c[0x0][0x3b0] ;  /* 0x00007600ff1f77ac */ /* 0x000e620008000800 */
[----:B------:R-:W-:-:S02]  /*109c0*/  IMAD R76, R54, UR53, RZ ;  /* 0x00000035364c7c24 */ /* 0x000fc4000f8e02ff */
[----:B------:R-:W-:Y:S02]  /*109d0*/  IMAD R68, R57, UR60, RZ ;  /* 0x0000003c39447c24 */ /* 0x000fe4000f8e02ff */
[----:B------:R-:W-:Y:S02]  /*109e0*/  IMAD R10, R195, UR37, RZ ;  /* 0x00000025c30a7c24 */ /* 0x000fe4000f8e02ff */
[----:B------:R-:W-:Y:S02]  /*109f0*/  IMAD R57, R55, UR51, RZ ;  /* 0x0000003337397c24 */ /* 0x000fe4000f8e02ff */
[----:B------:R-:W-:Y:S02]  /*10a00*/  IMAD R55, R173, UR10, RZ ;  /* 0x0000000aad377c24 */ /* 0x000fe4000f8e02ff */
[----:B-1----:R-:W-:Y:S02]  /*10a10*/  IMAD R54, R178, UR31, RZ ;  /* 0x0000001fb2367c24 */ /* 0x002fe4000f8e02ff */
[----:B------:R-:W-:-:S02]  /*10a20*/  IMAD R11, R194, UR41, RZ ;  /* 0x00000029c20b7c24 */ /* 0x000fc4000f8e02ff */
[----:B------:R-:W-:Y:S02]  /*10a30*/  IMAD R12, R193, UR49, RZ ;  /* 0x00000031c10c7c24 */ /* 0x000fe4000f8e02ff */
[----:B------:R-:W-:Y:S02]  /*10a40*/  IMAD R23, R188, UR50, RZ ;  /* 0x00000032bc177c24 */ /* 0x000fe4000f8e02ff */
[----:B----4-:R-:W-:-:S05]  /*10a50*/  IMAD.WIDE R182, R204, 0x4, R124 ;  /* 0x00000004ccb67825 */ /* 0x010fca00078e027c */
[----:B------:R1:W-:Y:S01]  /*10a60*/  STL.64 [R1+0x12c0], R182 ;  /* 0x0012c0b601007387 */ /* 0x0003e20000100a00 */
[----:B--2---:R-:W-:-:S05]  /*10a70*/  IMAD.WIDE R168, R189, 0x4, R124 ;  /* 0x00000004bda87825 */ /* 0x004fca00078e027c */
[----:B------:R3:W-:Y:S01]  /*10a80*/  STL.64 [R1+0x12c8], R168 ;  /* 0x0012c8a801007387 */ /* 0x0007e20000100a00 */
[----:B------:R-:W-:-:S04]  /*10a90*/  IMAD.WIDE R126, R184, 0x4, R124 ;  /* 0x00000004b87e7825 */ /* 0x000fc800078e027c */
[--C-:B-1----:R-:W-:Y:S01]  /*10aa0*/  IMAD.WIDE R182, R177, 0x4, R124.reuse ;  /* 0x00000004b1b67825 */ /* 0x102fe200078e027c */
        /* <DEDUP_REMOVED lines=15> */
[----:B------:R-:W3:Y:S01]  /*10ba0*/  LDL.LU R175, [R1+0x1e4] ;  /* 0x0001e40001af7983 */ /* 0x000ee20000300800 */
[----:B-1----:R-:W-:-:S03]  /*10bb0*/  IMAD.WIDE R126, R53, 0x4, R124 ;  /* 0x00000004357e7825 */ /* 0x002fc600078e027c */
[----:B------:R1:W-:Y:S04]  /*10bc0*/  STL.64 [R1+0x1310], R168 ;  /* 0x001310a801007387 */ /* 0x0003e80000100a00 */
[----:B------:R-:W4:Y:S04]  /*10bd0*/  LDL.LU R178, [R1+0x1e0] ;  /* 0x0001e00001b27983 */ /* 0x000f280000300800 */
[----:B------:R1:W-:Y:S04]  /*10be0*/  STL.64 [R1+0x1318], R126 ;  /* 0x0013187e01007387 */ /* 0x0003e80000100a00 */
[----:B------:R-:W4:Y:S04]  /*10bf0*/  LDL.LU R201, [R1+0x1d8] ;  /* 0x0001d80001c97983 */ /* 0x000f280000300800 */
[----:B------:R-:W4:Y:S04]  /*10c00*/  LDL.LU R195, [R1+0x1d0] ;  /* 0x0001d00001c37983 */ /* 0x000f280000300800 */
[----:B------:R-:W4:Y:S04]  /*10c10*/  LDL.LU R173, [R1+0x1c4] ;  /* 0x0001c40001ad7983 */ /* 0x000f280000300800 */
[----:B------:R-:W4:Y:S04]  /*10c20*/  LDL.LU R200, [R1+0xf4] ;  /* 0x0000f40001c87983 */ /* 0x000f280000300800 */
[----:B------:R-:W4:Y:S04]  /*10c30*/  LDL.LU R194, [R1+0xd4] ;  /* 0x0000d40001c27983 */ /* 0x000f280000300800 */
[----:B------:R-:W4:Y:S04]  /*10c40*/  LDL.LU R199, [R1+0xa0] ;  /* 0x0000a00001c77983 */ /* 0x000f280000300800 */
[----:B------:R-:W4:Y:S04]  /*10c50*/  LDL.LU R193, [R1+0x78] ;  /* 0x0000780001c17983 */ /* 0x000f280000300800 */
[----:B------:R-:W4:Y:S04]  /*10c60*/  LDL.LU R188, [R1+0x30] ;  /* 0x0000300001bc7983 */ /* 0x000f280000300800 */
[----:B------:R-:W4:Y:S01]  /*10c70*/  LDL.LU R198, [R1+0x18] ;  /* 0x0000180001c67983 */ /* 0x000f220000300800 */
[----:B--2---:R-:W-:-:S04]  /*10c80*/  IMAD.WIDE R182, R49, 0x4, R124 ;  /* 0x0000000431b67825 */ /* 0x004fc800078e027c */
[--C-:B-1----:R-:W-:Y:S01]  /*10c90*/  IMAD.WIDE R168, R100, 0x4, R124.reuse ;  /* 0x0000000464a87825 */ /* 0x102fe200078e027c */
[----:B------:R1:W-:Y:S03]  /*10ca0*/  STL.64 [R1+0x1320], R182 ;  /* 0x001320b601007387 */ /* 0x0003e60000100a00 */
[--C-:B------:R-:W-:Y:S01]  /*10cb0*/  IMAD.WIDE R126, R105, 0x4, R124.reuse ;  /* 0x00000004697e7825 */ /* 0x100fe200078e027c */
[----:B------:R2:W-:Y:S04]  /*10cc0*/  STL.64 [R1+0x1328], R168 ;  /* 0x001328a801007387 */ /* 0x0005e80000100a00 */
[----:B------:R2:W-:Y:S01]  /*10cd0*/  STL.64 [R1+0x1330], R126 ;  /* 0x0013307e01007387 */ /* 0x0005e20000100a00 */
[----:B-1----:R-:W-:-:S04]  /*10ce0*/  IMAD.WIDE R182, R112, 0x4, R124 ;  /* 0x0000000470b67825 */ /* 0x002fc800078e027c */
[--C-:B--2---:R-:W-:Y:S01]  /*10cf0*/  IMAD.WIDE R168, R115, 0x4, R124.reuse ;  /* 0x0000000473a87825 */ /* 0x104fe200078e027c */
[----:B------:R1:W-:Y:S03]  /*10d00*/  STL.64 [R1+0x1338], R182 ;  /* 0x001338b601007387 */ /* 0x0003e60000100a00 */
[--C-:B------:R-:W-:Y:S01]  /*10d10*/  IMAD.WIDE R126, R120, 0x4, R124.reuse ;  /* 0x00000004787e7825 */ /* 0x100fe200078e027c */
[----:B------:R2:W-:Y:S03]  /*10d20*/  STL.64 [R1+0x13b8], R168 ;  /* 0x0013b8a801007387 */ /* 0x0005e60000100a00 */
[----:B------:R-:W-:Y:S01]  /*10d30*/  IMAD R136, R136, UR32, RZ ;  /* 0x0000002088887c24 */ /* 0x000fe2000f8e02ff */
[----:B------:R2:W-:Y:S01]  /*10d40*/  STL.64 [R1+0x13b0], R126 ;  /* 0x0013b07e01007387 */ /* 0x0005e20000100a00 */
[----:B------:R-:W-:Y:S01]  /*10d50*/  IMAD R74, R74, UR8, RZ ;  /* 0x000000084a4a7c24 */ /* 0x000fe2000f8e02ff */
[----:B------:R-:W3:Y:S01]  /*10d60*/  LDCU UR32, c[0x0][0x3b0] ;  /* 0x00007600ff2077ac */ /* 0x000ee20008000800 */
[----:B-1----:R-:W-:-:S04]  /*10d70*/  IMAD.WIDE R182, R129, 0x4, R124 ;  /* 0x0000000481b67825 */ /* 0x002fc800078e027c */
[----:B------:R-:W-:Y:S02]  /*10d80*/  IMAD R211, R211, UR57, RZ ;  /* 0x00000039d3d37c24 */ /* 0x000fe4000f8e02ff */
[--C-:B--2---:R-:W-:Y:S01]  /*10d90*/  IMAD.WIDE R168, R133, 0x4, R124.reuse ;  /* 0x0000000485a87825 */ /* 0x104fe200078e027c */
[----:B------:R1:W-:Y:S01]  /*10da0*/  STL.64 [R1+0x13a8], R182 ;  /* 0x0013a8b601007387 */ /* 0x0003e20000100a00 */
[----:B------:R-:W2:Y:S02]  /*10db0*/  LDCU UR57, c[0x0][0x3b0] ;  /* 0x00007600ff3977ac */ /* 0x000ea40008000800 */
[----:B------:R-:W-:Y:S01]  /*10dc0*/  IMAD.WIDE R126, R136, 0x4, R124 ;  /* 0x00000004887e7825 */ /* 0x000fe200078e027c */
[----:B------:R2:W-:Y:S03]  /*10dd0*/  STL.64 [R1+0x13a0], R168 ;  /* 0x0013a0a801007387 */ /* 0x0005e60000100a00 */
[----:B------:R-:W-:Y:S01]  /*10de0*/  IMAD R25, R187, UR58, RZ ;  /* 0x0000003abb197c24 */ /* 0x000fe2000f8e02ff */
[----:B------:R2:W-:Y:S01]  /*10df0*/  STL.64 [R1+0x1398], R126 ;  /* 0x0013987e01007387 */ /* 0x0005e20000100a00 */
[----:B------:R-:W-:-:S02]  /*10e00*/  IMAD R73, R73, UR33, RZ ;  /* 0x0000002149497c24 */ /* 0x000fc4000f8e02ff */
[----:B------:R-:W-:Y:S01]  /*10e10*/  IMAD R35, R35, UR43, RZ ;  /* 0x0000002b23237c24 */ /* 0x000fe2000f8e02ff */
[----:B------:R-:W3:Y:S01]  /*10e20*/  LDCU UR43, c[0x0][0x3b0] ;  /* 0x00007600ff2b77ac */ /* 0x000ee20008000800 */
[----:B-1----:R-:W-:-:S04]  /*10e30*/  IMAD.WIDE R182, R89, 0x4, R124 ;  /* 0x0000000459b67825 */ /* 0x002fc800078e027c */
[----:B------:R-:W-:Y:S02]  /*10e40*/  IMAD R63, R63, UR24, RZ ;  /* 0x000000183f3f7c24 */ /* 0x000fe4000f8e02ff */
[----:B------:R-:W-:Y:S02]  /*10e50*/  IMAD R58, R58, UR59, RZ ;  /* 0x0000003b3a3a7c24 */ /* 0x000fe4000f8e02ff */
[----:B------:R-:W-:Y:S01]  /*10e60*/  IMAD R40, R40, UR23, RZ ;  /* 0x0000001728287c24 */ /* 0x000fe2000f8e02ff */
[----:B------:R-:W1:Y:S01]  /*10e70*/  S2UR UR13, SR_CgaCtaId ;  /* 0x00000000000d79c3 */ /* 0x000e620000008800 */
[--C-:B--2---:R-:W-:Y:S01]  /*10e80*/  IMAD.WIDE R168, R82, 0x4, R124.reuse ;  /* 0x0000000452a87825 */ /* 0x104fe200078e027c */
[----:B------:R2:W-:Y:S01]  /*10e90*/  STL.64 [R1+0x1390], R182 ;  /* 0x001390b601007387 */ /* 0x0005e20000100a00 */
[----:B------:R-:W-:Y:S01]  /*10ea0*/  UMOV UR4, 0x400 ;  /* 0x0000040000047882 */ /* 0x000fe20000000000 */
[----:B------:R-:W1:Y:S01]  /*10eb0*/  LDCU UR8, c[0x0][0x3a8] ;  /* 0x00007500ff0877ac */ /* 0x000e620008000800 */
[--C-:B------:R-:W-:Y:S01]  /*10ec0*/  IMAD.WIDE R126, R79, 0x4, R124.reuse ;  /* 0x000000044f7e7825 */ /* 0x100fe200078e027c */
[----:B------:R2:W-:Y:S04]  /*10ed0*/  STL.64 [R1+0x1388], R168 ;  /* 0x001388a801007387 */ /* 0x0005e80000100a00 */
[----:B------:R1:W-:Y:S01]  /*10ee0*/  STL.64 [R1+0x1380], R126 ;  /* 0x0013807e01007387 */ /* 0x0003e20000100a00 */
[----:B--2---:R-:W-:-:S04]  /*10ef0*/  IMAD.WIDE R182, R78, 0x4, R124 ;  /* 0x000000044eb67825 */ /* 0x004fc800078e027c */
[--C-:B------:R-:W-:Y:S01]  /*10f00*/  IMAD.WIDE R168, R77, 0x4, R124.reuse ;  /* 0x000000044da87825 */ /* 0x100fe200078e027c */
[----:B------:R2:W-:Y:S03]  /*10f10*/  STL.64 [R1+0x1378], R182 ;  /* 0x001378b601007387 */ /* 0x0005e60000100a00 */
[--C-:B-1----:R-:W-:Y:S01]  /*10f20*/  IMAD.WIDE R126, R76, 0x4, R124.reuse ;  /* 0x000000044c7e7825 */ /* 0x102fe200078e027c */
[----:B------:R1:W-:Y:S03]  /*10f30*/  STL.64 [R1+0x1370], R168 ;  /* 0x001370a801007387 */ /* 0x0003e60000100a00 */
[----:B------:R-:W-:Y:S01]  /*10f40*/  IMAD R72, R72, UR25, RZ ;  /* 0x0000001948487c24 */ /* 0x000fe2000f8e02ff */
[----:B------:R1:W-:Y:S01]  /*10f50*/  STL.64 [R1+0x1368], R126 ;  /* 0x0013687e01007387 */ /* 0x0003e20000100a00 */
[----:B--2---:R-:W-:-:S04]  /*10f60*/  IMAD.WIDE R182, R75, 0x4, R124 ;  /* 0x000000044bb67825 */ /* 0x004fc800078e027c */
[--C-:B-1----:R-:W-:Y:S01]  /*10f70*/  IMAD.WIDE R168, R74, 0x4, R124.reuse ;  /* 0x000000044aa87825 */ /* 0x102fe200078e027c */
[----:B------:R1:W-:Y:S03]  /*10f80*/  STL.64 [R1+0x1360], R182 ;  /* 0x001360b601007387 */ /* 0x0003e60000100a00 */
[----:B------:R-:W-:Y:S02]  /*10f90*/  IMAD R71, R71, UR17, RZ ;  /* 0x0000001147477c24 */ /* 0x000fe4000f8e02ff */
[--C-:B------:R-:W-:Y:S01]  /*10fa0*/  IMAD.WIDE R126, R73, 0x4, R124.reuse ;  /* 0x00000004497e7825 */ /* 0x100fe200078e027c */
[----:B------:R2:W-:Y:S03]  /*10fb0*/  STL.64 [R1+0x1358], R168 ;  /* 0x001358a801007387 */ /* 0x0005e60000100a00 */
[--C-:B-1----:R-:W-:Y:S01]  /*10fc0*/  IMAD.WIDE R182, R72, 0x4, R124.reuse ;  /* 0x0000000448b67825 */ /* 0x102fe200078e027c */
[----:B------:R3:W-:Y:S03]  /*10fd0*/  STL.64 [R1+0x1350], R126 ;  /* 0x0013507e01007387 */ /* 0x0007e60000100a00 */
[----:B--2---:R-:W-:Y:S01]  /*10fe0*/  IMAD.WIDE R168, R71, 0x4, R124 ;  /* 0x0000000447a87825 */ /* 0x004fe200078e027c */
[----:B------:R4:W-:Y:S04]  /*10ff0*/  STL.64 [R1+0x1348], R182 ;  /* 0x001348b601007387 */ /* 0x0009e80000100a00 */
[----:B------:R1:W-:Y:S01]  /*11000*/  STL.64 [R1+0x1340], R168 ;  /* 0x001340a801007387 */ /* 0x0003e20000100a00 */
[----:B------:R-:W-:-:S02]  /*11010*/  IMAD R13, R192, UR57, RZ ;  /* 0x00000039c00d7c24 */ /* 0x000fc4000f8e02ff */
[----:B------:R-:W-:Y:S02]  /*11020*/  IMAD R14, R191, UR65, RZ ;  /* 0x00000041bf0e7c24 */ /* 0x000fe4000f8e02ff */
[----:B------:R-:W-:Y:S02]  /*11030*/  IMAD R26, R186, UR66, RZ ;  /* 0x00000042ba1a7c24 */ /* 0x000fe4000f8e02ff */
[----:B------:R-:W-:Y:S02]  /*11040*/  IMAD R15, R190, UR73, RZ ;  /* 0x00000049be0f7c24 */ /* 0x000fe4000f8e02ff */
[----:B------:R-:W-:Y:S02]  /*11050*/  IMAD R27, R185, UR74, RZ ;  /* 0x0000004ab91b7c24 */ /* 0x000fe4000f8e02ff */
[----:B------:R-:W-:Y:S02]  /*11060*/  IMAD R70, R181, UR76, RZ ;  /* 0x0000004cb5467c24 */ /* 0x000fe4000f8e02ff */
[----:B---3--:R-:W-:-:S05]  /*11070*/  IMAD.WIDE R126, R175, 0x4, R124 ;  /* 0x00000004af7e7825 */ /* 0x008fca00078e027c */
[----:B------:R2:W-:Y:S01]  /*11080*/  STL.64 [R1+0x13c0], R126 ;  /* 0x0013c07e01007387 */ /* 0x0005e20000100a00 */
[----:B----4-:R-:W-:-:S05]  /*11090*/  IMAD.WIDE R182, R178, 0x4, R124 ;  /* 0x00000004b2b67825 */ /* 0x010fca00078e027c */
        /* <DEDUP_REMOVED lines=28> */
[----:B------:R1:W-:Y:S04]  /*11260*/  STL.64 [R1+0x1430], R168 ;  /* 0x001430a801007387 */ /* 0x0003e80000100a00 */
[----:B------:R-:W2:Y:S04]  /*11270*/  LDL.LU R187, [R1+0x1fc] ;  /* 0x0001fc0001bb7983 */ /* 0x000ea80000300800 */
[----:B------:R1:W-:Y:S04]  /*11280*/  STL.64 [R1+0x1438], R126 ;  /* 0x0014387e01007387 */ /* 0x0003e80000100a00 */
[----:B------:R-:W2:Y:S04]  /*11290*/  LDL.LU R197, [R1+0x1f4] ;  /* 0x0001f40001c57983 */ /* 0x000ea80000300800 */
[----:B------:R-:W2:Y:S04]  /*112a0*/  LDL.LU R191, [R1+0x1ec] ;  /* 0x0001ec0001bf7983 */ /* 0x000ea80000300800 */
[----:B------:R-:W2:Y:S04]  /*112b0*/  LDL.LU R186, [R1+0x1dc] ;  /* 0x0001dc0001ba7983 */ /* 0x000ea80000300800 */
[----:B---3--:R-:W3:Y:S04]  /*112c0*/  LDL.LU R183, [R1+0x1d4] ;  /* 0x0001d40001b77983 */ /* 0x008ee80000300800 */
[----:B------:R-:W3:Y:S04]  /*112d0*/  LDL.LU R196, [R1+0x120] ;  /* 0x0001200001c47983 */ /* 0x000ee80000300800 */
[----:B------:R-:W3:Y:S04]  /*112e0*/  LDL.LU R190, [R1+0x108] ;  /* 0x0001080001be7983 */ /* 0x000ee80000300800 */
[----:B------:R-:W3:Y:S04]  /*112f0*/  LDL.LU R185, [R1+0xe8] ;  /* 0x0000e80001b97983 */ /* 0x000ee80000300800 */
[----:B------:R-:W3:Y:S04]  /*11300*/  LDL.LU R182, [R1+0xc4] ;  /* 0x0000c40001b67983 */ /* 0x000ee80000300800 */
[----:B------:R-:W3:Y:S04]  /*11310*/  LDL.LU R181, [R1+0x9c] ;  /* 0x00009c0001b57983 */ /* 0x000ee80000300800 */
[----:B------:R-:W3:Y:S04]  /*11320*/  LDL.LU R203, [R1+0x58] ;  /* 0x0000580001cb7983 */ /* 0x000ee80000300800 */
[----:B------:R-:W3:Y:S04]  /*11330*/  LDL.LU R248, [R1+0x2c] ;  /* 0x00002c0001f87983 */ /* 0x000ee80000300800 */
[----:B------:R-:W3:Y:S04]  /*11340*/  LDL.LU R247, [R1+0x1c] ;  /* 0x00001c0001f77983 */ /* 0x000ee80000300800 */
[----:B------:R-:W3:Y:S01]  /*11350*/  LDL.LU R246, [R1+0x10] ;  /* 0x0000100001f67983 */ /* 0x000ee20000300800 */
[----:B------:R-:W-:-:S04]  /*11360*/  IMAD.WIDE R220, R33, 0x4, R124 ;  /* 0x0000000421dc7825 */ /* 0x000fc800078e027c */
[--C-:B-1----:R-:W-:Y:S01]  /*11370*/  IMAD.WIDE R168, R34, 0x4, R124.reuse ;  /* 0x0000000422a87825 */ /* 0x102fe200078e027c */
        /* <DEDUP_REMOVED lines=27> */
[----:B------:R-:W-:Y:S02]  /*11530*/  IMAD R18, R18, UR22, RZ ;  /* 0x0000001612127c24 */ /* 0x000fe4000f8e02ff */
[----:B------:R-:W-:Y:S01]  /*11540*/  IMAD R0, R0, UR14, RZ ;  /* 0x0000000e00007c24 */ /* 0x000fe2000f8e02ff */
[----:B------:R-:W-:Y:S01]  /*11550*/  ULEA UR13, UR13, UR4, 0x18 ;  /* 0x000000040d0d7291 */ /* 0x000fe2000f8ec0ff */
[----:B------:R-:W-:Y:S01]  /*11560*/  IMAD.WIDE R220, R65, 0x4, R124 ;  /* 0x0000000441dc7825 */ /* 0x000fe200078e027c */
[----:B------:R1:W-:Y:S01]  /*11570*/  STL.64 [R1+0x1460], R126 ;  /* 0x0014607e01007387 */ /* 0x0003e20000100a00 */
[----:B------:R-:W-:-:S02]  /*11580*/  USHF.L.U32 UR8, UR8, 0x7, URZ ;  /* 0x0000000708087899 */ /* 0x000fc400080006ff */
[--C-:B-1----:R-:W-:Y:S01]  /*11590*/  IMAD.WIDE R168, R64, 0x4, R124.reuse ;  /* 0x0000000440a87825 */ /* 0x102fe200078e027c */
[----:B------:R1:W-:Y:S01]  /*115a0*/  STL.64 [R1+0x1458], R220 ;  /* 0x001458dc01007387 */ /* 0x0003e20000100a00 */
[----:B------:R-:W2:Y:S03]  /*115b0*/  LDCU UR9, c[0x0][0x3ac] ;  /* 0x00007580ff0977ac */ /* 0x000ea60008000800 */
[----:B------:R4:W-:Y:S01]  /*115c0*/  STL.64 [R1+0x1450], R168 ;  /* 0x001450a801007387 */ /* 0x0009e20000100a00 */
[----:B------:R-:W-:-:S04]  /*115d0*/  IMAD.WIDE R126, R63, 0x4, R124 ;  /* 0x000000043f7e7825 */ /* 0x000fc800078e027c */
[--C-:B-1----:R-:W-:Y:S01]  /*115e0*/  IMAD.WIDE R220, R62, 0x4, R124.reuse ;  /* 0x000000043edc7825 */ /* 0x102fe200078e027c */
[----:B------:R2:W-:Y:S04]  /*115f0*/  STL.64 [R1+0x1448], R126 ;  /* 0x0014487e01007387 */ /* 0x0005e80000100a00 */
[----:B------:R1:W-:Y:S01]  /*11600*/  STL.64 [R1+0x1440], R220 ;  /* 0x001440dc01007387 */ /* 0x0003e20000100a00 */
[----:B----4-:R-:W-:-:S05]  /*11610*/  IMAD.WIDE R168, R192, 0x4, R124 ;  /* 0x00000004c0a87825 */ /* 0x010fca00078e027c */
[----:B------:R4:W-:Y:S01]  /*11620*/  STL.64 [R1+0x14c0], R168 ;  /* 0x0014c0a801007387 */ /* 0x0009e20000100a00 */
[----:B--2---:R-:W-:-:S05]  /*11630*/  IMAD.WIDE R126, R187, 0x4, R124 ;  /* 0x00000004bb7e7825 */ /* 0x004fca00078e027c */
[----:B------:R2:W-:Y:S01]  /*11640*/  STL.64 [R1+0x14c8], R126 ;  /* 0x0014c87e01007387 */ /* 0x0005e20000100a00 */
[----:B-1----:R-:W-:-:S04]  /*11650*/  IMAD.WIDE R220, R197, 0x4, R124 ;  /* 0x00000004c5dc7825 */ /* 0x002fc800078e027c */
[--C-:B----4-:R-:W-:Y:S01]  /*11660*/  IMAD.WIDE R168, R191, 0x4, R124.reuse ;  /* 0x00000004bfa87825 */ /* 0x110fe200078e027c */
[----:B------:R3:W-:Y:S03]  /*11670*/  STL.64 [R1+0x14d0], R220 ;  /* 0x0014d0dc01007387 */ /* 0x0007e60000100a00 */
[--C-:B--2---:R-:W-:Y:S01]  /*11680*/  IMAD.WIDE R126, R186, 0x4, R124.reuse ;  /* 0x00000004ba7e7825 */ /* 0x104fe200078e027c */
[----:B------:R1:W-:Y:S04]  /*11690*/  STL.64 [R1+0x14d8], R168 ;  /* 0x0014d8a801007387 */ /* 0x0003e80000100a00 */
[----:B------:R2:W-:Y:S01]  /*116a0*/  STL.64 [R1+0x14e0], R126 ;  /* 0x0014e07e01007387 */ /* 0x0005e20000100a00 */
[----:B---3--:R-:W-:-:S04]  /*116b0*/  IMAD.WIDE R220, R183, 0x4, R124 ;  /* 0x00000004b7dc7825 */ /* 0x008fc800078e027c */
[--C-:B-1----:R-:W-:Y:S01]  /*116c0*/  IMAD.WIDE R168, R196, 0x4, R124.reuse ;  /* 0x00000004c4a87825 */ /* 0x102fe200078e027c */
[----:B------:R1:W-:Y:S03]  /*116d0*/  STL.64 [R1+0x14e8], R220 ;  /* 0x0014e8dc01007387 */ /* 0x0003e60000100a00 */
[--C-:B--2---:R-:W-:Y:S01]  /*116e0*/  IMAD.WIDE R126, R190, 0x4, R124.reuse ;  /* 0x00000004be7e7825 */ /* 0x104fe200078e027c */
        /* <DEDUP_REMOVED lines=16> */
[----:B------:R-:W-:Y:S03]  /*117f0*/  STL.64 [R1+0x1530], R220 ;  /* 0x001530dc01007387 */ /* 0x000fe60000100a00 */
[--C-:B---3--:R-:W-:Y:S01]  /*11800*/  IMAD.WIDE R126, R32, 0x4, R124.reuse ;  /* 0x00000004207e7825 */ /* 0x108fe200078e027c */
[----:B------:R-:W2:Y:S04]  /*11810*/  LDL.LU R245, [R1+0x21c] ;  /* 0x00021c0001f57983 */ /* 0x000ea80000300800 */
[----:B------:R-:W-:Y:S04]  /*11820*/  STL.64 [R1+0x1538], R168 ;  /* 0x001538a801007387 */ /* 0x000fe80000100a00 */
[----:B------:R-:W3:Y:S04]  /*11830*/  LDL.LU R244, [R1+0x218] ;  /* 0x0002180001f47983 */ /* 0x000ee80000300800 */
        /* <DEDUP_REMOVED lines=26> */
[----:B------:R-:W-:Y:S04]  /*119e0*/  STL.64 [R1+0x1578], R220 ;  /* 0x001578dc01007387 */ /* 0x000fe80000100a00 */
[----:B------:R-:W4:Y:S01]  /*119f0*/  LDL.LU R234, [R1+0xe0] ;  /* 0x0000e00001ea7983 */ /* 0x000f220000300800 */
[----:B-1----:R-:W-:-:S03]  /*11a00*/  IMAD.WIDE R126, R57, 0x4, R124 ;  /* 0x00000004397e7825 */ /* 0x002fc600078e027c */
[----:B------:R-:W-:Y:S04]  /*11a10*/  STL.64 [R1+0x1570], R168 ;  /* 0x001570a801007387 */ /* 0x000fe80000100a00 */
[----:B------:R-:W4:Y:S04]  /*11a20*/  LDL.LU R233, [R1+0xbc] ;  /* 0x0000bc0001e97983 */ /* 0x000f280000300800 */
[----:B------:R1:W-:Y:S04]  /*11a30*/  STL.64 [R1+0x1568], R126 ;  /* 0x0015687e01007387 */ /* 0x0003e80000100a00 */
        /* <DEDUP_REMOVED lines=8> */
[----:B------:R2:W-:Y:S01]  /*11ac0*/  STL.64 [R1+0x1550], R168 ;  /* 0x001550a801007387 */ /* 0x0005e20000100a00 */
[----:B-1----:R-:W-:-:S04]  /*11ad0*/  IMAD.WIDE R126, R40, 0x4, R124 ;  /* 0x00000004287e7825 */ /* 0x002fc800078e027c */
[--C-:B------:R-:W-:Y:S01]  /*11ae0*/  IMAD.WIDE R220, R36, 0x4, R124.reuse ;  /* 0x0000000424dc7825 */ /* 0x100fe200078e027c */
[----:B------:R3:W-:Y:S04]  /*11af0*/  STL.64 [R1+0x1548], R126 ;  /* 0x0015487e01007387 */ /* 0x0007e80000100a00 */
[----:B------:R4:W-:Y:S01]  /*11b00*/  STL.64 [R1+0x1540], R220 ;  /* 0x001540dc01007387 */ /* 0x0009e20000100a00 */
[----:B--2---:R-:W-:-:S05]  /*11b10*/  IMAD.WIDE R168, R245, 0x4, R124 ;  /* 0x00000004f5a87825 */ /* 0x004fca00078e027c */
[----:B------:R1:W-:Y:S01]  /*11b20*/  STL.64 [R1+0x15c0], R168 ;  /* 0x0015c0a801007387 */ /* 0x0003e20000100a00 */
[----:B---3--:R-:W-:-:S04]  /*11b30*/  IMAD.WIDE R126, R244, 0x4, R124 ;  /* 0x00000004f47e7825 */ /* 0x008fc800078e027c */
[--C-:B----4-:R-:W-:Y:S01]  /*11b40*/  IMAD.WIDE R220, R243, 0x4, R124.reuse ;  /* 0x00000004f3dc7825 */ /* 0x110fe200078e027c */
[----:B------:R2:W-:Y:S03]  /*11b50*/  STL.64 [R1+0x15c8], R126 ;  /* 0x0015c87e01007387 */ /* 0x0005e60000100a00 */
[--C-:B-1----:R-:W-:Y:S01]  /*11b60*/  IMAD.WIDE R168, R242, 0x4, R124.reuse ;  /* 0x00000004f2a87825 */ /* 0x102fe200078e027c */
[----:B------:R1:W-:Y:S04]  /*11b70*/  STL.64 [R1+0x15d0], R220 ;  /* 0x0015d0dc01007387 */ /* 0x0003e80000100a00 */
[----:B------:R3:W-:Y:S01]  /*11b80*/  STL.64 [R1+0x15d8], R168 ;  /* 0x0015d8a801007387 */ /* 0x0007e20000100a00 */
[----:B--2---:R-:W-:-:S04]  /*11b90*/  IMAD.WIDE R126, R241, 0x4, R124 ;  /* 0x00000004f17e7825 */ /* 0x004fc800078e027c */
        /* <DEDUP_REMOVED lines=10> */
[----:B------:R-:W3:Y:S04]  /*11c40*/  LDL.LU R229, [R1+0x22c] ;  /* 0x00022c0001e57983 */ /* 0x000ee80000300800 */
[----:B------:R-:W-:Y:S01]  /*11c50*/  STL.64 [R1+0x1608], R168 ;  /* 0x001608a801007387 */ /* 0x000fe20000100a00 */
[----:B-1----:R-:W-:-:S03]  /*11c60*/  IMAD.WIDE R126, R235, 0x4, R124 ;  /* 0x00000004eb7e7825 */ /* 0x002fc600078e027c */
        /* <DEDUP_REMOVED lines=8> */
[----:B--2---:R-:W2:Y:S04]  /*11cf0*/  LDL.LU R221, [R1+0x158] ;  /* 0x0001580001dd7983 */ /* 0x004ea80000300800 */
[----:B------:R-:W2:Y:S01]  /*11d00*/  LDL.LU R220, [R1+0x150] ;  /* 0x0001500001dc7983 */ /* 0x000ea20000300800 */
[----:B-1----:R-:W-:-:S04]  /*11d10*/  IMAD.WIDE R126, R234, 0x4, R124 ;  /* 0x00000004ea7e7825 */ /* 0x002fc800078e027c */
[--C-:B------:R-:W-:Y:S01]  /*11d20*/  IMAD.WIDE R168, R233, 0x4, R124.reuse ;  /* 0x00000004e9a87825 */ /* 0x100fe200078e027c */
[----:B------:R1:W-:Y:S04]  /*11d30*/  STL.64 [R1+0x1618], R126 ;  /* 0x0016187e01007387 */ /* 0x0003e80000100a00 */
[----:B------:R1:W-:Y:S02]  /*11d40*/  STL.64 [R1+0x1620], R168 ;  /* 0x001620a801007387 */ /* 0x0003e40000100a00 */
        /* <DEDUP_REMOVED lines=35> */
[----:B------:R3:W-:Y:S01]  /*11f80*/  STL.64 [R1+0x1648], R168 ;  /* 0x001648a801007387 */ /* 0x0007e20000100a00 */
[----:B-1----:R-:W-:-:S05]  /*11f90*/  IMAD.WIDE R126, R0, 0x4, R124 ;  /* 0x00000004007e7825 */ /* 0x002fca00078e027c */
[----:B------:R4:W-:Y:S01]  /*11fa0*/  STL.64 [R1+0x1640], R126 ;  /* 0x0016407e01007387 */ /* 0x0009e20000100a00 */
[----:B---3--:R-:W-:-:S05]  /*11fb0*/  IMAD.WIDE R168, R229, 0x4, R124 ;  /* 0x00000004e5a87825 */ /* 0x008fca00078e027c */
[----:B------:R1:W-:Y:S01]  /*11fc0*/  STL.64 [R1+0x16c0], R168 ;  /* 0x0016c0a801007387 */ /* 0x0003e20000100a00 */
[----:B----4-:R-:W-:-:S03]  /*11fd0*/  IMAD.WIDE R126, R228, 0x4, R124 ;  /* 0x00000004e47e7825 */ /* 0x010fc600078e027c */
[----:B-1----:R-:W3:Y:S04]  /*11fe0*/  LDL.LU R169, [R1] ;  /* 0x0000000001a97983 */ /* 0x002ee80000300800 */
[----:B------:R1:W-:Y:S02]  /*11ff0*/  STL.64 [R1+0x16c8], R126 ;  /* 0x0016c87e01007387 */ /* 0x0003e40000100a00 */
[----:B-1----:R-:W-:-:S05]  /*12000*/  IMAD.WIDE R126, R227, 0x4, R124 ;  /* 0x00000004e37e7825 */ /* 0x002fca00078e027c */
        /* <DEDUP_REMOVED lines=11> */
[----:B--2---:R-:W-:-:S05]  /*120c0*/  IMAD.WIDE R126, R221, 0x4, R124 ;  /* 0x00000004dd7e7825 */ /* 0x004fca00078e027c */
        /* <DEDUP_REMOVED lines=44> */
[----:B------:R1:W-:Y:S04]  /*12390*/  STL.64 [R1+0x1758], R126 ;  /* 0x0017587e01007387 */ /* 0x0003e80000100a00 */
[----:B-1----:R-:W3:Y:S01]  /*123a0*/  LDL.LU.64 R126, [R1+0x2bf0] ;  /* 0x002bf000017e7983 */ /* 0x002ee20000300a00 */
[----:B------:R-:W-:-:S05]  /*123b0*/  IMAD.WIDE R124, R3, 0x4, R124 ;  /* 0x00000004037c7825 */ /* 0x000fca00078e027c */
[----:B------:R1:W-:Y:S01]  /*123c0*/  STL.64 [R1+0x1750], R124 ;  /* 0x0017507c01007387 */ /* 0x0003e20000100a00 */
[----:B---3--:R-:W-:-:S04]  /*123d0*/  IMAD.WIDE R168, R169, 0x4, R126 ;  /* 0x00000004a9a87825 */ /* 0x008fc800078e027e */
[--C-:B-1----:R-:W-:Y:S01]  /*123e0*/  IMAD.WIDE R124, R250, 0x4, R126.reuse ;  /* 0x00000004fa7c7825 */ /* 0x102fe200078e027e */
[----:B------:R1:W-:Y:S04]  /*123f0*/  STL.64 [R1+0xda0], R168 ;  /* 0x000da0a801007387 */ /* 0x0003e80000100a00 */
[----:B------:R-:W2:Y:S04]  /*12400*/  LDL.LU R250, [R1+0x38] ;  /* 0x0000380001fa7983 */ /* 0x000ea80000300800 */
[----:B------:R3:W-:Y:S01]  /*12410*/  STL.64 [R1+0xe40], R124 ;  /* 0x000e407c01007387 */ /* 0x0007e20000100a00 */
[----:B-1----:R-:W-:-:S03]  /*12420*/  IMAD.WIDE R168, R101, 0x4, R126 ;  /* 0x0000000465a87825 */ /* 0x002fc600078e027e */
[----:B---3--:R-:W3:Y:S04]  /*12430*/  LDL.LU R124, [R1+0x24] ;  /* 0x00002400017c7983 */ /* 0x008ee80000300800 */
[----:B------:R1:W-:Y:S04]  /*12440*/  STL.64 [R1+0xf30], R168 ;  /* 0x000f30a801007387 */ /* 0x0003e80000100a00 */
[----:B------:R-:W4:Y:S01]  /*12450*/  LDL.LU R125, [R1+0xc] ;  /* 0x00000c00017d7983 */ /* 0x000f220000300800 */
[----:B-1----:R-:W-:-:S05]  /*12460*/  IMAD.WIDE R168, R109, 0x4, R126 ;  /* 0x000000046da87825 */ /* 0x002fca00078e027e */
[----:B------:R1:W-:Y:S02]  /*12470*/  STL.64 [R1+0xf88], R168 ;  /* 0x000f88a801007387 */ /* 0x0003e40000100a00 */
[----:B-1----:R-:W-:-:S05]  /*12480*/  IMAD.WIDE R168, R117, 0x4, R126 ;  /* 0x0000000475a87825 */ /* 0x002fca00078e027e */
[----:B------:R1:W-:Y:S02]  /*12490*/  STL.64 [R1+0xf80], R168 ;  /* 0x000f80a801007387 */ /* 0x0003e40000100a00 */
[--C-:B-1----:R-:W-:Y:S01]  /*124a0*/  IMAD.WIDE R168, R130, 0x4, R126.reuse ;  /* 0x0000000482a87825 */ /* 0x102fe200078e027e */
[----:B------:R-:W1:Y:S01]  /*124b0*/  LDCU.64 UR14, c[0x0][0x358] ;  /* 0x00006b00ff0e77ac */ /* 0x000e620008000a00 */
[----:B------:R-:W1:Y:S03]  /*124c0*/  LDC R130, c[0x0][0x3a0] ;  /* 0x0000e800ff827b82 */ /* 0x000e660000000800 */
        /* <DEDUP_REMOVED lines=29> */
[----:B-1----:R-:W2:Y:S01]  /*126a0*/  LDL.LU.64 R168, [R1+0x2be8] ;  /* 0x002be80001a87983 */ /* 0x002ea20000300a00 */
[----:B------:R-:W-:-:S05]  /*126b0*/  IMAD.WIDE R166, R167, 0x4, R126 ;  /* 0x00000004a7a67825 */ /* 0x000fca00078e027e */
[----:B------:R2:W-:Y:S01]  /*126c0*/  STL.64 [R1+0xe90], R166 ;  /* 0x000e90a601007387 */ /* 0x0005e20000100a00 */
[----:B------:R-:W-:-:S04]  /*126d0*/  IMAD.WIDE R118, R118, 0x4, R126 ;  /* 0x0000000476767825 */ /* 0x000fc800078e027e */
[----:B--2---:R-:W-:-:S05]  /*126e0*/  IMAD.WIDE R166, R169, 0x4, R126 ;  /* 0x00000004a9a67825 */ /* 0x004fca00078e027e */
[----:B------:R1:W-:Y:S02]  /*126f0*/  STL.64 [R1+0xe88], R166 ;  /* 0x000e88a601007387 */ /* 0x0003e40000100a00 */
[----:B-1----:R-:W-:-:S04]  /*12700*/  IMAD.WIDE R166, R168, 0x4, R126 ;  /* 0x00000004a8a67825 */ /* 0x002fc800078e027e */
[--C-:B------:R-:W-:Y:S01]  /*12710*/  IMAD.WIDE R168, R160, 0x4, R126.reuse ;  /* 0x00000004a0a87825 */ /* 0x100fe200078e027e */
[----:B------:R1:W-:Y:S01]  /*12720*/  STL.64 [R1+0xe80], R166 ;  /* 0x000e80a601007387 */ /* 0x0003e20000100a00 */
[----:B------:R-:W2:Y:S03]  /*12730*/  LDC R160, c[0x0][0x3a0] ;  /* 0x0000e800ffa07b82 */ /* 0x000ea60000000800 */
[----:B------:R3:W-:Y:S01]  /*12740*/  STL.64 [R1+0xe78], R168 ;  /* 0x000e78a801007387 */ /* 0x0007e20000100a00 */
[----:B-1----:R-:W-:-:S04]  /*12750*/  IMAD.WIDE R166, R153, 0x4, R126 ;  /* 0x0000000499a67825 */ /* 0x002fc800078e027e */
[--C-:B---3--:R-:W-:Y:S01]  /*12760*/  IMAD.WIDE R168, R145, 0x4, R126.reuse ;  /* 0x0000000491a87825 */ /* 0x108fe200078e027e */
[----:B------:R1:W-:Y:S04]  /*12770*/  STL.64 [R1+0xe70], R166 ;  /* 0x000e70a601007387 */ /* 0x0003e80000100a00 */
[----:B------:R3:W-:Y:S01]  /*12780*/  STL.64 [R1+0xe68], R168 ;  /* 0x000e68a801007387 */ /* 0x0007e20000100a00 */
[----:B-1----:R-:W-:-:S04]  /*12790*/  IMAD.WIDE R166, R142, 0x4, R126 ;  /* 0x000000048ea67825 */ /* 0x002fc800078e027e */
[--C-:B---3--:R-:W-:Y:S01]  /*127a0*/  IMAD.WIDE R168, R134, 0x4, R126.reuse ;  /* 0x0000000486a87825 */ /* 0x108fe200078e027e */
[----:B------:R1:W-:Y:S03]  /*127b0*/  STL.64 [R1+0xe60], R166 ;  /* 0x000e60a601007387 */ /* 0x0003e60000100a00 */
[--C-:B------:R-:W-:Y:S01]  /*127c0*/  IMAD.WIDE R134, R122, 0x4, R126.reuse ;  /* 0x000000047a867825 */ /* 0x100fe200078e027e */
[----:B------:R3:W-:Y:S03]  /*127d0*/  STL.64 [R1+0xdc0], R168 ;  /* 0x000dc0a801007387 */ /* 0x0007e60000100a00 */
[----:B-1----:R-:W-:-:S04]  /*127e0*/  IMAD.WIDE R166, R123, 0x4, R126 ;  /* 0x000000047ba67825 */ /* 0x002fc800078e027e */
[--C-:B------:R-:W-:Y:S01]  /*127f0*/  IMAD.WIDE R122, R116, 0x4, R126.reuse ;  /* 0x00000004747a7825 */ /* 0x100fe200078e027e */
[----:B------:R-:W-:Y:S01]  /*12800*/  STL.64 [R1+0xdb8], R166 ;  /* 0x000db8a601007387 */ /* 0x000fe20000100a00 */
[----:B---3--:R-:W1:Y:S02]  /*12810*/  LDC R168, c[0x0][0x3a0] ;  /* 0x0000e800ffa87b82 */ /* 0x008e640000000800 */
[--C-:B------:R-:W-:Y:S01]  /*12820*/  IMAD.WIDE R116, R250, 0x4, R126.reuse ;  /* 0x00000004fa747825 */ /* 0x100fe200078e027e */
[----:B------:R3:W-:Y:S04]  /*12830*/  STL.64 [R1+0xd00], R134 ;  /* 0x000d008601007387 */ /* 0x0007e80000100a00 */
[----:B------:R4:W-:Y:S04]  /*12840*/  STL.64 [R1+0xce8], R122 ;  /* 0x000ce87a01007387 */ /* 0x0009e80000100a00 */
[----:B------:R2:W-:Y:S01]  /*12850*/  STL.64 [R1+0xec0], R116 ;  /* 0x000ec07401007387 */ /* 0x0005e20000100a00 */
[----:B---3--:R-:W-:-:S04]  /*12860*/  IMAD.WIDE R134, R124, 0x4, R126 ;  /* 0x000000047c867825 */ /* 0x008fc800078e027e */
[--C-:B----4-:R-:W-:Y:S01]  /*12870*/  IMAD.WIDE R122, R125, 0x4, R126.reuse ;  /* 0x000000047d7a7825 */ /* 0x110fe200078e027e */
[----:B------:R-:W-:Y:S03]  /*12880*/  STL.64 [R1+0xee0], R134 ;  /* 0x000ee08601007387 */ /* 0x000fe60000100a00 */
[--C-:B--2---:R-:W-:Y:S01]  /*12890*/  IMAD.WIDE R116, R249, 0x4, R126.reuse ;  /* 0x00000004f9747825 */ /* 0x104fe200078e027e */
[----:B------:R-:W2:Y:S04]  /*128a0*/  LDL.LU R250, [R1+0x1b8] ;  /* 0x0001b80001fa7983 */ /* 0x000ea80000300800 */
[----:B------:R3:W-:Y:S04]  /*128b0*/  STL.64 [R1+0xf08], R122 ;  /* 0x000f087a01007387 */ /* 0x0007e80000100a00 */
[----:B------:R-:W4:Y:S04]  /*128c0*/  LDL.LU R124, [R1+0x1b4] ;  /* 0x0001b400017c7983 */ /* 0x000f280000300800 */
[----:B------:R1:W-:Y:S04]  /*128d0*/  STL.64 [R1+0xf20], R116 ;  /* 0x000f207401007387 */ /* 0x0003e80000100a00 */
[----:B------:R-:W4:Y:S01]  /*128e0*/  LDL.LU R125, [R1+0x94] ;  /* 0x00009400017d7983 */ /* 0x000f220000300800 */
[----:B---3--:R-:W-:-:S02]  /*128f0*/  IMAD.WIDE R122, R131, 0x4, R126 ;  /* 0x00000004837a7825 */ /* 0x008fc400078e027e */
[----:B------:R-:W3:Y:S02]  /*12900*/  LDC R131, c[0x0][0x3a0] ;  /* 0x0000e800ff837b82 */ /* 0x000ee40000000800 */
[----:B-1----:R-:W-:-:S05]  /*12910*/  IMAD.WIDE R116, R110, 0x4, R126 ;  /* 0x000000046e747825 */ /* 0x002fca00078e027e */
[----:B------:R1:W-:Y:S04]  /*12920*/  STL.64 [R1+0xf40], R116 ;  /* 0x000f407401007387 */ /* 0x0003e80000100a00 */
[----:B------:R1:W-:Y:S04]  /*12930*/  STL.64 [R1+0xf38], R118 ;  /* 0x000f387601007387 */ /* 0x0003e80000100a00 */
[----:B------:R1:W-:Y:S02]  /*12940*/  STL.64 [R1+0xf00], R122 ;  /* 0x000f007a01007387 */ /* 0x0003e40000100a00 */
[----:B-1----:R-:W-:-:S04]  /*12950*/  IMAD.WIDE R116, R139, 0x4, R126 ;  /* 0x000000048b747825 */ /* 0x002fc800078e027e */
[--C-:B------:R-:W-:Y:S01]  /*12960*/  IMAD.WIDE R118, R147, 0x4, R126.reuse ;  /* 0x0000000493767825 */ /* 0x100fe200078e027e */
[----:B------:R1:W-:Y:S03]  /*12970*/  STL.64 [R1+0xef0], R116 ;  /* 0x000ef07401007387 */ /* 0x0003e60000100a00 */
[--C-:B------:R-:W-:Y:S01]  /*12980*/  IMAD.WIDE R122, R155, 0x4, R126.reuse ;  /* 0x000000049b7a7825 */ /* 0x100fe200078e027e */
[----:B------:R1:W-:Y:S03]  /*12990*/  STL.64 [R1+0xed8], R118 ;  /* 0x000ed87601007387 */ /* 0x0003e60000100a00 */
[--C-:B------:R-:W-:Y:S01]  /*129a0*/  IMAD.WIDE R50, R50, 0x4, R126.reuse ;  /* 0x0000000432327825 */ /* 0x100fe200078e027e */
[----:B------:R-:W-:Y:S03]  /*129b0*/  STL.64 [R1+0xec8], R122 ;  /* 0x000ec87a01007387 */ /* 0x000fe60000100a00 */
[----:B-1----:R-:W-:-:S04]  /*129c0*/  IMAD.WIDE R116, R163, 0x4, R126 ;  /* 0x00000004a3747825 */ /* 0x002fc800078e027e */
[--C-:B------:R-:W-:Y:S01]  /*129d0*/  IMAD.WIDE R118, R171, 0x4, R126.reuse ;  /* 0x00000004ab767825 */ /* 0x100fe200078e027e */
[----:B------:R1:W-:Y:S04]  /*129e0*/  STL.64 [R1+0xeb8], R116 ;  /* 0x000eb87401007387 */ /* 0x0003e80000100a00 */
[----:B------:R-:W-:Y:S04]  /*129f0*/  STL.64 [R1+0xea8], R118 ;  /* 0x000ea87601007387 */ /* 0x000fe80000100a00 */
[----:B------:R3:W-:Y:S01]  /*12a00*/  STL.64 [R1+0xe30], R50 ;  /* 0x000e303201007387 */ /* 0x0007e20000100a00 */
[----:B-1----:R-:W-:-:S04]  /*12a10*/  IMAD.WIDE R116, R46, 0x4, R126 ;  /* 0x000000042e747825 */ /* 0x002fc800078e027e */
[--C-:B------:R-:W-:Y:S01]  /*12a20*/  IMAD.WIDE R46, R42, 0x4, R126.reuse ;  /* 0x000000042a2e7825 */ /* 0x100fe200078e027e */
[----:B------:R1:W-:Y:S03]  /*12a30*/  STL.64 [R1+0xe28], R116 ;  /* 0x000e287401007387 */ /* 0x0003e60000100a00 */
[--C-:B---3--:R-:W-:Y:S01]  /*12a40*/  IMAD.WIDE R50, R108, 0x4, R126.reuse ;  /* 0x000000046c327825 */ /* 0x108fe200078e027e */
[----:B------:R3:W-:Y:S01]  /*12a50*/  STL.64 [R1+0xe10], R46 ;  /* 0x000e102e01007387 */ /* 0x0007e20000100a00 */
[----:B------:R-:W2:Y:S02]  /*12a60*/  LDC R108, c[0x0][0x3a0] ;  /* 0x0000e800ff6c7b82 */ /* 0x000ea40000000800 */
[--C-:B------:R-:W-:Y:S01]  /*12a70*/  IMAD.WIDE R42, R121, 0x4, R126.reuse ;  /* 0x00000004792a7825 */ /* 0x100fe200078e027e */
[----:B------:R3:W-:Y:S04]  /*12a80*/  STL.64 [R1+0xe00], R50 ;  /* 0x000e003201007387 */ /* 0x0007e80000100a00 */
[----:B------:R3:W-:Y:S01]  /*12a90*/  STL.64 [R1+0xde0], R42 ;  /* 0x000de02a01007387 */ /* 0x0007e20000100a00 */
[----:B-1----:R-:W1:Y:S01]  /*12aa0*/  LDC R116, c[0x0][0x3a0] ;  /* 0x0000e800ff747b82 */ /* 0x002e620000000800 */
[----:B---3--:R-:W-:-:S04]  /*12ab0*/  IMAD.WIDE R46, R137, 0x4, R126 ;  /* 0x00000004892e7825 */ /* 0x008fc800078e027e */
[--C-:B------:R-:W-:Y:S01]  /*12ac0*/  IMAD.WIDE R50, R151, 0x4, R126.reuse ;  /* 0x0000000497327825 */ /* 0x100fe200078e027e */
[----:B------:R3:W-:Y:S03]  /*12ad0*/  STL.64 [R1+0xdc8], R46 ;  /* 0x000dc82e01007387 */ /* 0x0007e60000100a00 */
[--C-:B------:R-:W-:Y:S01]  /*12ae0*/  IMAD.WIDE R42, R152, 0x4, R126.reuse ;  /* 0x00000004982a7825 */ /* 0x100fe200078e027e */
[----:B------:R3:W-:Y:S01]  /*12af0*/  STL.64 [R1+0xda8], R50 ;  /* 0x000da83201007387 */ /* 0x0007e20000100a00 */
[----:B------:R-:W1:Y:S03]  /*12b00*/  LDC R152, c[0x0][0x3a0] ;  /* 0x0000e800ff987b82 */ /* 0x000e660000000800 */
[----:B------:R3:W-:Y:S02]  /*12b10*/  STL.64 [R1+0xd98], R42 ;  /* 0x000d982a01007387 */ /* 0x0007e40000100a00 */
[----:B---3--:R-:W-:-:S04]  /*12b20*/  IMAD.WIDE R46, R158, 0x4, R126 ;  /* 0x000000049e2e7825 */ /* 0x008fc800078e027e */
[--C-:B------:R-:W-:Y:S01]  /*12b30*/  IMAD.WIDE R50, R93, 0x4, R126.reuse ;  /* 0x000000045d327825 */ /* 0x100fe200078e027e */
[----:B------:R3:W-:Y:S03]  /*12b40*/  STL.64 [R1+0xd90], R46 ;  /* 0x000d902e01007387 */ /* 0x0007e60000100a00 */
[--C-:B------:R-:W-:Y:S01]  /*12b50*/  IMAD.WIDE R42, R161, 0x4, R126.reuse ;  /* 0x00000004a12a7825 */ /* 0x100fe200078e027e */
[----:B------:R3:W-:Y:S04]  /*12b60*/  STL.64 [R1+0xd88], R50 ;  /* 0x000d883201007387 */ /* 0x0007e80000100a00 */
[----:B------:R3:W-:Y:S02]  /*12b70*/  STL.64 [R1+0xd80], R42 ;  /* 0x000d802a01007387 */ /* 0x0007e40000100a00 */
[----:B---3--:R-:W-:-:S04]  /*12b80*/  IMAD.WIDE R46, R113, 0x4, R126 ;  /* 0x00000004712e7825 */ /* 0x008fc800078e027e */
[--C-:B------:R-:W-:Y:S01]  /*12b90*/  IMAD.WIDE R50, R107, 0x4, R126.reuse ;  /* 0x000000046b327825 */ /* 0x100fe200078e027e */
[----:B------:R3:W-:Y:S03]  /*12ba0*/  STL.64 [R1+0xd78], R46 ;  /* 0x000d782e01007387 */ /* 0x0007e60000100a00 */
[--C-:B------:R-:W-:Y:S01]  /*12bb0*/  IMAD.WIDE R42, R106, 0x4, R126.reuse ;  /* 0x000000046a2a7825 */ /* 0x100fe200078e027e */
[----:B------:R1:W-:Y:S04]  /*12bc0*/  STL.64 [R1+0xd70], R50 ;  /* 0x000d703201007387 */ /* 0x0003e80000100a00 */
[----:B------:R1:W-:Y:S01]  /*12bd0*/  STL.64 [R1+0xd60], R42 ;  /* 0x000d602a01007387 */ /* 0x0003e20000100a00 */
[----:B---3--:R-:W-:-:S02]  /*12be0*/  IMAD.WIDE R46, R104, 0x4, R126 ;  /* 0x00000004682e7825 */ /* 0x008fc400078e027e */
[----:B------:R-:W3:Y:S02]  /*12bf0*/  LDC R104, c[0x0][0x3a0] ;  /* 0x0000e800ff687b82 */ /* 0x000ee40000000800 */
        /* <DEDUP_REMOVED lines=10> */
[----:B------:R1:W-:Y:S01]  /*12ca0*/  STL.64 [R1+0xcf8], R42 ;  /* 0x000cf82a01007387 */ /* 0x0003e20000100a00 */
[----:B--2---:R-:W-:-:S04]  /*12cb0*/  IMAD.WIDE R46, R250, 0x4, R126 ;  /* 0x00000004fa2e7825 */ /* 0x004fc800078e027e */
[--C-:B----4-:R-:W-:Y:S01]  /*12cc0*/  IMAD.WIDE R50, R124, 0x4, R126.reuse ;  /* 0x000000047c327825 */ /* 0x110fe200078e027e */
[----:B------:R2:W-:Y:S01]  /*12cd0*/  STL.64 [R1+0xdd0], R46 ;  /* 0x000dd02e01007387 */ /* 0x0005e20000100a00 */
[----:B------:R-:W4:Y:S02]  /*12ce0*/  LDC R124, c[0x0][0x3a0] ;  /* 0x0000e800ff7c7b82 */ /* 0x000f240000000800 */
[--C-:B-1----:R-:W-:Y:S01]  /*12cf0*/  IMAD.WIDE R42, R125, 0x4, R126.reuse ;  /* 0x000000047d2a7825 */ /* 0x102fe200078e027e */
[----:B------:R1:W-:Y:S03]  /*12d00*/  STL.64 [R1+0xdf8], R50 ;  /* 0x000df83201007387 */ /* 0x0003e60000100a00 */
[--C-:B--2---:R-:W-:Y:S01]  /*12d10*/  IMAD.WIDE R46, R219, 0x4, R126.reuse ;  /* 0x00000004db2e7825 */ /* 0x104fe200078e027e */
[----:B------:R2:W-:Y:S01]  /*12d20*/  STL.64 [R1+0xe20], R42 ;  /* 0x000e202a01007387 */ /* 0x0005e20000100a00 */
[----:B------:R-:W3:Y:S03]  /*12d30*/  LDC R219, c[0x0][0x3a0] ;  /* 0x0000e800ffdb7b82 */ /* 0x000ee60000000800 */
[----:B------:R2:W-:Y:S01]  /*12d40*/  STL.64 [R1+0xe58], R46 ;  /* 0x000e582e01007387 */ /* 0x0005e20000100a00 */
[----:B-1----:R-:W-:-:S04]  /*12d50*/  IMAD.WIDE R50, R132, 0x4, R126 ;  /* 0x0000000484327825 */ /* 0x002fc800078e027e */
[----:B------:R-:W1:Y:S01]  /*12d60*/  LDC R132, c[0x0][0x3a0] ;  /* 0x0000e800ff847b82 */ /* 0x000e620000000800 */
[----:B--2---:R-:W-:-:S04]  /*12d70*/  IMAD.WIDE R42, R218, 0x4, R126 ;  /* 0x00000004da2a7825 */ /* 0x004fc800078e027e */
[--C-:B------:R-:W-:Y:S01]  /*12d80*/  IMAD.WIDE R46, R217, 0x4, R126.reuse ;  /* 0x00000004d92e7825 */ /* 0x100fe200078e027e */
[----:B------:R2:W-:Y:S02]  /*12d90*/  STL.64 [R1+0xe50], R42 ;  /* 0x000e502a01007387 */ /* 0x0005e40000100a00 */
[----:B------:R-:W1:Y:S02]  /*12da0*/  LDC R218, c[0x0][0x3a0] ;  /* 0x0000e800ffda7b82 */ /* 0x000e640000000800 */
[----:B------:R4:W-:Y:S04]  /*12db0*/  STL.64 [R1+0xe48], R46 ;  /* 0x000e482e01007387 */ /* 0x0009e80000100a00 */
[----:B------:R4:W-:Y:S02]  /*12dc0*/  STL.64 [R1+0xe18], R50 ;  /* 0x000e183201007387 */ /* 0x0009e40000100a00 */
[----:B------:R-:W1:Y:S01]  /*12dd0*/  LDC R217, c[0x0][0x3a0] ;  /* 0x0000e800ffd97b82 */ /* 0x000e620000000800 */
[----:B--2---:R-:W-:-:S04]  /*12de0*/  IMAD.WIDE R42, R140, 0x4, R126 ;  /* 0x000000048c2a7825 */ /* 0x004fc800078e027e */
[--C-:B----4-:R-:W-:Y:S01]  /*12df0*/  IMAD.WIDE R46, R148, 0x4, R126.reuse ;  /* 0x00000004942e7825 */ /* 0x110fe200078e027e */
[----:B------:R2:W-:Y:S02]  /*12e00*/  STL.64 [R1+0xe08], R42 ;  /* 0x000e082a01007387 */ /* 0x0005e40000100a00 */
[----:B------:R-:W4:Y:S01]  /*12e10*/  LDC R140, c[0x0][0x3a0] ;  /* 0x0000e800ff8c7b82 */ /* 0x000f220000000800 */
[--C-:B------:R-:W-:Y:S01]  /*12e20*/  IMAD.WIDE R50, R156, 0x4, R126.reuse ;  /* 0x000000049c327825 */ /* 0x100fe200078e027e */
[----:B------:R3:W-:Y:S04]  /*12e30*/  STL.64 [R1+0xdf0], R46 ;  /* 0x000df02e01007387 */ /* 0x0007e80000100a00 */
[----:B------:R3:W-:Y:S02]  /*12e40*/  STL.64 [R1+0xde8], R50 ;  /* 0x000de83201007387 */ /* 0x0007e40000100a00 */
[----:B------:R-:W1:Y:S01]  /*12e50*/  LDC R148, c[0x0][0x3a0] ;  /* 0x0000e800ff947b82 */ /* 0x000e620000000800 */
[----:B--2---:R-:W-:-:S04]  /*12e60*/  IMAD.WIDE R42, R164, 0x4, R126 ;  /* 0x00000004a42a7825 */ /* 0x004fc800078e027e */
[--C-:B---3--:R-:W-:Y:S01]  /*12e70*/  IMAD.WIDE R46, R172, 0x4, R126.reuse ;  /* 0x00000004ac2e7825 */ /* 0x108fe200078e027e */
[----:B------:R2:W-:Y:S02]  /*12e80*/  STL.64 [R1+0xdd8], R42 ;  /* 0x000dd82a01007387 */ /* 0x0005e40000100a00 */
[----:B------:R-:W3:Y:S01]  /*12e90*/  LDC R156, c[0x0][0x3a0] ;  /* 0x0000e800ff9c7b82 */ /* 0x000ee20000000800 */
[--C-:B------:R-:W-:Y:S01]  /*12ea0*/  IMAD.WIDE R50, R52, 0x4, R126.reuse ;  /* 0x0000000434327825 */ /* 0x100fe200078e027e */
[----:B------:R2:W-:Y:S04]  /*12eb0*/  STL.64 [R1+0xdb0], R46 ;  /* 0x000db02e01007387 */ /* 0x0005e80000100a00 */
[----:B------:R2:W-:Y:S02]  /*12ec0*/  STL.64 [R1+0xcf0], R50 ;  /* 0x000cf03201007387 */ /* 0x0005e40000100a00 */
[----:B------:R-:W1:Y:S01]  /*12ed0*/  LDC R52, c[0x0][0x3a0] ;  /* 0x0000e800ff347b82 */ /* 0x000e620000000800 */
[----:B--2---:R-:W-:-:S04]  /*12ee0*/  IMAD.WIDE R42, R48, 0x4, R126 ;  /* 0x00000004302a7825 */ /* 0x004fc800078e027e */
[--C-:B------:R-:W-:Y:S01]  /*12ef0*/  IMAD.WIDE R46, R44, 0x4, R126.reuse ;  /* 0x000000042c2e7825 */ /* 0x100fe200078e027e */
[----:B------:R2:W-:Y:S02]  /*12f00*/  STL.64 [R1+0xcc8], R42 ;  /* 0x000cc82a01007387 */ /* 0x0005e40000100a00 */
[----:B------:R-:W1:Y:S01]  /*12f10*/  LDC R164, c[0x0][0x3a0] ;  /* 0x0000e800ffa47b82 */ /* 0x000e620000000800 */
[--C-:B------:R-:W-:Y:S01]  /*12f20*/  IMAD.WIDE R50, R111, 0x4, R126.reuse ;  /* 0x000000046f327825 */ /* 0x100fe200078e027e */
        /* <DEDUP_REMOVED lines=9> */
[----:B------:R3:W-:Y:S01]  /*12fc0*/  STL.64 [R1+0xc80], R50 ;  /* 0x000c803201007387 */ /* 0x0007e20000100a00 */
[----:B--2---:R-:W-:-:S02]  /*12fd0*/  IMAD.WIDE R42, R144, 0x4, R126 ;  /* 0x00000004902a7825 */ /* 0x004fc400078e027e */
[----:B------:R-:W2:Y:S02]  /*12fe0*/  LDC R144, c[0x0][0x3a0] ;  /* 0x0000e800ff907b82 */ /* 0x000ea40000000800 */
[--C-:B---3--:R-:W-:Y:S01]  /*12ff0*/  IMAD.WIDE R46, R150, 0x4, R126.reuse ;  /* 0x00000004962e7825 */ /* 0x108fe200078e027e */
[----:B------:R3:W-:Y:S03]  /*13000*/  STL.64 [R1+0xc78], R42 ;  /* 0x000c782a01007387 */ /* 0x0007e60000100a00 */
[--C-:B------:R-:W-:Y:S01]  /*13010*/  IMAD.WIDE R50, R90, 0x4, R126.reuse ;  /* 0x000000045a327825 */ /* 0x100fe200078e027e */
[----:B------:R3:W-:Y:S04]  /*13020*/  STL.64 [R1+0xc70], R46 ;  /* 0x000c702e01007387 */ /* 0x0007e80000100a00 */
[----:B------:R1:W-:Y:S01]  /*13030*/  STL.64 [R1+0xc68], R50 ;  /* 0x000c683201007387 */ /* 0x0003e20000100a00 */
[----:B---3--:R-:W-:-:S04]  /*13040*/  IMAD.WIDE R42, R83, 0x4, R126 ;  /* 0x00000004532a7825 */ /* 0x008fc800078e027e */
[--C-:B------:R-:W-:Y:S01]  /*13050*/  IMAD.WIDE R46, R95, 0x4, R126.reuse ;  /* 0x000000045f2e7825 */ /* 0x100fe200078e027e */
[----:B------:R3:W-:Y:S03]  /*13060*/  STL.64 [R1+0xc60], R42 ;  /* 0x000c602a01007387 */ /* 0x0007e60000100a00 */
[--C-:B-1----:R-:W-:Y:S01]  /*13070*/  IMAD.WIDE R50, R94, 0x4, R126.reuse ;  /* 0x000000045e327825 */ /* 0x102fe200078e027e */
[----:B------:R1:W-:Y:S04]  /*13080*/  STL.64 [R1+0xc58], R46 ;  /* 0x000c582e01007387 */ /* 0x0003e80000100a00 */
[----:B------:R4:W-:Y:S01]  /*13090*/  STL.64 [R1+0xc50], R50 ;  /* 0x000c503201007387 */ /* 0x0009e20000100a00 */
[----:B---3--:R-:W-:-:S02]  /*130a0*/  IMAD.WIDE R42, R92, 0x4, R126 ;  /* 0x000000045c2a7825 */ /* 0x008fc400078e027e */
[----:B------:R-:W3:Y:S02]  /*130b0*/  LDC R92, c[0x0][0x3a0] ;  /* 0x0000e800ff5c7b82 */ /* 0x000ee40000000800 */
[--C-:B-1----:R-:W-:Y:S01]  /*130c0*/  IMAD.WIDE R46, R91, 0x4, R126.reuse ;  /* 0x000000045b2e7825 */ /* 0x102fe200078e027e */
[----:B------:R1:W-:Y:S03]  /*130d0*/  STL.64 [R1+0xc48], R42 ;  /* 0x000c482a01007387 */ /* 0x0003e60000100a00 */
[--C-:B----4-:R-:W-:Y:S01]  /*130e0*/  IMAD.WIDE R50, R87, 0x4, R126.reuse ;  /* 0x0000000457327825 */ /* 0x110fe200078e027e */
[----:B------:R4:W-:Y:S04]  /*130f0*/  STL.64 [R1+0xc40], R46 ;  /* 0x000c402e01007387 */ /* 0x0009e80000100a00 */
[----:B------:R2:W-:Y:S01]  /*13100*/  STL.64 [R1+0xc38], R50 ;  /* 0x000c383201007387 */ /* 0x0005e20000100a00 */
[----:B-1----:R-:W-:-:S04]  /*13110*/  IMAD.WIDE R42, R86, 0x4, R126 ;  /* 0x00000004562a7825 */ /* 0x002fc800078e027e */
[--C-:B----4-:R-:W-:Y:S01]  /*13120*/  IMAD.WIDE R46, R85, 0x4, R126.reuse ;  /* 0x00000004552e7825 */ /* 0x110fe200078e027e */
[----:B------:R1:W-:Y:S03]  /*13130*/  STL.64 [R1+0x9d8], R42 ;  /* 0x0009d82a01007387 */ /* 0x0003e60000100a00 */
[--C-:B--2---:R-:W-:Y:S01]  /*13140*/  IMAD.WIDE R50, R84, 0x4, R126.reuse ;  /* 0x0000000454327825 */ /* 0x104fe200078e027e */
[----:B------:R2:W-:Y:S01]  /*13150*/  STL.64 [R1+0x9d0], R46 ;  /* 0x0009d02e01007387 */ /* 0x0005e20000100a00 */
[----:B------:R-:W4:Y:S03]  /*13160*/  LDC R84, c[0x0][0x3a0] ;  /* 0x0000e800ff547b82 */ /* 0x000f260000000800 */
[----:B------:R2:W-:Y:S01]  /*13170*/  STL.64 [R1+0x9c8], R50 ;  /* 0x0009c83201007387 */ /* 0x0005e20000100a00 */
[----:B-1----:R-:W-:-:S04]  /*13180*/  IMAD.WIDE R42, R80, 0x4, R126 ;  /* 0x00000004502a7825 */ /* 0x002fc800078e027e */
[--C-:B--2---:R-:W-:Y:S01]  /*13190*/  IMAD.WIDE R46, R204, 0x4, R126.reuse ;  /* 0x00000004cc2e7825 */ /* 0x104fe200078e027e */
[----:B------:R1:W-:Y:S01]  /*131a0*/  STL.64 [R1+0x9c0], R42 ;  /* 0x0009c02a01007387 */ /* 0x0003e20000100a00 */
[----:B------:R-:W2:Y:S02]  /*131b0*/  LDC R204, c[0x0][0x3a0] ;  /* 0x0000e800ffcc7b82 */ /* 0x000ea40000000800 */
[--C-:B------:R-:W-:Y:S01]  /*131c0*/  IMAD.WIDE R50, R184, 0x4, R126.reuse ;  /* 0x00000004b8327825 */ /* 0x100fe200078e027e */
[----:B------:R3:W-:Y:S05]  /*131d0*/  STL.64 [R1+0xca0], R46 ;  /* 0x000ca02e01007387 */ /* 0x0007ea0000100a00 */
[----:B------:R-:W2:Y:S01]  /*131e0*/  LDC R184, c[0x0][0x3a0] ;  /* 0x0000e800ffb87b82 */ /* 0x000ea20000000800 */
[----:B-1----:R-:W-:-:S04]  /*131f0*/  IMAD.WIDE R42, R189, 0x4, R126 ;  /* 0x00000004bd2a7825 */ /* 0x002fc800078e027e */
[--C-:B---3--:R-:W-:Y:S01]  /*13200*/  IMAD.WIDE R46, R177, 0x4, R126.reuse ;  /* 0x00000004b12e7825 */ /* 0x108fe200078e027e */
[----:B------:R1:W-:Y:S02]  /*13210*/  STL.64 [R1+0xcc0], R42 ;  /* 0x000cc02a01007387 */ /* 0x0003e40000100a00 */
[----:B------:R-:W3:Y:S02]  /*13220*/  LDC R189, c[0x0][0x3a0] ;  /* 0x0000e800ffbd7b82 */ /* 0x000ee40000000800 */
[----:B------:R4:W-:Y:S04]  /*13230*/  STL.64 [R1+0xd40], R50 ;  /* 0x000d403201007387 */ /* 0x0009e80000100a00 */
[----:B------:R4:W-:Y:S01]  /*13240*/  STL.64 [R1+0xd38], R46 ;  /* 0x000d382e01007387 */ /* 0x0009e20000100a00 */
[----:B-1----:R-:W-:-:S04]  /*13250*/  IMAD.WIDE R42, R174, 0x4, R126 ;  /* 0x00000004ae2a7825 */ /* 0x002fc800078e027e */
[--C-:B----4-:R-:W-:Y:S01]  /*13260*/  IMAD.WIDE R50, R180, 0x4, R126.reuse ;  /* 0x00000004b4327825 */ /* 0x110fe200078e027e */
[----:B------:R1:W-:Y:S01]  /*13270*/  STL.64 [R1+0xd30], R42 ;  /* 0x000d302a01007387 */ /* 0x0003e20000100a00 */
[----:B------:R-:W4:Y:S02]  /*13280*/  LDC R180, c[0x0][0x3a0] ;  /* 0x0000e800ffb47b82 */ /* 0x000f240000000800 */
[--C-:B------:R-:W-:Y:S01]  /*13290*/  IMAD.WIDE R46, R179, 0x4, R126.reuse ;  /* 0x00000004b32e7825 */ /* 0x100fe200078e027e */
[----:B------:R1:W-:Y:S04]  /*132a0*/  STL.64 [R1+0xd28], R50 ;  /* 0x000d283201007387 */ /* 0x0003e80000100a00 */
[----:B------:R2:W-:Y:S01]  /*132b0*/  STL.64 [R1+0xd20], R46 ;  /* 0x000d202e01007387 */ /* 0x0005e20000100a00 */
[----:B-1----:R-:W-:-:S04]  /*132c0*/  IMAD.WIDE R42, R202, 0x4, R126 ;  /* 0x00000004ca2a7825 */ /* 0x002fc800078e027e */
[--C-:B------:R-:W-:Y:S01]  /*132d0*/  IMAD.WIDE R50, R176, 0x4, R126.reuse ;  /* 0x00000004b0327825 */ /* 0x100fe200078e027e */
[----:B------:R1:W-:Y:S01]  /*132e0*/  STL.64 [R1+0xd18], R42 ;  /* 0x000d182a01007387 */ /* 0x0003e20000100a00 */
[----:B------:R-:W3:Y:S02]  /*132f0*/  LDC R176, c[0x0][0x3a0] ;  /* 0x0000e800ffb07b82 */ /* 0x000ee40000000800 */
[--C-:B--2---:R-:W-:Y:S01]  /*13300*/  IMAD.WIDE R46, R157, 0x4, R126.reuse ;  /* 0x000000049d2e7825 */ /* 0x104fe200078e027e */
[----:B------:R2:W-:Y:S04]  /*13310*/  STL.64 [R1+0xcd8], R50 ;  /* 0x000cd83201007387 */ /* 0x0005e80000100a00 */
[----:B------:R2:W-:Y:S01]  /*13320*/  STL.64 [R1+0xcb8], R46 ;  /* 0x000cb82e01007387 */ /* 0x0005e20000100a00 */
[----:B-1----:R-:W-:-:S04]  /*13330*/  IMAD.WIDE R42, R165, 0x4, R126 ;  /* 0x00000004a52a7825 */ /* 0x002fc800078e027e */
[--C-:B--2---:R-:W-:Y:S01]  /*13340*/  IMAD.WIDE R50, R53, 0x4, R126.reuse ;  /* 0x0000000435327825 */ /* 0x104fe200078e027e */
[----:B------:R1:W-:Y:S03]  /*13350*/  STL.64 [R1+0xc98], R42 ;  /* 0x000c982a01007387 */ /* 0x0003e60000100a00 */
[--C-:B------:R-:W-:Y:S01]  /*13360*/  IMAD.WIDE R46, R49, 0x4, R126.reuse ;  /* 0x00000004312e7825 */ /* 0x100fe200078e027e */
[----:B------:R-:W-:Y:S03]  /*13370*/  STL.64 [R1+0x9b8], R50 ;  /* 0x0009b83201007387 */ /* 0x000fe60000100a00 */
[--C-:B------:R-:W-:Y:S01]  /*13380*/  IMAD.WIDE R48, R105, 0x4, R126.reuse ;  /* 0x0000000469307825 */ /* 0x100fe200078e027e */
[----:B------:R2:W-:Y:S03]  /*13390*/  STL.64 [R1+0x9b0], R46 ;  /* 0x0009b02e01007387 */ /* 0x0005e60000100a00 */
[----:B-1----:R-:W-:-:S02]  /*133a0*/  IMAD.WIDE R42, R100, 0x4, R126 ;  /* 0x00000004642a7825 */ /* 0x002fc400078e027e */
[----:B------:R-:W1:Y:S03]  /*133b0*/  LDC R100, c[0x0][0x3a0] ;  /* 0x0000e800ff647b82 */ /* 0x000e660000000800 */
[----:B------:R4:W-:Y:S01]  /*133c0*/  STL.64 [R1+0x9a8], R42 ;  /* 0x0009a82a01007387 */ /* 0x0009e20000100a00 */
[----:B--2---:R-:W-:-:S03]  /*133d0*/  IMAD.WIDE R46, R112, 0x4, R126 ;  /* 0x00000004702e7825 */ /* 0x004fc600078e027e */
[----:B------:R2:W-:Y:S04]  /*133e0*/  STL.64 [R1+0x940], R48 ;  /* 0x0009403001007387 */ /* 0x0005e80000100a00 */
[----:B------:R3:W-:Y:S01]  /*133f0*/  STL.64 [R1+0x938], R46 ;  /* 0x0009382e01007387 */ /* 0x0007e20000100a00 */
[----:B----4-:R-:W-:-:S04]  /*13400*/  IMAD.WIDE R42, R115, 0x4, R126 ;  /* 0x00000004732a7825 */ /* 0x010fc800078e027e */
[--C-:B--2---:R-:W-:Y:S01]  /*13410*/  IMAD.WIDE R48, R120, 0x4, R126.reuse ;  /* 0x0000000478307825 */ /* 0x104fe200078e027e */
[----:B------:R2:W-:Y:S01]  /*13420*/  STL.64 [R1+0x930], R42 ;  /* 0x0009302a01007387 */ /* 0x0005e20000100a00 */
[----:B------:R-:W4:Y:S02]  /*13430*/  LDC R120, c[0x0][0x3a0] ;  /* 0x0000e800ff787b82 */ /* 0x000f240000000800 */
[--C-:B---3--:R-:W-:Y:S01]  /*13440*/  IMAD.WIDE R46, R129, 0x4, R126.reuse ;  /* 0x00000004812e7825 */ /* 0x108fe200078e027e */
[----:B------:R3:W-:Y:S04]  /*13450*/  STL.64 [R1+0x928], R48 ;  /* 0x0009283001007387 */ /* 0x0007e80000100a00 */
[----:B------:R3:W-:Y:S01]  /*13460*/  STL.64 [R1+0x920], R46 ;  /* 0x0009202e01007387 */ /* 0x0007e20000100a00 */
        /* <DEDUP_REMOVED lines=8> */
[----:B--2---:R-:W-:-:S04]  /*134f0*/  IMAD.WIDE R42, R82, 0x4, R126 ;  /* 0x00000004522a7825 */ /* 0x004fc800078e027e */
        /* <DEDUP_REMOVED lines=18> */
[----:B-1----:R-:W-:-:S02]  /*13620*/  IMAD.WIDE R42, R71, 0x4, R126 ;  /* 0x00000004472a7825 */ /* 0x002fc400078e027e */
[----:B------:R-:W1:Y:S02]  /*13630*/  LDC R71, c[0x0][0x3a0] ;  /* 0x0000e800ff477b82 */ /* 0x000e640000000800 */
[--C-:B--2---:R-:W-:Y:S01]  /*13640*/  IMAD.WIDE R48, R175, 0x4, R126.reuse ;  /* 0x00000004af307825 */ /* 0x104fe200078e027e */
[----:B------:R2:W-:Y:S03]  /*13650*/  STL.64 [R1+0x448], R42 ;  /* 0x0004482a01007387 */ /* 0x0005e60000100a00 */
[--C-:B---3--:R-:W-:Y:S01]  /*13660*/  IMAD.WIDE R46, R178, 0x4, R126.reuse ;  /* 0x00000004b22e7825 */ /* 0x108fe200078e027e */
[----:B------:R3:W-:Y:S04]  /*13670*/  STL.64 [R1+0x9a0], R48 ;  /* 0x0009a03001007387 */ /* 0x0007e80000100a00 */
[----:B------:R4:W-:Y:S01]  /*13680*/  STL.64 [R1+0x998], R46 ;  /* 0x0009982e01007387 */ /* 0x0009e20000100a00 */
[----:B--2---:R-:W-:-:S04]  /*13690*/  IMAD.WIDE R42, R201, 0x4, R126 ;  /* 0x00000004c92a7825 */ /* 0x004fc800078e027e */
[--C-:B---3--:R-:W-:Y:S01]  /*136a0*/  IMAD.WIDE R48, R195, 0x4, R126.reuse ;  /* 0x00000004c3307825 */ /* 0x108fe200078e027e */
[----:B------:R2:W-:Y:S03]  /*136b0*/  STL.64 [R1+0x990], R42 ;  /* 0x0009902a01007387 */ /* 0x0005e60000100a00 */
[--C-:B----4-:R-:W-:Y:S01]  /*136c0*/  IMAD.WIDE R46, R173, 0x4, R126.reuse ;  /* 0x00000004ad2e7825 */ /* 0x110fe200078e027e */
[----:B------:R3:W-:Y:S04]  /*136d0*/  STL.64 [R1+0x988], R48 ;  /* 0x0009883001007387 */ /* 0x0007e80000100a00 */
[----:B------:R4:W-:Y:S01]  /*136e0*/  STL.64 [R1+0x980], R46 ;  /* 0x0009802e01007387 */ /* 0x0009e20000100a00 */
[----:B--2---:R-:W-:-:S02]  /*136f0*/  IMAD.WIDE R42, R200, 0x4, R126 ;  /* 0x00000004c82a7825 */ /* 0x004fc400078e027e */
[----:B------:R-:W2:Y:S02]  /*13700*/  LDC R200, c[0x0][0x3a0] ;  /* 0x0000e800ffc87b82 */ /* 0x000ea40000000800 */
[--C-:B---3--:R-:W-:Y:S01]  /*13710*/  IMAD.WIDE R48, R194, 0x4, R126.reuse ;  /* 0x00000004c2307825 */ /* 0x108fe200078e027e */
[----:B------:R3:W-:Y:S03]  /*13720*/  STL.64 [R1+0x978], R42 ;  /* 0x0009782a01007387 */ /* 0x0007e60000100a00 */
[--C-:B----4-:R-:W-:Y:S01]  /*13730*/  IMAD.WIDE R46, R199, 0x4, R126.reuse ;  /* 0x00000004c72e7825 */ /* 0x110fe200078e027e */
[----:B------:R4:W-:Y:S01]  /*13740*/  STL.64 [R1+0x970], R48 ;  /* 0x0009703001007387 */ /* 0x0009e20000100a00 */
[----:B------:R-:W1:Y:S03]  /*13750*/  LDC R194, c[0x0][0x3a0] ;  /* 0x0000e800ffc27b82 */ /* 0x000e660000000800 */
[----:B------:R4:W-:Y:S01]  /*13760*/  STL.64 [R1+0x968], R46 ;  /* 0x0009682e01007387 */ /* 0x0009e20000100a00 */
[----:B---3--:R-:W-:-:S04]  /*13770*/  IMAD.WIDE R42, R193, 0x4, R126 ;  /* 0x00000004c12a7825 */ /* 0x008fc800078e027e */
[----:B------:R-:W3:Y:S01]  /*13780*/  LDC R193, c[0x0][0x3a0] ;  /* 0x0000e800ffc17b82 */ /* 0x000ee20000000800 */
[--C-:B----4-:R-:W-:Y:S01]  /*13790*/  IMAD.WIDE R48, R188, 0x4, R126.reuse ;  /* 0x00000004bc307825 */ /* 0x110fe200078e027e */
[----:B------:R4:W-:Y:S03]  /*137a0*/  STL.64 [R1+0x960], R42 ;  /* 0x0009602a01007387 */ /* 0x0009e60000100a00 */
[--C-:B------:R-:W-:Y:S01]  /*137b0*/  IMAD.WIDE R46, R198, 0x4, R126.reuse ;  /* 0x00000004c62e7825 */ /* 0x100fe200078e027e */
[----:B------:R4:W-:Y:S02]  /*137c0*/  STL.64 [R1+0x958], R48 ;  /* 0x0009583001007387 */ /* 0x0009e40000100a00 */
[----:B------:R-:W1:Y:S02]  /*137d0*/  LDC R188, c[0x0][0x3a0] ;  /* 0x0000e800ffbc7b82 */ /* 0x000e640000000800 */
[----:B------:R4:W-:Y:S02]  /*137e0*/  STL.64 [R1+0x950], R46 ;  /* 0x0009502e01007387 */ /* 0x0009e40000100a00 */
[----:B----4-:R-:W-:-:S04]  /*137f0*/  IMAD.WIDE R42, R251, 0x4, R126 ;  /* 0x00000004fb2a7825 */ /* 0x010fc800078e027e */
[----:B------:R-:W4:Y:S01]  /*13800*/  LDC R251, c[0x0][0x3a0] ;  /* 0x0000e800fffb7b82 */ /* 0x000f220000000800 */
[--C-:B------:R-:W-:Y:S01]  /*13810*/  IMAD.WIDE R48, R96, 0x4, R126.reuse ;  /* 0x0000000460307825 */ /* 0x100fe200078e027e */
[----:B------:R2:W-:Y:S03]  /*13820*/  STL.64 [R1+0x948], R42 ;  /* 0x0009482a01007387 */ /* 0x0005e60000100a00 */
[--C-:B------:R-:W-:Y:S01]  /*13830*/  IMAD.WIDE R46, R45, 0x4, R126.reuse ;  /* 0x000000042d2e7825 */ /* 0x100fe200078e027e */
[----:B------:R-:W-:Y:S03]  /*13840*/  STL.64 [R1+0x798], R48 ;  /* 0x0007983001007387 */ /* 0x000fe60000100a00 */
[--C-:B------:R-:W-:Y:S01]  /*13850*/  IMAD.WIDE R44, R37, 0x4, R126.reuse ;  /* 0x00000004252c7825 */ /* 0x100fe200078e027e */
[----:B------:R3:W-:Y:S03]  /*13860*/  STL.64 [R1+0x778], R46 ;  /* 0x0007782e01007387 */ /* 0x0007e60000100a00 */
[----:B--2---:R-:W-:-:S05]  /*13870*/  IMAD.WIDE R42, R41, 0x4, R126 ;  /* 0x00000004292a7825 */ /* 0x004fca00078e027e */
[----:B------:R2:W-:Y:S01]  /*13880*/  STL.64 [R1+0x758], R42 ;  /* 0x0007582a01007387 */ /* 0x0005e20000100a00 */
[----:B---3--:R-:W-:-:S03]  /*13890*/  IMAD.WIDE R46, R33, 0x4, R126 ;  /* 0x00000004212e7825 */ /* 0x008fc600078e027e */
[----:B------:R3:W-:Y:S04]  /*138a0*/  STL.64 [R1+0x738], R44 ;  /* 0x0007382c01007387 */ /* 0x0007e80000100a00 */
[----:B------:R-:W-:Y:S01]  /*138b0*/  STL.64 [R1+0x718], R46 ;  /* 0x0007182e01007387 */ /* 0x000fe20000100a00 */
[----:B--2---:R-:W-:-:S04]  /*138c0*/  IMAD.WIDE R42, R34, 0x4, R126 ;  /* 0x00000004222a7825 */ /* 0x004fc800078e027e */
[--C-:B---3--:R-:W-:Y:S01]  /*138d0*/  IMAD.WIDE R44, R35, 0x4, R126.reuse ;  /* 0x00000004232c7825 */ /* 0x108fe200078e027e */
[----:B------:R2:W-:Y:S03]  /*138e0*/  STL.64 [R1+0x6f8], R42 ;  /* 0x0006f82a01007387 */ /* 0x0005e60000100a00 */
[--C-:B------:R-:W-:Y:S01]  /*138f0*/  IMAD.WIDE R34, R38, 0x4, R126.reuse ;  /* 0x0000000426227825 */ /* 0x100fe200078e027e */
[----:B------:R3:W-:Y:S03]  /*13900*/  STL.64 [R1+0x6d8], R44 ;  /* 0x0006d82c01007387 */ /* 0x0007e60000100a00 */
[--C-:B------:R-:W-:Y:S01]  /*13910*/  IMAD.WIDE R38, R88, 0x4, R126.reuse ;  /* 0x0000000458267825 */ /* 0x100fe200078e027e */
[----:B------:R1:W-:Y:S01]  /*13920*/  STL.64 [R1+0x6b8], R34 ;  /* 0x0006b82201007387 */ /* 0x0003e20000100a00 */
[----:B------:R-:W4:Y:S02]  /*13930*/  LDC R88, c[0x0][0x3a0] ;  /* 0x0000e800ff587b82 */ /* 0x000f240000000800 */
[----:B--2---:R-:W-:-:S05]  /*13940*/  IMAD.WIDE R42, R114, 0x4, R126 ;  /* 0x00000004722a7825 */ /* 0x004fca00078e027e */
[----:B------:R2:W-:Y:S01]  /*13950*/  STL.64 [R1+0x698], R42 ;  /* 0x0006982a01007387 */ /* 0x0005e20000100a00 */
[----:B---3--:R-:W3:Y:S01]  /*13960*/  LDC R44, c[0x0][0x3a0] ;  /* 0x0000e800ff2c7b82 */ /* 0x008ee20000000800 */
[--C-:B-1----:R-:W-:Y:S02]  /*13970*/  IMAD.WIDE R34, R81, 0x4, R126.reuse ;  /* 0x0000000451227825 */ /* 0x102fe400078e027e */
[----:B------:R1:W-:Y:S04]  /*13980*/  STL.64 [R1+0x678], R38 ;  /* 0x0006782601007387 */ /* 0x0003e80000100a00 */
[----:B------:R1:W-:Y:S01]  /*13990*/  STL.64 [R1+0x658], R34 ;  /* 0x0006582201007387 */ /* 0x0003e20000100a00 */
[--C-:B--2---:R-:W-:Y:S02]  /*139a0*/  IMAD.WIDE R42, R70, 0x4, R126.reuse ;  /* 0x00000004462a7825 */ /* 0x104fe400078e027e */
[----:B------:R-:W2:Y:S02]  /*139b0*/  LDC R70, c[0x0][0x3a0] ;  /* 0x0000e800ff467b82 */ /* 0x000ea40000000800 */
[--C-:B-1----:R-:W-:Y:S01]  /*139c0*/  IMAD.WIDE R38, R69, 0x4, R126.reuse ;  /* 0x0000000445267825 */ /* 0x102fe200078e027e */
[----:B------:R1:W-:Y:S03]  /*139d0*/  STL.64 [R1+0x638], R42 ;  /* 0x0006382a01007387 */ /* 0x0003e60000100a00 */
[--C-:B------:R-:W-:Y:S01]  /*139e0*/  IMAD.WIDE R34, R68, 0x4, R126.reuse ;  /* 0x0000000444227825 */ /* 0x100fe200078e027e */
[----:B------:R1:W-:Y:S01]  /*139f0*/  STL.64 [R1+0x618], R38 ;  /* 0x0006182601007387 */ /* 0x0003e20000100a00 */
[----:B------:R-:W2:Y:S03]  /*13a00*/  LDC R68, c[0x0][0x3a0] ;  /* 0x0000e800ff447b82 */ /* 0x000ea60000000800 */
[----:B------:R4:W-:Y:S01]  /*13a10*/  STL.64 [R1+0x5f8], R34 ;  /* 0x0005f82201007387 */ /* 0x0009e20000100a00 */
[----:B-1----:R-:W-:-:S04]  /*13a20*/  IMAD.WIDE R42, R67, 0x4, R126 ;  /* 0x00000004432a7825 */ /* 0x002fc800078e027e */
[----:B------:R-:W1:Y:S01]  /*13a30*/  LDC R69, c[0x0][0x3a0] ;  /* 0x0000e800ff457b82 */ /* 0x000e620000000800 */
[--C-:B------:R-:W-:Y:S01]  /*13a40*/  IMAD.WIDE R38, R66, 0x4, R126.reuse ;  /* 0x0000000442267825 */ /* 0x100fe200078e027e */
[----:B------:R3:W-:Y:S03]  /*13a50*/  STL.64 [R1+0x5d8], R42 ;  /* 0x0005d82a01007387 */ /* 0x0007e60000100a00 */
[--C-:B----4-:R-:W-:Y:S01]  /*13a60*/  IMAD.WIDE R34, R65, 0x4, R126.reuse ;  /* 0x0000000441227825 */ /* 0x110fe200078e027e */
[----:B------:R4:W-:Y:S04]  /*13a70*/  STL.64 [R1+0x5b8], R38 ;  /* 0x0005b82601007387 */ /* 0x0009e80000100a00 */
[----:B------:R4:W-:Y:S01]  /*13a80*/  STL.64 [R1+0x598], R34 ;  /* 0x0005982201007387 */ /* 0x0009e20000100a00 */
[----:B---3--:R-:W-:-:S04]  /*13a90*/  IMAD.WIDE R42, R64, 0x4, R126 ;  /* 0x00000004402a7825 */ /* 0x008fc800078e027e */
[--C-:B----4-:R-:W-:Y:S01]  /*13aa0*/  IMAD.WIDE R38, R63, 0x4, R126.reuse ;  /* 0x000000043f267825 */ /* 0x110fe200078e027e */
[----:B------:R3:W-:Y:S03]  /*13ab0*/  STL.64 [R1+0x4d8], R42 ;  /* 0x0004d82a01007387 */ /* 0x0007e60000100a00 */
[--C-:B------:R-:W-:Y:S01]  /*13ac0*/  IMAD.WIDE R34, R62, 0x4, R126.reuse ;  /* 0x000000043e227825 */ /* 0x100fe200078e027e */
[----:B------:R4:W-:Y:S04]  /*13ad0*/  STL.64 [R1+0x478], R38 ;  /* 0x0004782601007387 */ /* 0x0009e80000100a00 */
[----:B------:R2:W-:Y:S01]  /*13ae0*/  STL.64 [R1+0x440], R34 ;  /* 0x0004402201007387 */ /* 0x0005e20000100a00 */
[----:B---3--:R-:W-:-:S02]  /*13af0*/  IMAD.WIDE R42, R192, 0x4, R126 ;  /* 0x00000004c02a7825 */ /* 0x008fc400078e027e */
[----:B------:R-:W3:Y:S02]  /*13b00*/  LDC R192, c[0x0][0x3a0] ;  /* 0x0000e800ffc07b82 */ /* 0x000ee40000000800 */
[--C-:B----4-:R-:W-:Y:S01]  /*13b10*/  IMAD.WIDE R38, R187, 0x4, R126.reuse ;  /* 0x00000004bb267825 */ /* 0x110fe200078e027e */
[----:B------:R4:W-:Y:S03]  /*13b20*/  STL.64 [R1+0x8b8], R42 ;  /* 0x0008b82a01007387 */ /* 0x0009e60000100a00 */
[--C-:B--2---:R-:W-:Y:S01]  /*13b30*/  IMAD.WIDE R34, R197, 0x4, R126.reuse ;  /* 0x00000004c5227825 */ /* 0x104fe200078e027e */
[----:B------:R2:W-:Y:S04]  /*13b40*/  STL.64 [R1+0x8a0], R38 ;  /* 0x0008a02601007387 */ /* 0x0005e80000100a00 */
[----:B------:R1:W-:Y:S01]  /*13b50*/  STL.64 [R1+0x888], R34 ;  /* 0x0008882201007387 */ /* 0x0003e20000100a00 */
[----:B----4-:R-:W-:-:S02]  /*13b60*/  IMAD.WIDE R42, R191, 0x4, R126 ;  /* 0x00000004bf2a7825 */ /* 0x010fc400078e027e */
[----:B------:R-:W4:Y:S02]  /*13b70*/  LDC R191, c[0x0][0x3a0] ;  /* 0x0000e800ffbf7b82 */ /* 0x000f240000000800 */
[--C-:B--2---:R-:W-:Y:S01]  /*13b80*/  IMAD.WIDE R38, R186, 0x4, R126.reuse ;  /* 0x00000004ba267825 */ /* 0x104fe200078e027e */
[----:B------:R2:W-:Y:S03]  /*13b90*/  STL.64 [R1+0x870], R42 ;  /* 0x0008702a01007387 */ /* 0x0005e60000100a00 */
[--C-:B-1----:R-:W-:Y:S01]  /*13ba0*/  IMAD.WIDE R34, R183, 0x4, R126.reuse ;  /* 0x00000004b7227825 */ /* 0x102fe200078e027e */
[----:B------:R1:W-:Y:S04]  /*13bb0*/  STL.64 [R1+0x858], R38 ;  /* 0x0008582601007387 */ /* 0x0003e80000100a00 */
[----:B------:R1:W-:Y:S01]  /*13bc0*/  STL.64 [R1+0x840], R34 ;  /* 0x0008402201007387 */ /* 0x0003e20000100a00 */
[--C-:B--2---:R-:W-:Y:S01]  /*13bd0*/  IMAD.WIDE R42, R196, 0x4, R126.reuse ;  /* 0x00000004c42a7825 */ /* 0x104fe200078e027e */
[----:B------:R-:W-:Y:S01]  /*13be0*/  IADD3 R188, PT, PT, R188, -0x73, RZ ;  /* 0xffffff8dbcbc7810 */ /* 0x000fe20007ffe0ff */
        /* <DEDUP_REMOVED lines=8> */
[--C-:B---3--:R-:W-:Y:S01]  /*13c70*/  IMAD.WIDE R38, R181, 0x4, R126.reuse ;  /* 0x00000004b5267825 */ /* 0x108fe200078e027e */
[----:B------:R1:W-:Y:S03]  /*13c80*/  STL.64 [R1+0x7e0], R42 ;  /* 0x0007e02a01007387 */ /* 0x0003e60000100a00 */
[--C-:B------:R-:W-:Y:S01]  /*13c90*/  IMAD.WIDE R34, R203, 0x4, R126.reuse ;  /* 0x00000004cb227825 */ /* 0x100fe200078e027e */
[----:B------:R3:W-:Y:S04]  /*13ca0*/  STL.64 [R1+0x7c8], R38 ;  /* 0x0007c82601007387 */ /* 0x0007e80000100a00 */
[----:B------:R4:W-:Y:S01]  /*13cb0*/  STL.64 [R1+0x7b0], R34 ;  /* 0x0007b02201007387 */ /* 0x0009e20000100a00 */
[----:B-1----:R-:W-:-:S04]  /*13cc0*/  IMAD.WIDE R42, R248, 0x4, R126 ;  /* 0x00000004f82a7825 */ /* 0x002fc800078e027e */
[--C-:B---3--:R-:W-:Y:S01]  /*13cd0*/  IMAD.WIDE R38, R247, 0x4, R126.reuse ;  /* 0x00000004f7267825 */ /* 0x108fe200078e027e */
[----:B------:R1:W-:Y:S03]  /*13ce0*/  STL.64 [R1+0x790], R42 ;  /* 0x0007902a01007387 */ /* 0x0003e60000100a00 */
[--C-:B----4-:R-:W-:Y:S01]  /*13cf0*/  IMAD.WIDE R34, R246, 0x4, R126.reuse ;  /* 0x00000004f6227825 */ /* 0x110fe200078e027e */
[----:B------:R3:W-:Y:S04]  /*13d00*/  STL.64 [R1+0x770], R38 ;  /* 0x0007702601007387 */ /* 0x0007e80000100a00 */
[----:B------:R4:W-:Y:S01]  /*13d10*/  STL.64 [R1+0x750], R34 ;  /* 0x0007502201007387 */ /* 0x0009e20000100a00 */
[----:B-1----:R-:W-:-:S04]  /*13d20*/  IMAD.WIDE R42, R206, 0x4, R126 ;  /* 0x00000004ce2a7825 */ /* 0x002fc800078e027e */
[--C-:B---3--:R-:W-:Y:S01]  /*13d30*/  IMAD.WIDE R38, R32, 0x4, R126.reuse ;  /* 0x0000000420267825 */ /* 0x108fe200078e027e */
[----:B------:R-:W-:Y:S03]  /*13d40*/  STL.64 [R1+0x730], R42 ;  /* 0x0007302a01007387 */ /* 0x000fe60000100a00 */
[--C-:B----4-:R-:W-:Y:S01]  /*13d50*/  IMAD.WIDE R34, R28, 0x4, R126.reuse ;  /* 0x000000041c227825 */ /* 0x110fe200078e027e */
[----:B------:R1:W-:Y:S03]  /*13d60*/  STL.64 [R1+0x710], R38 ;  /* 0x0007102601007387 */ /* 0x0003e60000100a00 */
[--C-:B------:R-:W-:Y:S01]  /*13d70*/  IMAD.WIDE R32, R24, 0x4, R126.reuse ;  /* 0x0000000418207825 */ /* 0x100fe200078e027e */
        /* <DEDUP_REMOVED lines=10> */
[----:B-1----:R-:W-:-:S02]  /*13e20*/  IMAD.WIDE R34, R60, 0x4, R126 ;  /* 0x000000043c227825 */ /* 0x002fc400078e027e */
[----:B------:R-:W1:Y:S02]  /*13e30*/  LDC R60, c[0x0][0x3a0] ;  /* 0x0000e800ff3c7b82 */ /* 0x000e640000000800 */
[--C-:B---3--:R-:W-:Y:S01]  /*13e40*/  IMAD.WIDE R32, R59, 0x4, R126.reuse ;  /* 0x000000043b207825 */ /* 0x108fe200078e027e */
[----:B------:R3:W-:Y:S03]  /*13e50*/  STL.64 [R1+0x630], R34 ;  /* 0x0006302201007387 */ /* 0x0007e60000100a00 */
[--C-:B----4-:R-:W-:Y:S01]  /*13e60*/  IMAD.WIDE R30, R58, 0x4, R126.reuse ;  /* 0x000000043a1e7825 */ /* 0x110fe200078e027e */
[----:B------:R4:W-:Y:S04]  /*13e70*/  STL.64 [R1+0x610], R32 ;  /* 0x0006102001007387 */ /* 0x0009e80000100a00 */
[----:B------:R2:W-:Y:S01]  /*13e80*/  STL.64 [R1+0x5f0], R30 ;  /* 0x0005f01e01007387 */ /* 0x0005e20000100a00 */
[----:B---3--:R-:W-:-:S04]  /*13e90*/  IMAD.WIDE R34, R57, 0x4, R126 ;  /* 0x0000000439227825 */ /* 0x008fc800078e027e */
[--C-:B----4-:R-:W-:Y:S01]  /*13ea0*/  IMAD.WIDE R32, R56, 0x4, R126.reuse ;  /* 0x0000000438207825 */ /* 0x110fe200078e027e */
[----:B------:R3:W-:Y:S01]  /*13eb0*/  STL.64 [R1+0x5d0], R34 ;  /* 0x0005d02201007387 */ /* 0x0007e20000100a00 */
[----:B------:R-:W4:Y:S02]  /*13ec0*/  LDC R56, c[0x0][0x3a0] ;  /* 0x0000e800ff387b82 */ /* 0x000f240000000800 */
[--C-:B--2---:R-:W-:Y:S01]  /*13ed0*/  IMAD.WIDE R30, R55, 0x4, R126.reuse ;  /* 0x00000004371e7825 */ /* 0x104fe200078e027e */
[----:B------:R2:W-:Y:S04]  /*13ee0*/  STL.64 [R1+0x5b0], R32 ;  /* 0x0005b02001007387 */ /* 0x0005e80000100a00 */
[----:B------:R2:W-:Y:S01]  /*13ef0*/  STL.64 [R1+0x590], R30 ;  /* 0x0005901e01007387 */ /* 0x0005e20000100a00 */
[----:B---3--:R-:W-:-:S04]  /*13f00*/  IMAD.WIDE R34, R54, 0x4, R126 ;  /* 0x0000000436227825 */ /* 0x008fc800078e027e */
[--C-:B--2---:R-:W-:Y:S01]  /*13f10*/  IMAD.WIDE R32, R40, 0x4, R126.reuse ;  /* 0x0000000428207825 */ /* 0x104fe200078e027e */
[----:B------:R2:W-:Y:S01]  /*13f20*/  STL.64 [R1+0x4d0], R34 ;  /* 0x0004d02201007387 */ /* 0x0005e20000100a00 */
[----:B------:R-:W3:Y:S02]  /*13f30*/  LDC R40, c[0x0][0x3a0] ;  /* 0x0000e800ff287b82 */ /* 0x000ee40000000800 */
[--C-:B------:R-:W-:Y:S01]  /*13f40*/  IMAD.WIDE R30, R36, 0x4, R126.reuse ;  /* 0x00000004241e7825 */ /* 0x100fe200078e027e */
[----:B------:R1:W-:Y:S04]  /*13f50*/  STL.64 [R1+0x470], R32 ;  /* 0x0004702001007387 */ /* 0x0003e80000100a00 */
[----:B------:R1:W-:Y:S01]  /*13f60*/  STL.64 [R1+0x438], R30 ;  /* 0x0004381e01007387 */ /* 0x0003e20000100a00 */
[--C-:B------:R-:W-:Y:S01]  /*13f70*/  IMAD.WIDE R24, R25, 0x4, R126.reuse ;  /* 0x0000000419187825 */ /* 0x100fe200078e027e */
[----:B------:R-:W3:Y:S03]  /*13f80*/  LDC R36, c[0x0][0x3a0] ;  /* 0x0000e800ff247b82 */ /* 0x000ee60000000800 */
        /* <DEDUP_REMOVED lines=8> */
[----:B------:R1:W-:Y:S01]  /*14010*/  STL.64 [R1+0x868], R34 ;  /* 0x0008682201007387 */ /* 0x0003e20000100a00 */
[----:B------:R-:W2:Y:S02]  /*14020*/  LDC R241, c[0x0][0x3a0] ;  /* 0x0000e800fff17b82 */ /* 0x000ea40000000800 */
[--C-:B----4-:R-:W-:Y:S01]  /*14030*/  IMAD.WIDE R30, R240, 0x4, R126.reuse ;  /* 0x00000004f01e7825 */ /* 0x110fe200078e027e */
[----:B------:R4:W-:Y:S04]  /*14040*/  STL.64 [R1+0x850], R32 ;  /* 0x0008502001007387 */ /* 0x0009e80000100a00 */
[----:B------:R3:W-:Y:S01]  /*14050*/  STL.64 [R1+0x838], R30 ;  /* 0x0008381e01007387 */ /* 0x0007e20000100a00 */
[----:B------:R-:W-:Y:S01]  /*14060*/  VIADD R196, R196, 0xffffffc0 ;  /* 0xffffffc0c4c47836 */ /* 0x000fe20000000000 */
[----:B------:R-:W2:Y:S01]  /*14070*/  LDC R240, c[0x0][0x3a0] ;  /* 0x0000e800fff07b82 */ /* 0x000ea20000000800 */
[----:B-1----:R-:W-:-:S04]  /*14080*/  IMAD.WIDE R34, R239, 0x4, R126 ;  /* 0x00000004ef227825 */ /* 0x002fc800078e027e */
[--C-:B----4-:R-:W-:Y:S01]  /*14090*/  IMAD.WIDE R32, R238, 0x4, R126.reuse ;  /* 0x00000004ee207825 */ /* 0x110fe200078e027e */
[----:B------:R1:W-:Y:S03]  /*140a0*/  STL.64 [R1+0x820], R34 ;  /* 0x0008202201007387 */ /* 0x0003e60000100a00 */
[--C-:B---3--:R-:W-:Y:S01]  /*140b0*/  IMAD.WIDE R30, R237, 0x4, R126.reuse ;  /* 0x00000004ed1e7825 */ /* 0x108fe200078e027e */
[----:B------:R3:W-:Y:S01]  /*140c0*/  STL.64 [R1+0x808], R32 ;  /* 0x0008082001007387 */ /* 0x0007e20000100a00 */
[----:B------:R-:W4:Y:S03]  /*140d0*/  LDC R237, c[0x0][0x3a0] ;  /* 0x0000e800ffed7b82 */ /* 0x000f260000000800 */
[----:B------:R3:W-:Y:S01]  /*140e0*/  STL.64 [R1+0x7f0], R30 ;  /* 0x0007f01e01007387 */ /* 0x0007e20000100a00 */
[----:B-1----:R-:W-:-:S04]  /*140f0*/  IMAD.WIDE R34, R236, 0x4, R126 ;  /* 0x00000004ec227825 */ /* 0x002fc800078e027e */
[----:B------:R-:W1:Y:S01]  /*14100*/  LDC R236, c[0x0][0x3a0] ;  /* 0x0000e800ffec7b82 */ /* 0x000e620000000800 */
        /* <DEDUP_REMOVED lines=8> */
[--C-:B--2---:R-:W-:Y:S01]  /*14190*/  IMAD.WIDE R30, R232, 0x4, R126.reuse ;  /* 0x00000004e81e7825 */ /* 0x104fe200078e027e */
[----:B------:R2:W-:Y:S04]  /*141a0*/  STL.64 [R1+0x768], R32 ;  /* 0x0007682001007387 */ /* 0x0005e80000100a00 */
[----:B------:R4:W-:Y:S01]  /*141b0*/  STL.64 [R1+0x748], R30 ;  /* 0x0007481e01007387 */ /* 0x0009e20000100a00 */
[----:B---3--:R-:W-:-:S04]  /*141c0*/  IMAD.WIDE R34, R230, 0x4, R126 ;  /* 0x00000004e6227825 */ /* 0x008fc800078e027e */
[--C-:B--2---:R-:W-:Y:S01]  /*141d0*/  IMAD.WIDE R32, R211, 0x4, R126.reuse ;  /* 0x00000004d3207825 */ /* 0x104fe200078e027e */
        /* <DEDUP_REMOVED lines=9> */
[----:B------:R4:W-:Y:S04]  /*14270*/  STL.64 [R1+0x6a8], R32 ;  /* 0x0006a82001007387 */ /* 0x0009e80000100a00 */
[----:B------:R1:W-:Y:S01]  /*14280*/  STL.64 [R1+0x688], R30 ;  /* 0x0006881e01007387 */ /* 0x0003e20000100a00 */
[----:B---3--:R-:W-:-:S04]  /*14290*/  IMAD.WIDE R34, R17, 0x4, R126 ;  /* 0x0000000411227825 */ /* 0x008fc800078e027e */
[--C-:B----4-:R-:W-:Y:S01]  /*142a0*/  IMAD.WIDE R32, R29, 0x4, R126.reuse ;  /* 0x000000041d207825 */ /* 0x110fe200078e027e */
[----:B------:R-:W-:Y:S03]  /*142b0*/  STL.64 [R1+0x668], R34 ;  /* 0x0006682201007387 */ /* 0x000fe60000100a00 */
[--C-:B-1----:R-:W-:Y:S01]  /*142c0*/  IMAD.WIDE R30, R27, 0x4, R126.reuse ;  /* 0x000000041b1e7825 */ /* 0x102fe200078e027e */
[----:B------:R-:W-:Y:S03]  /*142d0*/  STL.64 [R1+0x648], R32 ;  /* 0x0006482001007387 */ /* 0x000fe60000100a00 */
[--C-:B------:R-:W-:Y:S01]  /*142e0*/  IMAD.WIDE R28, R26, 0x4, R126.reuse ;  /* 0x000000041a1c7825 */ /* 0x100fe200078e027e */
[----:B------:R-:W-:Y:S03]  /*142f0*/  STL.64 [R1+0x628], R30 ;  /* 0x0006281e01007387 */ /* 0x000fe60000100a00 */
[--C-:B------:R-:W-:Y:S01]  /*14300*/  IMAD.WIDE R26, R23, 0x4, R126.reuse ;  /* 0x00000004171a7825 */ /* 0x100fe200078e027e */
[----:B------:R1:W-:Y:S03]  /*14310*/  STL.64 [R1+0x608], R28 ;  /* 0x0006081c01007387 */ /* 0x0003e60000100a00 */
[--C-:B------:R-:W-:Y:S01]  /*14320*/  IMAD.WIDE R22, R22, 0x4, R126.reuse ;  /* 0x0000000416167825 */ /* 0x100fe200078e027e */
[----:B------:R3:W-:Y:S04]  /*14330*/  STL.64 [R1+0x5e8], R24 ;  /* 0x0005e81801007387 */ /* 0x0007e80000100a00 */
[----:B------:R-:W-:Y:S04]  /*14340*/  STL.64 [R1+0x5c8], R26 ;  /* 0x0005c81a01007387 */ /* 0x000fe80000100a00 */
[----:B------:R4:W-:Y:S01]  /*14350*/  STL.64 [R1+0x5a8], R22 ;  /* 0x0005a81601007387 */ /* 0x0009e20000100a00 */
[--C-:B------:R-:W-:Y:S01]  /*14360*/  IMAD.WIDE R16, R16, 0x4, R126.reuse ;  /* 0x0000000410107825 */ /* 0x100fe200078e027e */
[----:B-1----:R-:W1:Y:S03]  /*14370*/  LDC R28, c[0x0][0x3a0] ;  /* 0x0000e800ff1c7b82 */ /* 0x002e660000000800 */
[----:B---3--:R-:W-:-:S04]  /*14380*/  IMAD.WIDE R24, R20, 0x4, R126 ;  /* 0x0000000414187825 */ /* 0x008fc800078e027e */
[--C-:B------:R-:W-:Y:S01]  /*14390*/  IMAD.WIDE R20, R19, 0x4, R126.reuse ;  /* 0x0000000413147825 */ /* 0x100fe200078e027e */
[----:B------:R-:W-:Y:S03]  /*143a0*/  STL.64 [R1+0x508], R24 ;  /* 0x0005081801007387 */ /* 0x000fe60000100a00 */
[--C-:B----4-:R-:W-:Y:S01]  /*143b0*/  IMAD.WIDE R22, R18, 0x4, R126.reuse ;  /* 0x0000000412167825 */ /* 0x110fe200078e027e */
[----:B------:R3:W-:Y:S03]  /*143c0*/  STL.64 [R1+0x4b8], R20 ;  /* 0x0004b81401007387 */ /* 0x0007e60000100a00 */
[--C-:B------:R-:W-:Y:S01]  /*143d0*/  IMAD.WIDE R18, R229, 0x4, R126.reuse ;  /* 0x00000004e5127825 */ /* 0x100fe200078e027e */
[----:B------:R4:W-:Y:S01]  /*143e0*/  STL.64 [R1+0x458], R22 ;  /* 0x0004581601007387 */ /* 0x0009e20000100a00 */
[----:B------:R-:W1:Y:S03]  /*143f0*/  LDC R229, c[0x0][0x3a0] ;  /* 0x0000e800ffe57b82 */ /* 0x000e660000000800 */
[----:B------:R2:W-:Y:S01]  /*14400*/  STL.64 [R1+0x8a8], R18 ;  /* 0x0008a81201007387 */ /* 0x0005e20000100a00 */
[----:B---3--:R-:W-:-:S04]  /*14410*/  IMAD.WIDE R20, R228, 0x4, R126 ;  /* 0x00000004e4147825 */ /* 0x008fc800078e027e */
[----:B------:R-:W3:Y:S01]  /*14420*/  LDC R24, c[0x0][0x3a0] ;  /* 0x0000e800ff187b82 */ /* 0x000ee20000000800 */
[--C-:B----4-:R-:W-:Y:S01]  /*14430*/  IMAD.WIDE R22, R227, 0x4, R126.reuse ;  /* 0x00000004e3167825 */ /* 0x110fe200078e027e */
[----:B------:R4:W-:Y:S03]  /*14440*/  STL.64 [R1+0x890], R20 ;  /* 0x0008901401007387 */ /* 0x0009e60000100a00 */
[--C-:B--2---:R-:W-:Y:S01]  /*14450*/  IMAD.WIDE R18, R226, 0x4, R126.reuse ;  /* 0x00000004e2127825 */ /* 0x104fe200078e027e */
[----:B------:R2:W-:Y:S02]  /*14460*/  STL.64 [R1+0x878], R22 ;  /* 0x0008781601007387 */ /* 0x0005e40000100a00 */
[----:B------:R-:W1:Y:S02]  /*14470*/  LDC R25, c[0x0][0x3a0] ;  /* 0x0000e800ff197b82 */ /* 0x000e640000000800 */
[----:B------:R2:W-:Y:S01]  /*14480*/  STL.64 [R1+0x860], R18 ;  /* 0x0008601201007387 */ /* 0x0005e20000100a00 */
[----:B----4-:R-:W-:-:S05]  /*14490*/  IMAD.WIDE R20, R225, 0x4, R126 ;  /* 0x00000004e1147825 */ /* 0x010fca00078e027e */
[----:B------:R-:W4:Y:S01]  /*144a0*/  LDC R228, c[0x0][0x3a0] ;  /* 0x0000e800ffe47b82 */ /* 0x000f220000000800 */
[--C-:B--2---:R-:W-:Y:S01]  /*144b0*/  IMAD.WIDE R22, R223, 0x4, R126.reuse ;  /* 0x00000004df167825 */ /* 0x104fe200078e027e */
[----:B------:R2:W-:Y:S03]  /*144c0*/  STL.64 [R1+0x848], R20 ;  /* 0x0008481401007387 */ /* 0x0005e60000100a00 */
[--C-:B------:R-:W-:Y:S01]  /*144d0*/  IMAD.WIDE R18, R224, 0x4, R126.reuse ;  /* 0x00000004e0127825 */ /* 0x100fe200078e027e */
[----:B------:R2:W-:Y:S04]  /*144e0*/  STL.64 [R1+0x830], R22 ;  /* 0x0008301601007387 */ /* 0x0005e80000100a00 */
[----:B------:R2:W-:Y:S02]  /*144f0*/  STL.64 [R1+0x818], R18 ;  /* 0x0008181201007387 */ /* 0x0005e40000100a00 */
[----:B--2---:R-:W-:-:S04]  /*14500*/  IMAD.WIDE R20, R222, 0x4, R126 ;  /* 0x00000004de147825 */ /* 0x004fc800078e027e */
[--C-:B------:R-:W-:Y:S01]  /*14510*/  IMAD.WIDE R22, R221, 0x4, R126.reuse ;  /* 0x00000004dd167825 */ /* 0x100fe200078e027e */
[----:B------:R2:W-:Y:S03]  /*14520*/  STL.64 [R1+0x800], R20 ;  /* 0x0008001401007387 */ /* 0x0005e60000100a00 */
[--C-:B------:R-:W-:Y:S01]  /*14530*/  IMAD.WIDE R18, R220, 0x4, R126.reuse ;  /* 0x00000004dc127825 */ /* 0x100fe200078e027e */
[----:B------:R-:W-:Y:S03]  /*14540*/  STL.64 [R1+0x7e8], R22 ;  /* 0x0007e81601007387 */ /* 0x000fe60000100a00 */
[--C-:B--2---:R-:W-:Y:S02]  /*14550*/  IMAD.WIDE R20, R6, 0x4, R126.reuse ;  /* 0x0000000406147825 */ /* 0x104fe400078e027e */
[----:B------:R-:W2:Y:S04]  /*14560*/  LDL.LU R6, [R1+0x2be4] ;  /* 0x002be40001067983 */ /* 0x000ea80000300800 */
[----:B------:R1:W-:Y:S02]  /*14570*/  STL.64 [R1+0x7d0], R18 ;  /* 0x0007d01201007387 */ /* 0x0003e40000100a00 */
[----:B-1----:R-:W-:-:S02]  /*14580*/  IMAD.WIDE R18, R7, 0x4, R126 ;  /* 0x0000000407127825 */ /* 0x002fc400078e027e */
[----:B------:R-:W2:Y:S04]  /*14590*/  LDL.LU R7, [R1+0x2be0] ;  /* 0x002be00001077983 */ /* 0x000ea80000300800 */
[----:B------:R1:W-:Y:S02]  /*145a0*/  STL.64 [R1+0x7b8], R20 ;  /* 0x0007b81401007387 */ /* 0x0003e40000100a00 */
[--C-:B-1----:R-:W-:Y:S02]  /*145b0*/  IMAD.WIDE R20, R4, 0x4, R126.reuse ;  /* 0x0000000404147825 */ /* 0x102fe400078e027e */
[----:B------:R-:W2:Y:S04]  /*145c0*/  LDL.LU R4, [R1+0x2bdc] ;  /* 0x002bdc0001047983 */ /* 0x000ea80000300800 */
[----:B------:R1:W-:Y:S02]  /*145d0*/  STL.64 [R1+0x7a0], R18 ;  /* 0x0007a01201007387 */ /* 0x0003e40000100a00 */
[----:B-1----:R-:W-:-:S02]  /*145e0*/  IMAD.WIDE R18, R5, 0x4, R126 ;  /* 0x0000000405127825 */ /* 0x002fc400078e027e */
[----:B------:R-:W2:Y:S04]  /*145f0*/  LDL.LU R5, [R1+0x2bd8] ;  /* 0x002bd80001057983 */ /* 0x000ea80000300800 */
[----:B------:R1:W-:Y:S02]  /*14600*/  STL.64 [R1+0x780], R20 ;  /* 0x0007801401007387 */ /* 0x0003e40000100a00 */
[--C-:B-1----:R-:W-:Y:S02]  /*14610*/  IMAD.WIDE R20, R252, 0x4, R126.reuse ;  /* 0x00000004fc147825 */ /* 0x102fe400078e027e */
[----:B------:R-:W5:Y:S04]  /*14620*/  LDL.LU R252, [R1+0x2bd4] ;  /* 0x002bd40001fc7983 */ /* 0x000f680000300800 */
[----:B------:R1:W-:Y:S02]  /*14630*/  STL.64 [R1+0x760], R18 ;  /* 0x0007601201007387 */ /* 0x0003e40000100a00 */
[----:B-1----:R-:W-:-:S02]  /*14640*/  IMAD.WIDE R18, R2, 0x4, R126 ;  /* 0x0000000402127825 */ /* 0x002fc400078e027e */
[----:B------:R-:W3:Y:S02]  /*14650*/  LDL.LU R2, [R1+0x2bd0] ;  /* 0x002bd00001027983 */ /* 0x000ee40000300800 */
[--C-:B------:R-:W-:Y:S02]  /*14660*/  IMAD.WIDE R22, R216, 0x4, R126.reuse ;  /* 0x00000004d8167825 */ /* 0x100fe400078e027e */
[----:B------:R1:W-:Y:S01]  /*14670*/  STL.64 [R1+0x740], R20 ;  /* 0x0007401401007387 */ /* 0x0003e20000100a00 */
[----:B------:R-:W2:Y:S03]  /*14680*/  LDC R216, c[0x0][0x3a0] ;  /* 0x0000e800ffd87b82 */ /* 0x000ea60000000800 */
[----:B------:R4:W-:Y:S04]  /*14690*/  STL.64 [R1+0x720], R18 ;  /* 0x0007201201007387 */ /* 0x0009e80000100a00 */
[----:B------:R4:W-:Y:S01]  /*146a0*/  STL.64 [R1+0x700], R22 ;  /* 0x0007001601007387 */ /* 0x0009e20000100a00 */
[--C-:B-1----:R-:W-:Y:S01]  /*146b0*/  IMAD.WIDE R20, R215, 0x4, R126.reuse ;  /* 0x00000004d7147825 */ /* 0x102fe200078e027e */
[----:B------:R-:W1:Y:S03]  /*146c0*/  S2R R220, SR_TID.X ;  /* 0x0000000000dc7919 */ /* 0x000e660000002100 */
[--C-:B----4-:R-:W-:Y:S01]  /*146d0*/  IMAD.WIDE R18, R214, 0x4, R126.reuse ;  /* 0x00000004d6127825 */ /* 0x110fe200078e027e */
[----:B------:R4:W-:Y:S03]  /*146e0*/  STL.64 [R1+0x6e0], R20 ;  /* 0x0006e01401007387 */ /* 0x0009e60000100a00 */
[--C-:B------:R-:W-:Y:S01]  /*146f0*/  IMAD.WIDE R22, R213, 0x4, R126.reuse ;  /* 0x00000004d5167825 */ /* 0x100fe200078e027e */
[----:B------:R4:W-:Y:S04]  /*14700*/  STL.64 [R1+0x6c0], R18 ;  /* 0x0006c01201007387 */ /* 0x0009e80000100a00 */
[----:B------:R-:W-:Y:S01]  /*14710*/  STL.64 [R1+0x6a0], R22 ;  /* 0x0006a01601007387 */ /* 0x000fe20000100a00 */
[----:B----4-:R-:W-:-:S02]  /*14720*/  IMAD.WIDE R20, R212, 0x4, R126 ;  /* 0x00000004d4147825 */ /* 0x010fc400078e027e */
[----:B------:R-:W4:Y:S02]  /*14730*/  LDC R212, c[0x0][0x3a0] ;  /* 0x0000e800ffd47b82 */ /* 0x000f240000000800 */
[--C-:B------:R-:W-:Y:S01]  /*14740*/  IMAD.WIDE R18, R210, 0x4, R126.reuse ;  /* 0x00000004d2127825 */ /* 0x100fe200078e027e */
[----:B------:R1:W-:Y:S04]  /*14750*/  STL.64 [R1+0x680], R20 ;  /* 0x0006801401007387 */ /* 0x0003e80000100a00 */
[----:B------:R1:W-:Y:S04]  /*14760*/  STL.64 [R1+0x660], R18 ;  /* 0x0006601201007387 */ /* 0x0003e80000100a00 */
[----:B------:R1:W-:Y:S02]  /*14770*/  STL.64 [R1+0x640], R16 ;  /* 0x0006401001007387 */ /* 0x0003e40000100a00 */
[----:B-1----:R-:W-:-:S04]  /*14780*/  IMAD.WIDE R20, R15, 0x4, R126 ;  /* 0x000000040f147825 */ /* 0x002fc800078e027e */
[--C-:B------:R-:W-:Y:S01]  /*14790*/  IMAD.WIDE R18, R14, 0x4, R126.reuse ;  /* 0x000000040e127825 */ /* 0x100fe200078e027e */
[----:B------:R-:W-:Y:S03]  /*147a0*/  STL.64 [R1+0x620], R20 ;  /* 0x0006201401007387 */ /* 0x000fe60000100a00 */
[--C-:B------:R-:W-:Y:S01]  /*147b0*/  IMAD.WIDE R16, R13, 0x4, R126.reuse ;  /* 0x000000040d107825 */ /* 0x100fe200078e027e */
[----:B------:R-:W-:Y:S03]  /*147c0*/  STL.64 [R1+0x600], R18 ;  /* 0x0006001201007387 */ /* 0x000fe60000100a00 */
[--C-:B------:R-:W-:Y:S01]  /*147d0*/  IMAD.WIDE R14, R12, 0x4, R126.reuse ;  /* 0x000000040c0e7825 */ /* 0x100fe200078e027e */
[----:B------:R-:W-:Y:S03]  /*147e0*/  STL.64 [R1+0x5e0], R16 ;  /* 0x0005e01001007387 */ /* 0x000fe60000100a00 */
[--C-:B------:R-:W-:Y:S01]  /*147f0*/  IMAD.WIDE R12, R11, 0x4, R126.reuse ;  /* 0x000000040b0c7825 */ /* 0x100fe200078e027e */
[----:B------:R1:W-:Y:S03]  /*14800*/  STL.64 [R1+0x5c0], R14 ;  /* 0x0005c00e01007387 */ /* 0x0003e60000100a00 */
[--C-:B------:R-:W-:Y:S01]  /*14810*/  IMAD.WIDE R10, R10, 0x4, R126.reuse ;  /* 0x000000040a0a7825 */ /* 0x100fe200078e027e */
[----:B------:R4:W-:Y:S04]  /*14820*/  STL.64 [R1+0x5a0], R12 ;  /* 0x0005a00c01007387 */ /* 0x0009e80000100a00 */
[----:B------:R4:W-:Y:S01]  /*14830*/  STL.64 [R1+0x500], R10 ;  /* 0x0005000a01007387 */ /* 0x0009e20000100a00 */
[----:B-1----:R-:W-:-:S04]  /*14840*/  IMAD.WIDE R14, R9, 0x4, R126 ;  /* 0x00000004090e7825 */ /* 0x002fc800078e027e */
[--C-:B----4-:R-:W-:Y:S01]  /*14850*/  IMAD.WIDE R12, R8, 0x4, R126.reuse ;  /* 0x00000004080c7825 */ /* 0x110fe200078e027e */
[----:B------:R-:W-:Y:S03]  /*14860*/  STL.64 [R1+0x4b0], R14 ;  /* 0x0004b00e01007387 */ /* 0x000fe60000100a00 */
[--C-:B------:R-:W-:Y:S01]  /*14870*/  IMAD.WIDE R10, R3, 0x4, R126.reuse ;  /* 0x00000004030a7825 */ /* 0x100fe200078e027e */
[----:B------:R-:W-:Y:S03]  /*14880*/  STL.64 [R1+0x450], R12 ;  /* 0x0004500c01007387 */ /* 0x000fe60000100a00 */
[----:B------:R-:W-:Y:S01]  /*14890*/  IMAD.WIDE R8, R0, 0x4, R126 ;  /* 0x0000000400087825 */ /* 0x000fe200078e027e */
[----:B------:R-:W-:Y:S04]  /*148a0*/  STL.64 [R1+0x430], R10 ;  /* 0x0004300a01007387 */ /* 0x000fe80000100a00 */
[----:B------:R1:W-:Y:S01]  /*148b0*/  STL.64 [R1+0x428], R8 ;  /* 0x0004280801007387 */ /* 0x0003e20000100a00 */
[----:B------:R-:W-:Y:S01]  /*148c0*/  IADD3 R0, PT, PT, R184, -0x1, RZ ;  /* 0xffffffffb8007810 */ /* 0x000fe20007ffe0ff */
[----:B------:R-:W-:Y:S01]  /*148d0*/  VIADD R3, R189, 0xfffffffb ;  /* 0xfffffffbbd037836 */ /* 0x000fe20000000000 */
[----:B------:R-:W-:Y:S01]  /*148e0*/  LOP3.LUT R220, R220, 0x3f, RZ, 0xc0, !PT ;  /* 0x0000003fdcdc7812 */ /* 0x000fe200078ec0ff */
[----:B------:R-:W4:Y:S08]  /*148f0*/  LDC R184, c[0x0][0x3a0] ;  /* 0x0000e800ffb87b82 */ /* 0x000f300000000800 */
[----:B-1----:R-:W1:Y:S01]  /*14900*/  LDC R9, c[0x0][0x3a0] ;  /* 0x0000e800ff097b82 */ /* 0x002e620000000800 */
[----:B------:R-:W-:Y:S01]  /*14910*/  VIADD R8, R204, 0xfffffff7 ;  /* 0xfffffff7cc087836 */ /* 0x000fe20000000000 */
[----:B------:R-:W-:Y:S01]  /*14920*/  ISETP.GE.U32.AND P1, PT, R0, 0x7fffff80, PT ;  /* 0x7fffff800000780c */ /* 0x000fe20003f26070 */
[----:B------:R-:W-:Y:S01]  /*14930*/  IMAD.SHL.U32 R248, R220, 0x4, RZ ;  /* 0x00000004dcf87824 */ /* 0x000fe200078e00ff */
[----:B------:R-:W-:Y:S01]  /*14940*/  ISETP.GE.U32.AND P6, PT, R3, 0x7fffff7c, PT ;  /* 0x7fffff7c0300780c */ /* 0x000fe20003fc6070 */
[----:B------:R-:W-:Y:S01]  /*14950*/  VIADD R3, R218, 0xffffffef ;  /* 0xffffffefda037836 */ /* 0x000fe20000000000 */
[----:B------:R-:W-:-:S02]  /*14960*/  ISETP.GE.U32.AND P3, PT, R8, 0x7fffff78, PT ;  /* 0x7fffff780800780c */ /* 0x000fc40003f66070 */
[----:B------:R-:W1:Y:S01]  /*14970*/  LDC R8, c[0x0][0x3a0] ;  /* 0x0000e800ff087b82 */ /* 0x000e620000000800 */
[----:B------:R-:W-:Y:S02]  /*14980*/  IADD3 R249, PT, PT, R248, UR13, RZ ;  /* 0x0000000df8f97c10 */ /* 0x000fe4000fffe0ff */
[----:B------:R-:W-:Y:S01]  /*14990*/  ISETP.GE.U32.AND P5, PT, R3, 0x7fffff70, PT ;  /* 0x7fffff700300780c */ /* 0x000fe20003fa6070 */
[----:B------:R-:W-:Y:S01]  /*149a0*/  VIADD R3, R219, 0xffffffeb ;  /* 0xffffffebdb037836 */ /* 0x000fe20000000000 */
[----:B------:R-:W-:-:S03]  /*149b0*/  IADD3 R0, PT, PT, R217, -0xd, RZ ;  /* 0xfffffff3d9007810 */ /* 0x000fc60007ffe0ff */
[----:B------:R-:W1:Y:S01]  /*149c0*/  LDC R10, c[0x0][0x3a0] ;  /* 0x0000e800ff0a7b82 */ /* 0x000e620000000800 */
[----:B------:R-:W-:-:S07]  /*149d0*/  ISETP.GE.U32.AND P4, PT, R0, 0x7fffff74, PT ;  /* 0x7fffff740000780c */ /* 0x000fce0003f86070 */
[----:B------:R-:W1:Y:S08]  /*149e0*/  LDC R11, c[0x0][0x3a0] ;  /* 0x0000e800ff0b7b82 */ /* 0x000e700000000800 */
[----:B------:R-:W1:Y:S08]  /*149f0*/  LDC R189, c[0x0][0x3a0] ;  /* 0x0000e800ffbd7b82 */ /* 0x000e700000000800 */
[----:B------:R-:W1:Y:S01]  /*14a00*/  LDC R204, c[0x0][0x3a0] ;  /* 0x0000e800ffcc7b82 */ /* 0x000e620000000800 */
[----:B------:R-:W-:-:S02]  /*14a10*/  VIADD R200, R200, 0xffffffbc ;  /* 0xffffffbcc8c87836 */ /* 0x000fc40000000000 */
[----:B------:R-:W-:-:S05]  /*14a20*/  VIADD R208, R208, 0xffffffb4 ;  /* 0xffffffb4d0d07836 */ /* 0x000fca0000000000 */
[----:B------:R-:W1:Y:S01]  /*14a30*/  LDC R220, c[0x0][0x3a0] ;  /* 0x0000e800ffdc7b82 */ /* 0x000e620000000800 */
[----:B------:R-:W-:Y:S01]  /*14a40*/  @!PT LDS RZ, [RZ] ;  /* 0x00000000fffff984 */ /* 0x000fe20000000800 */
[----:B------:R-:W-:Y:S01]  /*14a50*/  @!PT LDS RZ, [RZ] ;  /* 0x00000000fffff984 */ /* 0x000fe20000000800 */
[----:B------:R-:W-:Y:S01]  /*14a60*/  @!PT LDS RZ, [RZ] ;  /* 0x00000000fffff984 */ /* 0x000fe20000000800 */
[----:B--2---:R-:W-:Y:S04]  /*14a70*/  LDGSTS.E [R249+0x40000], desc[UR14][R4.64], !P1 ;  /* 0x4000000004f97fae */ /* 0x004fe8000c9a100e */
[----:B------:R-:W-:Y:S01]  /*14a80*/  LDGSTS.E [R249+0x40100], desc[UR14][R6.64], !P1 ;  /* 0x4010000006f97fae */ /* 0x000fe2000c9a100e */
[----:B------:R-:W-:Y:S01]  /*14a90*/  ISETP.GE.U32.AND P1, PT, R3, 0x7fffff6c, PT ;  /* 0x7fffff6c0300780c */ /* 0x000fe20003f26070 */
[----:B-1----:R-:W-:Y:S02]  /*14aa0*/  VIADD R3, R9, 0xffffffe7 ;  /* 0xffffffe709037836 */ /* 0x002fe40000000000 */
[----:B------:R-:W1:Y:S01]  /*14ab0*/  LDC R9, c[0x0][0x3a0] ;  /* 0x0000e800ff097b82 */ /* 0x000e620000000800 */
[----:B---3--:R-:W-:-:S04]  /*14ac0*/  IMAD.SHL.U32 R0, R2, 0x4, RZ ;  /* 0x0000000402007824 */ /* 0x008fc800078e00ff */
[----:B------:R-:W-:-:S04]  /*14ad0*/  IMAD.WIDE R14, R0, 0x4, R4 ;  /* 0x00000004000e7825 */ /* 0x000fc800078e0204 */
[----:B------:R-:W-:Y:S01]  /*14ae0*/  IMAD.WIDE R12, R0, 0x4, R6 ;  /* 0x00000004000c7825 */ /* 0x000fe200078e0206 */
[----:B------:R-:W-:Y:S01]  /*14af0*/  SHF.L.U32 R0, R2, 0x3, RZ ;  /* 0x0000000302007819 */ /* 0x000fe200000006ff */
[----:B------:R2:W-:Y:S04]  /*14b00*/  STL.64 [R1+0x218], R14 ;  /* 0x0002180e01007387 */ /* 0x0005e80000100a00 */
[----:B------:R2:W-:Y:S04]  /*14b10*/  LDGSTS.E [R249+0x40800], desc[UR14][R14.64], !P6 ;  /* 0x408000000ef97fae */ /* 0x0005e8000f1a100e */
[----:B------:R3:W-:Y:S04]  /*14b20*/  STL.64 [R1+0x210], R12 ;  /* 0x0002100c01007387 */ /* 0x0007e80000100a00 */
[----:B------:R3:W-:Y:S01]  /*14b30*/  LDGSTS.E [R249+0x40900], desc[UR14][R12.64], !P6 ;  /* 0x409000000cf97fae */ /* 0x0007e2000f1a100e */
[----:B------:R-:W-:Y:S01]  /*14b40*/  ISETP.GE.U32.AND P6, PT, R3, 0x7fffff68, PT ;  /* 0x7fffff680300780c */ /* 0x000fe20003fc6070 */
[----:B------:R-:W-:-:S02]  /*14b50*/  VIADD R3, R8, 0xffffffe3 ;  /* 0xffffffe308037836 */ /* 0x000fc40000000000 */
[----:B--2---:R-:W-:-:S04]  /*14b60*/  IMAD.WIDE R14, R0, 0x4, R4 ;  /* 0x00000004000e7825 */ /* 0x004fc800078e0204 */
[----:B---3--:R-:W-:Y:S01]  /*14b70*/  IMAD.WIDE R12, R0, 0x4, R6 ;  /* 0x00000004000c7825 */ /* 0x008fe200078e0206 */
[----:B------:R2:W-:Y:S03]  /*14b80*/  LDGSTS.E [R249+0x41000], desc[UR14][R14.64], !P3 ;  /* 0x410000000ef97fae */ /* 0x0005e6000d9a100e */
[----:B------:R-:W-:Y:S01]  /*14b90*/  IMAD R0, R2, 0xc, RZ ;  /* 0x0000000c02007824 */ /* 0x000fe200078e02ff */
[----:B------:R2:W-:Y:S03]  /*14ba0*/  STL.64 [R1+0x1d8], R14 ;  /* 0x0001d80e01007387 */ /* 0x0005e60000100a00 */
[----:B------:R-:W-:Y:S01]  /*14bb0*/  IMAD.WIDE R16, R0, 0x4, R4 ;  /* 0x0000000400107825 */ /* 0x000fe200078e0204 */
[----:B------:R3:W-:Y:S01]  /*14bc0*/  LDGSTS.E [R249+0x41100], desc[UR14][R12.64], !P3 ;  /* 0x411000000cf97fae */ /* 0x0007e2000d9a100e */
[----:B------:R-:W-:-:S02]  /*14bd0*/  ISETP.GE.U32.AND P3, PT, R3, 0x7fffff64, PT ;  /* 0x7fffff640300780c */ /* 0x000fc40003f66070 */
[----:B------:R-:W-:Y:S01]  /*14be0*/  IADD3 R3, PT, PT, R10, -0x21, RZ ;  /* 0xffffffdf0a037810 */ /* 0x000fe20007ffe0ff */
[----:B------:R1:W-:Y:S01]  /*14bf0*/  LDGSTS.E [R249+0x41800], desc[UR14][R16.64], !P4 ;  /* 0x4180000010f97fae */ /* 0x0003e2000e1a100e */
[----:B------:R-:W4:Y:S01]  /*14c00*/  LDC R10, c[0x0][0x3a0] ;  /* 0x0000e800ff0a7b82 */ /* 0x000f220000000800 */
[----:B--2---:R-:W-:-:S04]  /*14c10*/  IMAD.WIDE R14, R0, 0x4, R6 ;  /* 0x00000004000e7825 */ /* 0x004fc800078e0206 */
[C---:B------:R-:W-:Y:S01]  /*14c20*/  IMAD.SHL.U32 R0, R2.reuse, 0x10, RZ ;  /* 0x0000001002007824 */ /* 0x040fe200078e00ff */
[----:B------:R2:W-:Y:S01]  /*14c30*/  LDGSTS.E [R249+0x41900], desc[UR14][R14.64], !P4 ;  /* 0x419000000ef97fae */ /* 0x0005e2000e1a100e */
[----:B------:R-:W-:Y:S01]  /*14c40*/  ISETP.GE.U32.AND P4, PT, R3, 0x7fffff60, PT ;  /* 0x7fffff600300780c */ /* 0x000fe20003f86070 */
[----:B------:R-:W-:Y:S02]  /*14c50*/  IMAD R3, R2, 0x14, RZ ;  /* 0x0000001402037824 */ /* 0x000fe400078e02ff */
[----:B------:R3:W-:Y:S01]  /*14c60*/  STL.64 [R1+0x1d0], R12 ;  /* 0x0001d00c01007387 */ /* 0x0007e20000100a00 */
[----:B------:R-:W-:-:S04]  /*14c70*/  IMAD.WIDE R20, R0, 0x4, R4 ;  /* 0x0000000400147825 */ /* 0x000fc800078e0204 */
[----:B------:R-:W-:Y:S01]  /*14c80*/  IMAD.WIDE R18, R0, 0x4, R6 ;  /* 0x0000000400127825 */ /* 0x000fe200078e0206 */
[----:B------:R2:W-:Y:S03]  /*14c90*/  STL.64 [R1+0x198], R16 ;  /* 0x0001981001007387 */ /* 0x0005e60000100a00 */
[----:B-1----:R-:W-:Y:S01]  /*14ca0*/  VIADD R0, R9, 0xffffffdb ;  /* 0xffffffdb09007836 */ /* 0x002fe20000000000 */
[----:B---3--:R-:W1:Y:S01]  /*14cb0*/  LDC R12, c[0x0][0x3a0] ;  /* 0x0000e800ff0c7b82 */ /* 0x008e620000000800 */
[----:B------:R3:W-:Y:S04]  /*14cc0*/  STL.64 [R1+0x190], R14 ;  /* 0x0001900e01007387 */ /* 0x0007e80000100a00 */
[----:B------:R4:W-:Y:S03]  /*14cd0*/  LDGSTS.E [R249+0x42000], desc[UR14][R20.64], !P5 ;  /* 0x4200000014f97fae */ /* 0x0009e6000e9a100e */
[----:B------:R-:W1:Y:S01]  /*14ce0*/  LDC R13, c[0x0][0x3a0] ;  /* 0x0000e800ff0d7b82 */ /* 0x000e620000000800 */
[----:B--2---:R-:W-:Y:S01]  /*14cf0*/  IMAD.WIDE R16, R3, 0x4, R4 ;  /* 0x0000000403107825 */ /* 0x004fe200078e0204 */
[----:B------:R2:W-:Y:S01]  /*14d00*/  LDGSTS.E [R249+0x42100], desc[UR14][R18.64], !P5 ;  /* 0x4210000012f97fae */ /* 0x0005e2000e9a100e */
[----:B------:R-:W-:-:S02]  /*14d10*/  ISETP.GE.U32.AND P5, PT, R0, 0x7fffff5c, PT ;  /* 0x7fffff5c0000780c */ /* 0x000fc40003fa6070 */
[----:B---3--:R-:W-:Y:S01]  /*14d20*/  IMAD.WIDE R14, R3, 0x4, R6 ;  /* 0x00000004030e7825 */ /* 0x008fe200078e0206 */
[----:B------:R-:W-:Y:S01]  /*14d30*/  IADD3 R0, PT, PT, R11, -0x29, RZ ;  /* 0xffffffd70b007810 */ /* 0x000fe20007ffe0ff */
[----:B------:R3:W-:Y:S01]  /*14d40*/  LDGSTS.E [R249+0x42800], desc[UR14][R16.64], !P1 ;  /* 0x4280000010f97fae */ /* 0x0007e2000c9a100e */
[----:B------:R-:W1:Y:S03]  /*14d50*/  LDC R11, c[0x0][0x3a0] ;  /* 0x0000e800ff0b7b82 */ /* 0x000e660000000800 */
[----:B------:R2:W-:Y:S01]  /*14d60*/  LDGSTS.E [R249+0x42900], desc[UR14][R14.64], !P1 ;  /* 0x429000000ef97fae */ /* 0x0005e2000c9a100e */
[----:B------:R-:W-:Y:S01]  /*14d70*/  ISETP.GE.U32.AND P1, PT, R0, 0x7fffff58, PT ;  /* 0x7fffff580000780c */ /* 0x000fe20003f26070 */
[C---:B------:R-:W-:Y:S02]  /*14d80*/  IMAD R0, R2.reuse, 0x18, RZ ;  /* 0x0000001802007824 */ /* 0x040fe400078e02ff */
[----:B------:R-:W-:Y:S01]  /*14d90*/  IMAD R3, R2, 0x1c, RZ ;  /* 0x0000001c02037824 */ /* 0x000fe200078e02ff */
[----:B------:R4:W-:Y:S01]  /*14da0*/  STL.64 [R1+0x158], R20 ;  /* 0x0001581401007387 */ /* 0x0009e20000100a00 */
[----:B------:R-:W-:-:S03]  /*14db0*/  IMAD.WIDE R22, R0, 0x4, R4 ;  /* 0x0000000400167825 */ /* 0x000fc600078e0204 */
[----:B------:R2:W-:Y:S01]  /*14dc0*/  STL.64 [R1+0x150], R18 ;  /* 0x0001501201007387 */ /* 0x0005e20000100a00 */
[----:B------:R-:W-:-:S03]  /*14dd0*/  IMAD.SHL.U32 R8, R2, 0x20, RZ ;  /* 0x0000002002087824 */ /* 0x000fc600078e00ff */
[----:B------:R3:W-:Y:S01]  /*14de0*/  STL.64 [R1+0x118], R16 ;  /* 0x0001181001007387 */ /* 0x0007e20000100a00 */
[----:B----4-:R-:W-:-:S03]  /*14df0*/  IMAD.WIDE R20, R0, 0x4, R6 ;  /* 0x0000000400147825 */ /* 0x010fc600078e0206 */
[----:B------:R4:W-:Y:S01]  /*14e00*/  STL.64 [R1+0x110], R14 ;  /* 0x0001100e01007387 */ /* 0x0009e20000100a00 */
[----:B--2---:R-:W-:-:S03]  /*14e10*/  IMAD.WIDE R18, R3, 0x4, R4 ;  /* 0x0000000403127825 */ /* 0x004fc600078e0204 */
[----:B------:R-:W-:Y:S01]  /*14e20*/  STL.64 [R1+0xd8], R22 ;  /* 0x0000d81601007387 */ /* 0x000fe20000100a00 */
[----:B---3--:R-:W-:-:S03]  /*14e30*/  IMAD.WIDE R16, R3, 0x4, R6 ;  /* 0x0000000403107825 */ /* 0x008fc600078e0206 */
[----:B------:R-:W-:Y:S01]  /*14e40*/  LDGSTS.E [R249+0x43000], desc[UR14][R22.64], !P6 ;  /* 0x4300000016f97fae */ /* 0x000fe2000f1a100e */
[----:B----4-:R-:W2:Y:S03]  /*14e50*/  LDC R14, c[0x0][0x3a0] ;  /* 0x0000e800ff0e7b82 */ /* 0x010ea60000000800 */
[----:B------:R-:W-:Y:S01]  /*14e60*/  STL.64 [R1+0xd0], R20 ;  /* 0x0000d01401007387 */ /* 0x000fe20000100a00 */
[----:B-1----:R-:W-:Y:S01]  /*14e70*/  VIADD R9, R12, 0xffffffd3 ;  /* 0xffffffd30c097836 */ /* 0x002fe20000000000 */
[----:B------:R-:W-:Y:S02]  /*14e80*/  IADD3 R0, PT, PT, R13, -0x31, RZ ;  /* 0xffffffcf0d007810 */ /* 0x000fe40007ffe0ff */
[----:B------:R-:W-:Y:S01]  /*14e90*/  LDGSTS.E [R249+0x43100], desc[UR14][R20.64], !P6 ;  /* 0x4310000014f97fae */ /* 0x000fe2000f1a100e */
[----:B------:R-:W-:-:S03]  /*14ea0*/  IMAD.WIDE R12, R8, 0x4, R6 ;  /* 0x00000004080c7825 */ /* 0x000fc600078e0206 */
[----:B------:R1:W-:Y:S01]  /*14eb0*/  STL.64 [R1+0x98], R18 ;  /* 0x0000981201007387 */ /* 0x0003e20000100a00 */
[----:B------:R-:W-:-:S03]  /*14ec0*/  VIADD R3, R10, 0xffffffcb ;  /* 0xffffffcb0a037836 */ /* 0x000fc60000000000 */
[----:B------:R1:W-:Y:S04]  /*14ed0*/  LDGSTS.E [R249+0x43800], desc[UR14][R18.64], !P3 ;  /* 0x4380000012f97fae */ /* 0x0003e8000d9a100e */
[----:B------:R3:W-:Y:S04]  /*14ee0*/  STL.64 [R1+0x90], R16 ;  /* 0x0000901001007387 */ /* 0x0007e80000100a00 */
[----:B------:R3:W-:Y:S01]  /*14ef0*/  LDGSTS.E [R249+0x43900], desc[UR14][R16.64], !P3 ;  /* 0x4390000010f97fae */ /* 0x0007e2000d9a100e */
[----:B-1----:R-:W-:Y:S01]  /*14f00*/  IMAD.WIDE R18, R8, 0x4, R4 ;  /* 0x0000000408127825 */ /* 0x002fe200078e0204 */
[----:B------:R-:W-:-:S04]  /*14f10*/  ISETP.GE.U32.AND P3, PT, R0, 0x7fffff50, PT ;  /* 0x7fffff500000780c */ /* 0x000fc80003f66070 */
[----:B------:R-:W-:Y:S01]  /*14f20*/  LDGSTS.E [R249+0x44000], desc[UR14][R18.64], !P4 ;  /* 0x4400000012f97fae */ /* 0x000fe2000e1a100e */
[----:B---3--:R-:W1:Y:S03]  /*14f30*/  LDC R16, c[0x0][0x3a0] ;  /* 0x0000e800ff107b82 */ /* 0x008e660000000800 */
[----:B------:R3:W-:Y:S01]  /*14f40*/  LDGSTS.E [R249+0x44100], desc[UR14][R12.64], !P4 ;  /* 0x441000000cf97fae */ /* 0x0007e2000e1a100e */
[----:B------:R-:W-:Y:S01]  /*14f50*/  IMAD R0, R2, 0x24, RZ ;  /* 0x0000002402007824 */ /* 0x000fe200078e02ff */
[----:B------:R-:W-:Y:S02]  /*14f60*/  ISETP.GE.U32.AND P4, PT, R3, 0x7fffff4c, PT ;  /* 0x7fffff4c0300780c */ /* 0x000fe40003f86070 */
[----:B------:R-:W-:Y:S01]  /*14f70*/  STL.64 [R1+0x58], R18 ;  /* 0x0000581201007387 */ /* 0x000fe20000100a00 */
[----:B------:R-:W4:Y:S03]  /*14f80*/  LDC R3, c[0x0][0x3a0] ;  /* 0x0000e800ff037b82 */ /* 0x000f260000000800 */
[----:B------:R3:W-:Y:S01]  /*14f90*/  STL.64 [R1+0x50], R12 ;  /* 0x0000500c01007387 */ /* 0x0007e20000100a00 */
[----:B------:R-:W-:Y:S01]  /*14fa0*/  ISETP.GE.U32.AND P6, PT, R9, 0x7fffff54, PT ;  /* 0x7fffff540900780c */ /* 0x000fe20003fc6070 */
[----:B------:R-:W-:-:S04]  /*14fb0*/  IMAD.WIDE R8, R0, 0x4, R6 ;  /* 0x0000000400087825 */ /* 0x000fc800078e0206 */
[----:B------:R-:W-:Y:S02]  /*14fc0*/  IMAD R10, R2, 0x28, RZ ;  /* 0x00000028020a7824 */ /* 0x000fe400078e02ff */
[----:B---3--:R-:W-:-:S04]  /*14fd0*/  IMAD.WIDE R12, R0, 0x4, R4 ;  /* 0x00000004000c7825 */ /* 0x008fc800078e0204 */
[----:B------:R-:W-:Y:S01]  /*14fe0*/  VIADD R0, R11, 0xffffffc7 ;  /* 0xffffffc70b007836 */ /* 0x000fe20000000000 */
[----:B------:R-:W-:Y:S04]  /*14ff0*/  STL.64 [R1+0x18], R12 ;  /* 0x0000180c01007387 */ /* 0x000fe80000100a00 */
[----:B------:R-:W-:Y:S04]  /*15000*/  LDGSTS.E [R249+0x44800], desc[UR14][R12.64], !P5 ;  /* 0x448000000cf97fae */ /* 0x000fe8000e9a100e */
[----:B------:R3:W-:Y:S04]  /*15010*/  STL.64 [R1+0x10], R8 ;  /* 0x0000100801007387 */ /* 0x0007e80000100a00 */
[----:B------:R3:W-:Y:S01]  /*15020*/  LDGSTS.E [R249+0x44900], desc[UR14][R8.64], !P5 ;  /* 0x4490000008f97fae */ /* 0x0007e2000e9a100e */
[----:B------:R-:W-:-:S02]  /*15030*/  ISETP.GE.U32.AND P5, PT, R0, 0x7fffff48, PT ;  /* 0x7fffff480000780c */ /* 0x000fc40003fa6070 */
[----:B--2---:R-:W-:Y:S01]  /*15040*/  IADD3 R0, PT, PT, R14, -0x3d, RZ ;  /* 0xffffffc30e007810 */ /* 0x004fe20007ffe0ff */
[----:B------:R-:W-:Y:S02]  /*15050*/  IMAD R14, R2, 0x2c, RZ ;  /* 0x0000002c020e7824 */ /* 0x000fe400078e02ff */
[----:B---3--:R-:W-:-:S04]  /*15060*/  IMAD.WIDE R8, R10, 0x4, R4 ;  /* 0x000000040a087825 */ /* 0x008fc800078e0204 */
[----:B------:R-:W-:Y:S01]  /*15070*/  IMAD.WIDE R10, R10, 0x4, R6 ;  /* 0x000000040a0a7825 */ /* 0x000fe200078e0206 */
[----:B------:R-:W-:Y:S03]  /*15080*/  LDGSTS.E [R249+0x45000], desc[UR14][R8.64], !P1 ;  /* 0x4500000008f97fae */ /* 0x000fe6000c9a100e */
[----:B------:R-:W-:Y:S01]  /*15090*/  IMAD.WIDE R12, R14, 0x4, R4 ;  /* 0x000000040e0c7825 */ /* 0x000fe200078e0204 */
[----:B------:R2:W-:Y:S01]  /*150a0*/  LDGSTS.E [R249+0x45100], desc[UR14][R10.64], !P1 ;  /* 0x451000000af97fae */ /* 0x0005e2000c9a100e */
[----:B------:R-:W-:Y:S02]  /*150b0*/  ISETP.GE.U32.AND P1, PT, R0, 0x7fffff44, PT ;  /* 0x7fffff440000780c */ /* 0x000fe40003f26070 */
[----:B------:R-:W-:Y:S01]  /*150c0*/  IMAD.WIDE R14, R14, 0x4, R6 ;  /* 0x000000040e0e7825 */ /* 0x000fe200078e0206 */
[----:B------:R-:W-:Y:S03]  /*150d0*/  LDGSTS.E [R249+0x45800], desc[UR14][R12.64], !P6 ;  /* 0x458000000cf97fae */ /* 0x000fe6000f1a100e */
[----:B-1----:R-:W-:Y:S01]  /*150e0*/  VIADD R0, R16, 0xffffffbf ;  /* 0xffffffbf10007836 */ /* 0x002fe20000000000 */
[----:B------:R-:W-:Y:S01]  /*150f0*/  LDGSTS.E [R249+0x45900], desc[UR14][R14.64], !P6 ;  /* 0x459000000ef97fae */ /* 0x000fe2000f1a100e */
[----:B------:R-:W-:-:S03]  /*15100*/  IMAD R18, R2, 0x30, RZ ;  /* 0x0000003002127824 */ /* 0x000fc600078e02ff */
[----:B------:R-:W-:Y:S01]  /*15110*/  ISETP.GE.U32.AND P6, PT, R0, 0x7fffff40, PT ;  /* 0x7fffff400000780c */ /* 0x000fe20003fc6070 */
[----:B------:R-:W-:-:S04]  /*15120*/  IMAD.WIDE R16, R18, 0x4, R4 ;  /* 0x0000000412107825 */ /* 0x000fc800078e0204 */
[----:B------:R-:W-:Y:S01]  /*15130*/  IMAD.WIDE R18, R18, 0x4, R6 ;  /* 0x0000000412127825 */ /* 0x000fe200078e0206 */
[----:B------:R-:W-:Y:S03]  /*15140*/  LDGSTS.E [R249+0x46000], desc[UR14][R16.64], !P3 ;  /* 0x4600000010f97fae */ /* 0x000fe6000d9a100e */
[----:B----4-:R-:W-:Y:S01]  /*15150*/  VIADD R0, R3, 0xffffffbb ;  /* 0xffffffbb03007836 */ /* 0x010fe20000000000 */
[----:B------:R-:W-:Y:S01]  /*15160*/  LDGSTS.E [R249+0x46100], desc[UR14][R18.64], !P3 ;  /* 0x4610000012f97fae */ /* 0x000fe2000d9a100e */
[C---:B------:R-:W-:Y:S02]  /*15170*/  IMAD R22, R2.reuse, 0x34, RZ ;  /* 0x0000003402167824 */ /* 0x040fe400078e02ff */
[----:B------:R-:W-:Y:S01]  /*15180*/  IMAD R26, R2, 0x38, RZ ;  /* 0x00000038021a7824 */ /* 0x000fe200078e02ff */
[----:B------:R-:W-:Y:S01]  /*15190*/  ISETP.GE.U32.AND P3, PT, R0, 0x7fffff3c, PT ;  /* 0x7fffff3c0000780c */ /* 0x000fe20003f66070 */
[----:B------:R-:W-:Y:S01]  /*151a0*/  IMAD.WIDE R20, R22, 0x4, R4 ;  /* 0x0000000416147825 */ /* 0x000fe200078e0204 */
[----:B------:R-:W-:-:S03]  /*151b0*/  IADD3 R0, PT, PT, R24, -0x49, RZ ;  /* 0xffffffb718007810 */ /* 0x000fc60007ffe0ff */
[----:B------:R-:W-:Y:S01]  /*151c0*/  IMAD.WIDE R22, R22, 0x4, R6 ;  /* 0x0000000416167825 */ /* 0x000fe200078e0206 */
[----:B------:R-:W-:Y:S03]  /*151d0*/  LDGSTS.E [R249+0x46800], desc[UR14][R20.64], !P4 ;  /* 0x4680000014f97fae */ /* 0x000fe6000e1a100e */
[----:B------:R-:W-:Y:S01]  /*151e0*/  VIADD R3, R25, 0xffffffb3 ;  /* 0xffffffb319037836 */ /* 0x000fe20000000000 */
[----:B------:R-:W-:Y:S01]  /*151f0*/  LDGSTS.E [R249+0x46900], desc[UR14][R22.64], !P4 ;  /* 0x4690000016f97fae */ /* 0x000fe2000e1a100e */
[----:B------:R-:W-:-:S04]  /*15200*/  IMAD.WIDE R24, R26, 0x4, R4 ;  /* 0x000000041a187825 */ /* 0x000fc800078e0204 */
[----:B------:R-:W-:Y:S01]  /*15210*/  IMAD.WIDE R26, R26, 0x4, R6 ;  /* 0x000000041a1a7825 */ /* 0x000fe200078e0206 */
[----:B------:R-:W-:Y:S01]  /*15220*/  ISETP.GE.U32.AND P4, PT, R0, 0x7fffff38, PT ;  /* 0x7fffff380000780c */ /* 0x000fe20003f86070 */
[----:B------:R-:W-:Y:S02]  /*15230*/  LDGSTS.E [R249+0x47000], desc[UR14][R24.64], !P5 ;  /* 0x4700000018f97fae */ /* 0x000fe4000e9a100e */
[----:B------:R-:W-:Y:S01]  /*15240*/  IMAD R30, R2, 0x3c, RZ ;  /* 0x0000003c021e7824 */ /* 0x000fe200078e02ff */
[----:B------:R-:W-:Y:S01]  /*15250*/  IADD3 R0, PT, PT, R28, -0x51, RZ ;  /* 0xffffffaf1c007810 */ /* 0x000fe20007ffe0ff */
[----:B------:R-:W-:Y:S01]  /*15260*/  LDGSTS.E [R249+0x47100], desc[UR14][R26.64], !P5 ;  /* 0x471000001af97fae */ /* 0x000fe2000e9a100e */
[----:B------:R-:W-:Y:S01]  /*15270*/  ISETP.GE.U32.AND P5, PT, R3, 0x7fffff34, PT ;  /* 0x7fffff340300780c */ /* 0x000fe20003fa6070 */
[C---:B------:R-:W-:Y:S01]  /*15280*/  IMAD.WIDE R28, R30.reuse, 0x4, R4 ;  /* 0x000000041e1c7825 */ /* 0x040fe200078e0204 */
[----:B------:R-:W1:Y:S03]  /*15290*/  LDC R3, c[0x0][0x3a0] ;  /* 0x0000e800ff037b82 */ /* 0x000e660000000800 */
[----:B------:R-:W-:Y:S01]  /*152a0*/  IMAD.WIDE R30, R30, 0x4, R6 ;  /* 0x000000041e1e7825 */ /* 0x000fe200078e0206 */
[----:B------:R-:W-:Y:S03]  /*152b0*/  LDGSTS.E [R249+0x47800], desc[UR14][R28.64], !P1 ;  /* 0x478000001cf97fae */ /* 0x000fe6000c9a100e */
[----:B------:R-:W-:Y:S01]  /*152c0*/  IMAD.SHL.U32 R34, R2, 0x40, RZ ;  /* 0x0000004002227824 */ /* 0x000fe200078e00ff */
[----:B------:R-:W-:Y:S01]  /*152d0*/  LDGSTS.E [R249+0x47900], desc[UR14][R30.64], !P1 ;  /* 0x479000001ef97fae */ /* 0x000fe2000c9a100e */
[----:B------:R-:W-:-:S02]  /*152e0*/  ISETP.GE.U32.AND P1, PT, R0, 0x7fffff30, PT ;  /* 0x7fffff300000780c */ /* 0x000fc40003f26070 */
[----:B------:R-:W-:-:S04]  /*152f0*/  IMAD.WIDE R32, R34, 0x4, R4 ;  /* 0x0000000422207825 */ /* 0x000fc800078e0204 */
[----:B------:R-:W-:Y:S01]  /*15300*/  IMAD.WIDE R34, R34, 0x4, R6 ;  /* 0x0000000422227825 */ /* 0x000fe200078e0206 */
[----:B------:R-:W-:Y:S03]  /*15310*/  LDGSTS.E [R249+0x48000], desc[UR14][R32.64], !P6 ;  /* 0x4800000020f97fae */ /* 0x000fe6000f1a100e */
[----:B------:R-:W-:Y:S01]  /*15320*/  VIADD R0, R36, 0xffffffab ;  /* 0xffffffab24007836 */ /* 0x000fe20000000000 */
[----:B------:R-:W-:Y:S01]  /*15330*/  LDGSTS.E [R249+0x48100], desc[UR14][R34.64], !P6 ;  /* 0x4810000022f97fae */ /* 0x000fe2000f1a100e */
[C---:B------:R-:W-:Y:S02]  /*15340*/  IMAD R38, R2.reuse, 0x44, RZ ;  /* 0x0000004402267824 */ /* 0x040fe400078e02ff */
[----:B------:R-:W-:Y:S01]  /*15350*/  IMAD R42, R2, 0x48, RZ ;  /* 0x00000048022a7824 */ /* 0x000fe200078e02ff */
[----:B------:R-:W-:Y:S01]  /*15360*/  ISETP.GE.U32.AND P6, PT, R0, 0x7fffff2c, PT ;  /* 0x7fffff2c0000780c */ /* 0x000fe20003fc6070 */
[----:B------:R-:W-:-:S04]  /*15370*/  IMAD.WIDE R36, R38, 0x4, R4 ;  /* 0x0000000426247825 */ /* 0x000fc800078e0204 */
[----:B------:R-:W-:Y:S01]  /*15380*/  IMAD.WIDE R38, R38, 0x4, R6 ;  /* 0x0000000426267825 */ /* 0x000fe200078e0206 */
[----:B------:R-:W-:Y:S03]  /*15390*/  LDGSTS.E [R249+0x48800], desc[UR14][R36.64], !P3 ;  /* 0x4880000024f97fae */ /* 0x000fe6000d9a100e */
[----:B------:R-:W-:Y:S01]  /*153a0*/  VIADD R0, R40, 0xffffffa7 ;  /* 0xffffffa728007836 */ /* 0x000fe20000000000 */
[----:B------:R-:W-:Y:S01]  /*153b0*/  LDGSTS.E [R249+0x48900], desc[UR14][R38.64], !P3 ;  /* 0x4890000026f97fae */ /* 0x000fe2000d9a100e */
[----:B------:R-:W-:-:S03]  /*153c0*/  IMAD.WIDE R40, R42, 0x4, R4 ;  /* 0x000000042a287825 */ /* 0x000fc600078e0204 */
[----:B------:R-:W-:Y:S01]  /*153d0*/  ISETP.GE.U32.AND P3, PT, R0, 0x7fffff28, PT ;  /* 0x7fffff280000780c */ /* 0x000fe20003f66070 */
[----:B------:R-:W-:Y:S01]  /*153e0*/  IMAD.WIDE R42, R42, 0x4, R6 ;  /* 0x000000042a2a7825 */ /* 0x000fe200078e0206 */
[----:B------:R-:W-:Y:S01]  /*153f0*/  IADD3 R0, PT, PT, R44, -0x5d, RZ ;  /* 0xffffffa32c007810 */ /* 0x000fe20007ffe0ff */
[----:B------:R-:W-:Y:S02]  /*15400*/  LDGSTS.E [R249+0x49000], desc[UR14][R40.64], !P4 ;  /* 0x4900000028f97fae */ /* 0x000fe4000e1a100e */
[----:B------:R-:W-:Y:S02]  /*15410*/  IMAD R46, R2, 0x4c, RZ ;  /* 0x0000004c022e7824 */ /* 0x000fe400078e02ff */
[----:B------:R-:W-:Y:S01]  /*15420*/  LDGSTS.E [R249+0x49100], desc[UR14][R42.64], !P4 ;  /* 0x491000002af97fae */ /* 0x000fe2000e1a100e */
[----:B------:R-:W-:Y:S01]  /*15430*/  ISETP.GE.U32.AND P4, PT, R0, 0x7fffff24, PT ;  /* 0x7fffff240000780c */ /* 0x000fe20003f86070 */
[----:B------:R-:W-:-:S04]  /*15440*/  IMAD.WIDE R44, R46, 0x4, R4 ;  /* 0x000000042e2c7825 */ /* 0x000fc800078e0204 */
[----:B-1----:R-:W-:Y:S01]  /*15450*/  VIADD R0, R3, 0xffffff9f ;  /* 0xffffff9f03007836 */ /* 0x002fe20000000000 */
[----:B------:R-:W-:Y:S01]  /*15460*/  LDGSTS.E [R249+0x49800], desc[UR14][R44.64], !P5 ;  /* 0x498000002cf97fae */ /* 0x000fe2000e9a100e */
[----:B------:R-:W-:Y:S01]  /*15470*/  IMAD.WIDE R46, R46, 0x4, R6 ;  /* 0x000000042e2e7825 */ /* 0x000fe200078e0206 */
[----:B------:R-:W1:Y:S03]  /*15480*/  LDC R3, c[0x0][0x3a0] ;  /* 0x0000e800ff037b82 */ /* 0x000e660000000800 */
[----:B------:R-:W-:Y:S01]  /*15490*/  IMAD R50, R2, 0x50, RZ ;  /* 0x0000005002327824 */ /* 0x000fe200078e02ff */
[----:B------:R-:W-:Y:S01]  /*154a0*/  LDGSTS.E [R249+0x49900], desc[UR14][R46.64], !P5 ;  /* 0x499000002ef97fae */ /* 0x000fe2000e9a100e */
[----:B------:R-:W-:Y:S01]  /*154b0*/  ISETP.GE.U32.AND P5, PT, R0, 0x7fffff20, PT ;  /* 0x7fffff200000780c */ /* 0x000fe20003fa6070 */
[----:B------:R-:W-:Y:S02]  /*154c0*/  IMAD R54, R2, 0x54, RZ ;  /* 0x0000005402367824 */ /* 0x000fe400078e02ff */
        /* <DEDUP_REMOVED lines=8> */
[----:B------:R-:W-:Y:S01]  /*15550*/  STL.64 [R1+0x2a18], R8 ;  /* 0x002a180801007387 */ /* 0x000fe20000100a00 */
[----:B------:R-:W-:Y:S02]  /*15560*/  IADD3 R0, PT, PT, R56, -0x69, RZ ;  /* 0xffffff9738007810 */ /* 0x000fe40007ffe0ff */
[C---:B------:R-:W-:Y:S01]  /*15570*/  IMAD R58, R2.reuse, 0x58, RZ ;  /* 0x00000058023a7824 */ /* 0x040fe200078e02ff */
[----:B------:R2:W-:Y:S01]  /*15580*/  STL.64 [R1+0x2a20], R10 ;  /* 0x002a200a01007387 */ /* 0x0005e20000100a00 */
[----:B------:R-:W-:Y:S02]  /*15590*/  IMAD R62, R2, 0x5c, RZ ;  /* 0x0000005c023e7824 */ /* 0x000fe400078e02ff */
[C---:B------:R-:W-:Y:S01]  /*155a0*/  IMAD.WIDE R56, R58.reuse, 0x4, R4 ;  /* 0x000000043a387825 */ /* 0x040fe200078e0204 */
[----:B------:R-:W-:Y:S04]  /*155b0*/  STL.64 [R1+0x2a10], R12 ;  /* 0x002a100c01007387 */ /* 0x000fe80000100a00 */
[----:B------:R-:W-:Y:S01]  /*155c0*/  LDGSTS.E [R249+0x4a800], desc[UR14][R52.64], !P6 ;  /* 0x4a80000034f97fae */ /* 0x000fe2000f1a100e */
[----:B------:R-:W-:-:S03]  /*155d0*/  IMAD.WIDE R58, R58, 0x4, R6 ;  /* 0x000000043a3a7825 */ /* 0x000fc600078e0206 */
[----:B------:R-:W-:Y:S04]  /*155e0*/  STL.64 [R1+0x2a28], R14 ;  /* 0x002a280e01007387 */ /* 0x000fe80000100a00 */
[----:B------:R-:W-:Y:S01]  /*155f0*/  LDGSTS.E [R249+0x4a900], desc[UR14][R54.64], !P6 ;  /* 0x4a90000036f97fae */ /* 0x000fe2000f1a100e */
[----:B------:R-:W-:Y:S01]  /*15600*/  ISETP.GE.U32.AND P6, PT, R0, 0x7fffff18, PT ;  /* 0x7fffff180000780c */ /* 0x000fe20003fc6070 */
[----:B------:R-:W-:Y:S02]  /*15610*/  VIADD R0, R60, 0xffffff93 ;  /* 0xffffff933c007836 */ /* 0x000fe40000000000 */
[----:B------:R-:W-:Y:S04]  /*15620*/  STL.64 [R1+0x2a30], R16 ;  /* 0x002a301001007387 */ /* 0x000fe80000100a00 */
[----:B------:R-:W-:Y:S01]  /*15630*/  STL.64 [R1+0x2a38], R18 ;  /* 0x002a381201007387 */ /* 0x000fe20000100a00 */
[----:B------:R-:W-:-:S03]  /*15640*/  IMAD.WIDE R60, R62, 0x4, R4 ;  /* 0x000000043e3c7825 */ /* 0x000fc600078e0204 */
[----:B------:R-:W-:Y:S01]  /*15650*/  STL.64 [R1+0x2a40], R20 ;  /* 0x002a401401007387 */ /* 0x000fe20000100a00 */
[----:B------:R-:W-:-:S03]  /*15660*/  IMAD.WIDE R62, R62, 0x4, R6 ;  /* 0x000000043e3e7825 */ /* 0x000fc600078e0206 */
[----:B------:R-:W-:Y:S01]  /*15670*/  STL.64 [R1+0x2a48], R22 ;  /* 0x002a481601007387 */ /* 0x000fe20000100a00 */
[----:B------:R-:W-:-:S03]  /*15680*/  IMAD R66, R2, 0x60, RZ ;  /* 0x0000006002427824 */ /* 0x000fc600078e02ff */
[----:B------:R-:W-:Y:S04]  /*15690*/  STL.64 [R1+0x2a50], R24 ;  /* 0x002a501801007387 */ /* 0x000fe80000100a00 */
[----:B------:R-:W-:Y:S04]  /*156a0*/  LDGSTS.E [R249+0x4b000], desc[UR14][R56.64], !P3 ;  /* 0x4b00000038f97fae */ /* 0x000fe8000d9a100e */
[----:B------:R-:W-:Y:S04]  /*156b0*/  STL.64 [R1+0x2a58], R26 ;  /* 0x002a581a01007387 */ /* 0x000fe80000100a00 */
[----:B------:R3:W-:Y:S01]  /*156c0*/  LDGSTS.E [R249+0x4b100], desc[UR14][R58.64], !P3 ;  /* 0x4b1000003af97fae */ /* 0x0007e2000d9a100e */
[----:B------:R-:W-:Y:S01]  /*156d0*/  ISETP.GE.U32.AND P3, PT, R0, 0x7fffff14, PT ;  /* 0x7fffff140000780c */ /* 0x000fe20003f66070 */
[----:B-1----:R-:W-:-:S02]  /*156e0*/  VIADD R0, R3, 0xffffff8f ;  /* 0xffffff8f03007836 */ /* 0x002fc40000000000 */
[----:B------:R-:W-:Y:S04]  /*156f0*/  STL.64 [R1+0x2a60], R28 ;  /* 0x002a601c01007387 */ /* 0x000fe80000100a00 */
[----:B------:R-:W-:Y:S01]  /*15700*/  STL.64 [R1+0x2a68], R30 ;  /* 0x002a681e01007387 */ /* 0x000fe20000100a00 */
[----:B------:R-:W-:-:S03]  /*15710*/  IMAD.WIDE R64, R66, 0x4, R4 ;  /* 0x0000000442407825 */ /* 0x000fc600078e0204 */
[----:B------:R-:W-:Y:S01]  /*15720*/  STL.64 [R1+0x2a70], R32 ;  /* 0x002a702001007387 */ /* 0x000fe20000100a00 */
[----:B------:R-:W-:-:S03]  /*15730*/  IMAD.WIDE R66, R66, 0x4, R6 ;  /* 0x0000000442427825 */ /* 0x000fc600078e0206 */
[----:B------:R-:W-:Y:S01]  /*15740*/  STL.64 [R1+0x2a78], R34 ;  /* 0x002a782201007387 */ /* 0x000fe20000100a00 */
[----:B------:R-:W-:Y:S02]  /*15750*/  IADD3 R3, PT, PT, R68, -0x75, RZ ;  /* 0xffffff8b44037810 */ /* 0x000fe40007ffe0ff */
[----:B------:R-:W1:Y:S01]  /*15760*/  LDC R68, c[0x0][0x3a0] ;  /* 0x0000e800ff447b82 */ /* 0x000e620000000800 */
[----:B------:R-:W-:Y:S04]  /*15770*/  STL.64 [R1+0x2a80], R36 ;  /* 0x002a802401007387 */ /* 0x000fe80000100a00 */
[----:B------:R-:W-:Y:S04]  /*15780*/  LDGSTS.E [R249+0x4b800], desc[UR14][R60.64], !P4 ;  /* 0x4b8000003cf97fae */ /* 0x000fe8000e1a100e */
[----:B------:R-:W-:Y:S04]  /*15790*/  STL.64 [R1+0x2a88], R38 ;  /* 0x002a882601007387 */ /* 0x000fe80000100a00 */
[----:B------:R-:W-:Y:S01]  /*157a0*/  LDGSTS.E [R249+0x4b900], desc[UR14][R62.64], !P4 ;  /* 0x4b9000003ef97fae */ /* 0x000fe2000e1a100e */
[----:B------:R-:W-:Y:S01]  /*157b0*/  ISETP.GE.U32.AND P4, PT, R0, 0x7fffff10, PT ;  /* 0x7fffff100000780c */ /* 0x000fe20003f86070 */
[----:B------:R-:W-:-:S02]  /*157c0*/  IMAD R0, R2, 0x64, RZ ;  /* 0x0000006402007824 */ /* 0x000fc400078e02ff */
        /* <DEDUP_REMOVED lines=10> */
[----:B------:R-:W-:Y:S01]  /*15870*/  LDGSTS.E [R249+0x4c100], desc[UR14][R66.64], !P5 ;  /* 0x4c10000042f97fae */ /* 0x000fe2000e9a100e */
[----:B------:R-:W-:Y:S01]  /*15880*/  ISETP.GE.U32.AND P5, PT, R3, 0x7fffff0c, PT ;  /* 0x7fffff0c0300780c */ /* 0x000fe20003fa6070 */
[----:B------:R-:W-:-:S02]  /*15890*/  VIADD R3, R69, 0xffffff87 ;  /* 0xffffff8745037836 */ /* 0x000fc40000000000 */
[----:B------:R-:W-:Y:S01]  /*158a0*/  STL.64 [R1+0x2ac0], R52 ;  /* 0x002ac03401007387 */ /* 0x000fe20000100a00 */
[----:B------:R-:W4:Y:S03]  /*158b0*/  LDC R69, c[0x0][0x3a0] ;  /* 0x0000e800ff457b82 */ /* 0x000f260000000800 */
[----:B------:R-:W-:Y:S01]  /*158c0*/  STL.64 [R1+0x2ac8], R54 ;  /* 0x002ac83601007387 */ /* 0x000fe20000100a00 */
[----:B--2---:R-:W-:-:S03]  /*158d0*/  IMAD.WIDE R10, R0, 0x4, R4 ;  /* 0x00000004000a7825 */ /* 0x004fc600078e0204 */
[----:B------:R-:W-:Y:S01]  /*158e0*/  STL.64 [R1+0x2ad0], R56 ;  /* 0x002ad03801007387 */ /* 0x000fe20000100a00 */
[----:B------:R-:W-:-:S03]  /*158f0*/  IMAD.WIDE R8, R0, 0x4, R6 ;  /* 0x0000000400087825 */ /* 0x000fc600078e0206 */
[----:B------:R3:W-:Y:S01]  /*15900*/  STL.64 [R1+0x2ad8], R58 ;  /* 0x002ad83a01007387 */ /* 0x0007e20000100a00 */
[----:B------:R-:W-:-:S03]  /*15910*/  IMAD R0, R2, 0x6c, RZ ;  /* 0x0000006c02007824 */ /* 0x000fc600078e02ff */
[----:B------:R-:W-:Y:S04]  /*15920*/  STL.64 [R1+0x2ae0], R60 ;  /* 0x002ae03c01007387 */ /* 0x000fe80000100a00 */
[----:B------:R-:W-:Y:S04]  /*15930*/  LDGSTS.E [R249+0x4c800], desc[UR14][R74.64], !P1 ;  /* 0x4c8000004af97fae */ /* 0x000fe8000c9a100e */
[----:B------:R-:W-:Y:S04]  /*15940*/  STL.64 [R1+0x2ae8], R62 ;  /* 0x002ae83e01007387 */ /* 0x000fe80000100a00 */
[----:B------:R2:W-:Y:S01]  /*15950*/  LDGSTS.E [R249+0x4c900], desc[UR14][R72.64], !P1 ;  /* 0x4c90000048f97fae */ /* 0x0005e2000c9a100e */
[----:B------:R-:W-:Y:S01]  /*15960*/  ISETP.GE.U32.AND P1, PT, R3, 0x7fffff08, PT ;  /* 0x7fffff080300780c */ /* 0x000fe20003f26070 */
[----:B------:R-:W-:-:S02]  /*15970*/  VIADD R3, R70, 0xffffff83 ;  /* 0xffffff8346037836 */ /* 0x000fc40000000000 */
[----:B------:R-:W-:Y:S01]  /*15980*/  STL.64 [R1+0x2af0], R64 ;  /* 0x002af04001007387 */ /* 0x000fe20000100a00 */
[----:B------:R-:W1:Y:S03]  /*15990*/  LDC R70, c[0x0][0x3a0] ;  /* 0x0000e800ff467b82 */ /* 0x000e660000000800 */
[----:B------:R-:W-:Y:S04]  /*159a0*/  STL.64 [R1+0x2af8], R66 ;  /* 0x002af84201007387 */ /* 0x000fe80000100a00 */
[----:B------:R-:W-:Y:S04]  /*159b0*/  STL.64 [R1+0x270], R74 ;  /* 0x0002704a01007387 */ /* 0x000fe80000100a00 */
[----:B------:R2:W-:Y:S04]  /*159c0*/  STL.64 [R1+0x278], R72 ;  /* 0x0002784801007387 */ /* 0x0005e80000100a00 */
[----:B------:R4:W-:Y:S04]  /*159d0*/  STL.64 [R1+0x410], R10 ;  /* 0x0004100a01007387 */ /* 0x0009e80000100a00 */
[----:B------:R4:W-:Y:S04]  /*159e0*/  LDGSTS.E [R249+0x4d000], desc[UR14][R10.64], !P6 ;  /* 0x4d0000000af97fae */ /* 0x0009e8000f1a100e */
[----:B------:R4:W-:Y:S01]  /*159f0*/  STL.64 [R1+0x408], R8 ;  /* 0x0004080801007387 */ /* 0x0009e20000100a00 */
[----:B------:R-:W-:Y:S01]  /*15a00*/  LOP3.LUT R250, R248, 0x20, RZ, 0x3c, !PT ;  /* 0x00000020f8fa7812 */ /* 0x000fe200078e3cff */
[--C-:B---3--:R-:W-:Y:S01]  /*15a10*/  IMAD.WIDE R58, R2, 0x4, R4.reuse ;  /* 0x00000004023a7825 */ /* 0x108fe200078e0204 */
[----:B--2---:R-:W2:Y:S01]  /*15a20*/  LDC R72, c[0x0][0x3a0] ;  /* 0x0000e800ff487b82 */ /* 0x004ea20000000800 */
[----:B------:R3:W-:Y:S01]  /*15a30*/  LDGSTS.E [R249+0x4d100], desc[UR14][R8.64], !P6 ;  /* 0x4d10000008f97fae */ /* 0x0007e2000f1a100e */
[----:B------:R-:W-:Y:S01]  /*15a40*/  ISETP.GE.U32.AND P6, PT, R3, 0x7fffff04, PT ;  /* 0x7fffff040300780c */ /* 0x000fe20003fc6070 */
[----:B----4-:R-:W-:Y:S01]  /*15a50*/  IMAD.WIDE R10, R0, 0x4, R4 ;  /* 0x00000004000a7825 */ /* 0x010fe200078e0204 */
[----:B------:R-:W-:-:S04]  /*15a60*/  IADD3 R3, PT, PT, R71, -0x2, RZ ;  /* 0xfffffffe47037810 */ /* 0x000fc80007ffe0ff */
[----:B------:R-:W4:Y:S01]  /*15a70*/  LDC R71, c[0x0][0x3a0] ;  /* 0x0000e800ff477b82 */ /* 0x000f220000000800 */
[----:B------:R1:W-:Y:S01]  /*15a80*/  LDGSTS.E [R249+0x4d800], desc[UR14][R10.64], !P3 ;  /* 0x4d8000000af97fae */ /* 0x0003e2000d9a100e */
[----:B---3--:R-:W-:-:S03]  /*15a90*/  IMAD.WIDE R8, R0, 0x4, R6 ;  /* 0x0000000400087825 */ /* 0x008fc600078e0206 */
[----:B------:R3:W-:Y:S01]  /*15aa0*/  STL.64 [R1+0x3d0], R10 ;  /* 0x0003d00a01007387 */ /* 0x0007e20000100a00 */
[----:B------:R-:W-:-:S03]  /*15ab0*/  IMAD R0, R2, 0x70, RZ ;  /* 0x0000007002007824 */ /* 0x000fc600078e02ff */
[----:B------:R3:W-:Y:S01]  /*15ac0*/  LDGSTS.E [R249+0x4d900], desc[UR14][R8.64], !P3 ;  /* 0x4d90000008f97fae */ /* 0x0007e2000d9a100e */
[----:B------:R-:W-:Y:S01]  /*15ad0*/  ISETP.GE.U32.AND P3, PT, R3, 0x7fffff7f, PT ;  /* 0x7fffff7f0300780c */ /* 0x000fe20003f66070 */
[----:B-1----:R-:W-:Y:S02]  /*15ae0*/  VIADD R3, R68, 0xfffffffa ;  /* 0xfffffffa44037836 */ /* 0x002fe40000000000 */
[----:B------:R1:W-:Y:S01]  /*15af0*/  STL.64 [R1+0x3c8], R8 ;  /* 0x0003c80801007387 */ /* 0x0003e20000100a00 */
[----:B------:R-:W2:Y:S01]  /*15b00*/  LDC R68, c[0x0][0x3a0] ;  /* 0x0000e800ff447b82 */ /* 0x000ea20000000800 */
[----:B---3--:R-:W-:-:S04]  /*15b10*/  IMAD.WIDE R10, R0, 0x4, R4 ;  /* 0x00000004000a7825 */ /* 0x008fc800078e0204 */
[----:B-1----:R-:W-:Y:S01]  /*15b20*/  IMAD.WIDE R8, R0, 0x4, R6 ;  /* 0x0000000400087825 */ /* 0x002fe200078e0206 */
[----:B------:R1:W-:Y:S03]  /*15b30*/  STL.64 [R1+0x390], R10 ;  /* 0x0003900a01007387 */ /* 0x0003e60000100a00 */
[----:B------:R-:W-:Y:S01]  /*15b40*/  IMAD R0, R2, 0x74, RZ ;  /* 0x0000007402007824 */ /* 0x000fe200078e02ff */
[----:B------:R1:W-:Y:S04]  /*15b50*/  LDGSTS.E [R249+0x4e000], desc[UR14][R10.64], !P4 ;  /* 0x4e0000000af97fae */ /* 0x0003e8000e1a100e */
[----:B------:R3:W-:Y:S04]  /*15b60*/  STL.64 [R1+0x388], R8 ;  /* 0x0003880801007387 */ /* 0x0007e80000100a00 */
[----:B------:R3:W-:Y:S01]  /*15b70*/  LDGSTS.E [R249+0x4e100], desc[UR14][R8.64], !P4 ;  /* 0x4e10000008f97fae */ /* 0x0007e2000e1a100e */
[----:B------:R-:W-:Y:S01]  /*15b80*/  ISETP.GE.U32.AND P4, PT, R3, 0x7fffff7b, PT ;  /* 0x7fffff7b0300780c */ /* 0x000fe20003f86070 */
[----:B------:R-:W-:-:S02]  /*15b90*/  VIADD R3, R69, 0xfffffff6 ;  /* 0xfffffff645037836 */ /* 0x000fc40000000000 */
[C---:B-1----:R-:W-:Y:S01]  /*15ba0*/  IMAD.WIDE R10, R0.reuse, 0x4, R4 ;  /* 0x00000004000a7825 */ /* 0x042fe200078e0204 */
[----:B------:R-:W1:Y:S03]  /*15bb0*/  LDC R69, c[0x0][0x3a0] ;  /* 0x0000e800ff457b82 */ /* 0x000e660000000800 */
[----:B---3--:R-:W-:Y:S01]  /*15bc0*/  IMAD.WIDE R8, R0, 0x4, R6 ;  /* 0x0000000400087825 */ /* 0x008fe200078e0206 */
[----:B------:R3:W-:Y:S03]  /*15bd0*/  STL.64 [R1+0x350], R10 ;  /* 0x0003500a01007387 */ /* 0x0007e60000100a00 */
[----:B------:R-:W-:Y:S01]  /*15be0*/  IMAD R0, R2, 0x78, RZ ;  /* 0x0000007802007824 */ /* 0x000fe200078e02ff */
[----:B------:R3:W-:Y:S04]  /*15bf0*/  LDGSTS.E [R249+0x4e800], desc[UR14][R10.64], !P5 ;  /* 0x4e8000000af97fae */ /* 0x0007e8000e9a100e */
[----:B------:R2:W-:Y:S04]  /*15c00*/  STL.64 [R1+0x348], R8 ;  /* 0x0003480801007387 */ /* 0x0005e80000100a00 */
[----:B------:R2:W-:Y:S01]  /*15c10*/  LDGSTS.E [R249+0x4e900], desc[UR14][R8.64], !P5 ;  /* 0x4e90000008f97fae */ /* 0x0005e2000e9a100e */
[----:B------:R-:W-:Y:S01]  /*15c20*/  ISETP.GE.U32.AND P5, PT, R3, 0x7fffff77, PT ;  /* 0x7fffff770300780c */ /* 0x000fe20003fa6070 */
[----:B---3--:R-:W-:Y:S01]  /*15c30*/  IMAD.WIDE R10, R0, 0x4, R4 ;  /* 0x00000004000a7825 */ /* 0x008fe200078e0204 */
[----:B------:R-:W-:-:S02]  /*15c40*/  IADD3 R3, PT, PT, R70, -0xe, RZ ;  /* 0xfffffff246037810 */ /* 0x000fc40007ffe0ff */
[----:B------:R-:W3:Y:S01]  /*15c50*/  LDC R70, c[0x0][0x3a0] ;  /* 0x0000e800ff467b82 */ /* 0x000ee20000000800 */
[----:B--2---:R-:W-:Y:S01]  /*15c60*/  IMAD.WIDE R8, R0, 0x4, R6 ;  /* 0x0000000400087825 */ /* 0x004fe200078e0206 */
[----:B------:R2:W-:Y:S03]  /*15c70*/  STL.64 [R1+0x320], R10 ;  /* 0x0003200a01007387 */ /* 0x0005e60000100a00 */
[----:B------:R-:W-:Y:S01]  /*15c80*/  IMAD R0, R2, 0x7c, RZ ;  /* 0x0000007c02007824 */ /* 0x000fe200078e02ff */
[----:B------:R2:W-:Y:S04]  /*15c90*/  LDGSTS.E [R249+0x4f000], desc[UR14][R10.64], !P1 ;  /* 0x4f0000000af97fae */ /* 0x0005e8000c9a100e */
[----:B------:R1:W-:Y:S04]  /*15ca0*/  STL.64 [R1+0x318], R8 ;  /* 0x0003180801007387 */ /* 0x0003e80000100a00 */
[----:B------:R1:W-:Y:S01]  /*15cb0*/  LDGSTS.E [R249+0x4f100], desc[UR14][R8.64], !P1 ;  /* 0x4f10000008f97fae */ /* 0x0003e2000c9a100e */
[----:B--2---:R-:W-:Y:S01]  /*15cc0*/  IMAD.WIDE R10, R0, 0x4, R4 ;  /* 0x00000004000a7825 */ /* 0x004fe200078e0204 */
[----:B------:R-:W-:-:S03]  /*15cd0*/  ISETP.GE.U32.AND P1, PT, R3, 0x7fffff73, PT ;  /* 0x7fffff730300780c */ /* 0x000fc60003f26070 */
[--C-:B-1----:R-:W-:Y:S01]  /*15ce0*/  IMAD.WIDE R8, R0, 0x4, R6.reuse ;  /* 0x0000000400087825 */ /* 0x102fe200078e0206 */
[----:B------:R1:W-:Y:S03]  /*15cf0*/  LDGSTS.E [R249+0x4f800], desc[UR14][R10.64], !P6 ;  /* 0x4f8000000af97fae */ /* 0x0003e6000f1a100e */
[----:B----4-:R-:W-:Y:S01]  /*15d00*/  VIADD R0, R71, 0xffffffee ;  /* 0xffffffee47007836 */ /* 0x010fe20000000000 */
[----:B------:R2:W-:Y:S01]  /*15d10*/  LDGSTS.E [R249+0x4f900], desc[UR14][R8.64], !P6 ;  /* 0x4f90000008f97fae */ /* 0x0005e2000f1a100e */
[----:B------:R-:W4:Y:S01]  /*15d20*/  LDC R71, c[0x0][0x3a0] ;  /* 0x0000e800ff477b82 */ /* 0x000f220000000800 */
[----:B------:R-:W-:Y:S01]  /*15d30*/  VIADD R250, R250, UR13 ;  /* 0x0000000dfafa7c36 */ /* 0x000fe20008000000 */
[----:B------:R-:W-:Y:S01]  /*15d40*/  IADD3 R3, PT, PT, R68, -0x16, RZ ;  /* 0xffffffea44037810 */ /* 0x000fe20007ffe0ff */
[----:B------:R-:W-:Y:S01]  /*15d50*/  IMAD.WIDE R14, R2, 0x4, R6 ;  /* 0x00000004020e7825 */ /* 0x000fe200078e0206 */
[----:B------:R-:W-:Y:S01]  /*15d60*/  ISETP.GE.U32.AND P6, PT, R0, 0x7fffff6f, PT ;  /* 0x7fffff6f0000780c */ /* 0x000fe20003fc6070 */
[----:B------:R1:W-:Y:S02]  /*15d70*/  STL.64 [R1+0x2f0], R10 ;  /* 0x0002f00a01007387 */ /* 0x0003e40000100a00 */
[----:B------:R-:W-:Y:S01]  /*15d80*/  IMAD R0, R2, 0x5, RZ ;  /* 0x0000000502007824 */ /* 0x000fe200078e02ff */
[----:B------:R-:W4:Y:S01]  /*15d90*/  LDC R68, c[0x0][0x3a0] ;  /* 0x0000e800ff447b82 */ /* 0x000f220000000800 */
[----:B------:R-:W-:Y:S04]  /*15da0*/  LDGSTS.E [R250+0x40200], desc[UR14][R58.64], !P3 ;  /* 0x402000003afa7fae */ /* 0x000fe8000d9a100e */
[----:B------:R2:W-:Y:S04]  /*15db0*/  STL.64 [R1+0x2e8], R8 ;  /* 0x0002e80801007387 */ /* 0x0005e80000100a00 */
[----:B------:R-:W-:Y:S01]  /*15dc0*/  LDGSTS.E [R250+0x40300], desc[UR14][R14.64], !P3 ;  /* 0x403000000efa7fae */ /* 0x000fe2000d9a100e */
[----:B-1----:R-:W-:Y:S01]  /*15dd0*/  IMAD.WIDE R10, R0, 0x4, R4 ;  /* 0x00000004000a7825 */ /* 0x002fe200078e0204 */
[----:B------:R-:W-:-:S03]  /*15de0*/  ISETP.GE.U32.AND P3, PT, R3, 0x7fffff6b, PT ;  /* 0x7fffff6b0300780c */ /* 0x000fc60003f66070 */
[----:B------:R-:W-:Y:S02]  /*15df0*/  VIADD R3, R69, 0xffffffe6 ;  /* 0xffffffe645037836 */ /* 0x000fe40000000000 */
[----:B--2---:R-:W-:Y:S01]  /*15e00*/  IMAD.WIDE R8, R0, 0x4, R6 ;  /* 0x0000000400087825 */ /* 0x004fe200078e0206 */
[----:B------:R-:W1:Y:S01]  /*15e10*/  LDC R69, c[0x0][0x3a0] ;  /* 0x0000e800ff457b82 */ /* 0x000e620000000800 */
[----:B------:R2:W-:Y:S02]  /*15e20*/  LDGSTS.E [R250+0x40a00], desc[UR14][R10.64], !P4 ;  /* 0x40a000000afa7fae */ /* 0x0005e4000e1a100e */
[----:B------:R-:W-:Y:S02]  /*15e30*/  IMAD R0, R2, 0x9, RZ ;  /* 0x0000000902007824 */ /* 0x000fe400078e02ff */
[----:B------:R2:W-:Y:S04]  /*15e40*/  STL.64 [R1+0x208], R10 ;  /* 0x0002080a01007387 */ /* 0x0005e80000100a00 */
[----:B------:R2:W-:Y:S04]  /*15e50*/  STL.64 [R1+0x200], R8 ;  /* 0x0002000801007387 */ /* 0x0005e80000100a00 */
[----:B------:R2:W-:Y:S01]  /*15e60*/  LDGSTS.E [R250+0x40b00], desc[UR14][R8.64], !P4 ;  /* 0x40b0000008fa7fae */ /* 0x0005e2000e1a100e */
[----:B------:R-:W-:Y:S01]  /*15e70*/  ISETP.GE.U32.AND P4, PT, R3, 0x7fffff67, PT ;  /* 0x7fffff670300780c */ /* 0x000fe20003f86070 */
[----:B---3--:R-:W-:-:S02]  /*15e80*/  VIADD R3, R70, 0xffffffe2 ;  /* 0xffffffe246037836 */ /* 0x008fc40000000000 */
[C---:B--2---:R-:W-:Y:S01]  /*15e90*/  IMAD.WIDE R10, R0.reuse, 0x4, R4 ;  /* 0x00000004000a7825 */ /* 0x044fe200078e0204 */
[----:B------:R-:W2:Y:S03]  /*15ea0*/  LDC R70, c[0x0][0x3a0] ;  /* 0x0000e800ff467b82 */ /* 0x000ea60000000800 */
[----:B------:R-:W-:Y:S01]  /*15eb0*/  IMAD.WIDE R8, R0, 0x4, R6 ;  /* 0x0000000400087825 */ /* 0x000fe200078e0206 */
[----:B------:R3:W-:Y:S03]  /*15ec0*/  STL.64 [R1+0x1c8], R10 ;  /* 0x0001c80a01007387 */ /* 0x0007e60000100a00 */
[----:B------:R-:W-:Y:S01]  /*15ed0*/  IMAD R0, R2, 0xd, RZ ;  /* 0x0000000d02007824 */ /* 0x000fe200078e02ff */
[----:B------:R3:W-:Y:S04]  /*15ee0*/  LDGSTS.E [R250+0x41200], desc[UR14][R10.64], !P5 ;  /* 0x412000000afa7fae */ /* 0x0007e8000e9a100e */
[----:B------:R1:W-:Y:S04]  /*15ef0*/  STL.64 [R1+0x1c0], R8 ;  /* 0x0001c00801007387 */ /* 0x0003e80000100a00 */
[----:B------:R1:W-:Y:S01]  /*15f00*/  LDGSTS.E [R250+0x41300], desc[UR14][R8.64], !P5 ;  /* 0x4130000008fa7fae */ /* 0x0003e2000e9a100e */
[----:B------:R-:W-:Y:S01]  /*15f10*/  ISETP.GE.U32.AND P5, PT, R3, 0x7fffff63, PT ;  /* 0x7fffff630300780c */ /* 0x000fe20003fa6070 */
[----:B---3--:R-:W-:Y:S01]  /*15f20*/  IMAD.WIDE R10, R0, 0x4, R4 ;  /* 0x00000004000a7825 */ /* 0x008fe200078e0204 */
[----:B----4-:R-:W-:-:S02]  /*15f30*/  IADD3 R3, PT, PT, R71, -0x22, RZ ;  /* 0xffffffde47037810 */ /* 0x010fc40007ffe0ff */
[----:B------:R-:W3:Y:S02]  /*15f40*/  LDC R71, c[0x0][0x3a0] ;  /* 0x0000e800ff477b82 */ /* 0x000ee40000000800 */
[----:B------:R-:W-:Y:S01]  /*15f50*/  LDGSTS.E [R250+0x41a00], desc[UR14][R10.64], !P1 ;  /* 0x41a000000afa7fae */ /* 0x000fe2000c9a100e */
[----:B-1----:R-:W-:-:S03]  /*15f60*/  IMAD.WIDE R8, R0, 0x4, R6 ;  /* 0x0000000400087825 */ /* 0x002fc600078e0206 */
[----:B------:R-:W-:Y:S01]  /*15f70*/  STL.64 [R1+0x188], R10 ;  /* 0x0001880a01007387 */ /* 0x000fe20000100a00 */
[----:B------:R-:W-:-:S03]  /*15f80*/  IMAD R0, R2, 0x11, RZ ;  /* 0x0000001102007824 */ /* 0x000fc600078e02ff */
[----:B------:R1:W-:Y:S01]  /*15f90*/  LDGSTS.E [R250+0x41b00], desc[UR14][R8.64], !P1 ;  /* 0x41b0000008fa7fae */ /* 0x0003e2000c9a100e */
[----:B------:R-:W-:Y:S01]  /*15fa0*/  ISETP.GE.U32.AND P1, PT, R3, 0x7fffff5f, PT ;  /* 0x7fffff5f0300780c */ /* 0x000fe20003f26070 */
[----:B------:R-:W-:Y:S02]  /*15fb0*/  VIADD R3, R68, 0xffffffda ;  /* 0xffffffda44037836 */ /* 0x000fe40000000000 */
[----:B------:R1:W-:Y:S01]  /*15fc0*/  STL.64 [R1+0x180], R8 ;  /* 0x0001800801007387 */ /* 0x0003e20000100a00 */
[C---:B------:R-:W-:Y:S01]  /*15fd0*/  IMAD.WIDE R28, R0.reuse, 0x4, R6 ;  /* 0x00000004001c7825 */ /* 0x040fe200078e0206 */
[----:B------:R-:W4:Y:S03]  /*15fe0*/  LDC R68, c[0x0][0x3a0] ;  /* 0x0000e800ff447b82 */ /* 0x000f260000000800 */
[----:B-1----:R-:W-:-:S04]  /*15ff0*/  IMAD.WIDE R8, R0, 0x4, R4 ;  /* 0x0000000400087825 */ /* 0x002fc800078e0204 */
[----:B------:R-:W-:Y:S01]  /*16000*/  IMAD R0, R2, 0x15, RZ ;  /* 0x0000001502007824 */ /* 0x000fe200078e02ff */
[----:B------:R1:W-:Y:S03]  /*16010*/  STL.64 [R1+0x148], R8 ;  /* 0x0001480801007387 */ /* 0x0003e60000100a00 */
[----:B------:R-:W-:Y:S01]  /*16020*/  IMAD.WIDE R10, R0, 0x4, R4 ;  /* 0x00000004000a7825 */ /* 0x000fe200078e0204 */
[----:B------:R1:W-:Y:S04]  /*16030*/  LDGSTS.E [R250+0x42200], desc[UR14][R8.64], !P6 ;  /* 0x4220000008fa7fae */ /* 0x0003e8000f1a100e */
[----:B------:R-:W-:Y:S01]  /*16040*/  LDGSTS.E [R250+0x42300], desc[UR14][R28.64], !P6 ;  /* 0x423000001cfa7fae */ /* 0x000fe2000f1a100e */
[----:B------:R-:W-:Y:S01]  /*16050*/  ISETP.GE.U32.AND P6, PT, R3, 0x7fffff5b, PT ;  /* 0x7fffff5b0300780c */ /* 0x000fe20003fc6070 */
[----:B------:R-:W-:-:S02]  /*16060*/  VIADD R3, R69, 0xffffffd6 ;  /* 0xffffffd645037836 */ /* 0x000fc40000000000 */
[----:B------:R-:W-:Y:S01]  /*16070*/  LDGSTS.E [R250+0x42a00], desc[UR14][R10.64], !P3 ;  /* 0x42a000000afa7fae */ /* 0x000fe2000d9a100e */
[----:B------:R-:W4:Y:S01]  /*16080*/  LDC R69, c[0x0][0x3a0] ;  /* 0x0000e800ff457b82 */ /* 0x000f220000000800 */
[----:B-1----:R-:W-:-:S04]  /*16090*/  IMAD.WIDE R8, R0, 0x4, R6 ;  /* 0x0000000400087825 */ /* 0x002fc800078e0206 */
[----:B------:R-:W-:Y:S01]  /*160a0*/  IMAD R0, R2, 0x19, RZ ;  /* 0x0000001902007824 */ /* 0x000fe200078e02ff */
[----:B------:R1:W-:Y:S01]  /*160b0*/  LDGSTS.E [R250+0x42b00], desc[UR14][R8.64], !P3 ;  /* 0x42b0000008fa7fae */ /* 0x0003e2000d9a100e */
[----:B------:R-:W-:Y:S02]  /*160c0*/  ISETP.GE.U32.AND P3, PT, R3, 0x7fffff57, PT ;  /* 0x7fffff570300780c */ /* 0x000fe40003f66070 */
[----:B------:R-:W-:Y:S01]  /*160d0*/  IMAD.WIDE R56, R0, 0x4, R4 ;  /* 0x0000000400387825 */ /* 0x000fe200078e0204 */
[----:B--2---:R-:W-:-:S03]  /*160e0*/  IADD3 R3, PT, PT, R70, -0x2e, RZ ;  /* 0xffffffd246037810 */ /* 0x004fc60007ffe0ff */
[----:B------:R-:W-:Y:S01]  /*160f0*/  IMAD.WIDE R54, R0, 0x4, R6 ;  /* 0x0000000400367825 */ /* 0x000fe200078e0206 */
[----:B------:R-:W-:Y:S03]  /*16100*/  LDGSTS.E [R250+0x43200], desc[UR14][R56.64], !P4 ;  /* 0x4320000038fa7fae */ /* 0x000fe6000e1a100e */
[----:B------:R-:W-:Y:S01]  /*16110*/  IMAD R0, R2, 0x1d, RZ ;  /* 0x0000001d02007824 */ /* 0x000fe200078e02ff */
[----:B------:R-:W-:Y:S01]  /*16120*/  LDGSTS.E [R250+0x43300], desc[UR14][R54.64], !P4 ;  /* 0x4330000036fa7fae */ /* 0x000fe2000e1a100e */
[----:B------:R-:W-:Y:S02]  /*16130*/  ISETP.GE.U32.AND P4, PT, R3, 0x7fffff53, PT ;  /* 0x7fffff530300780c */ /* 0x000fe40003f86070 */
[----:B------:R-:W-:-:S04]  /*16140*/  IMAD.WIDE R40, R0, 0x4, R4 ;  /* 0x0000000400287825 */ /* 0x000fc800078e0204 */
[----:B------:R-:W-:Y:S01]  /*16150*/  IMAD.WIDE R38, R0, 0x4, R6 ;  /* 0x0000000400267825 */ /* 0x000fe200078e0206 */
[----:B------:R-:W-:Y:S03]  /*16160*/  LDGSTS.E [R250+0x43a00], desc[UR14][R40.64], !P5 ;  /* 0x43a0000028fa7fae */ /* 0x000fe6000e9a100e */
[----:B---3--:R-:W-:Y:S01]  /*16170*/  VIADD R3, R71, 0xffffffce ;  /* 0xffffffce47037836 */ /* 0x008fe20000000000 */
[----:B------:R-:W-:Y:S01]  /*16180*/  LDGSTS.E [R250+0x43b00], desc[UR14][R38.64], !P5 ;  /* 0x43b0000026fa7fae */ /* 0x000fe2000e9a100e */
[----:B------:R-:W-:-:S03]  /*16190*/  IMAD R0, R2, 0x21, RZ ;  /* 0x0000002102007824 */ /* 0x000fc600078e02ff */
[----:B------:R-:W-:Y:S01]  /*161a0*/  ISETP.GE.U32.AND P5, PT, R3, 0x7fffff4f, PT ;  /* 0x7fffff4f0300780c */ /* 0x000fe20003fa6070 */
[----:B------:R-:W-:-:S04]  /*161b0*/  IMAD.WIDE R24, R0, 0x4, R4 ;  /* 0x0000000400187825 */ /* 0x000fc800078e0204 */
[----:B------:R-:W-:Y:S01]  /*161c0*/  IMAD.WIDE R22, R0, 0x4, R6 ;  /* 0x0000000400167825 */ /* 0x000fe200078e0206 */
[----:B------:R-:W-:Y:S03]  /*161d0*/  LDGSTS.E [R250+0x44200], desc[UR14][R24.64], !P1 ;  /* 0x4420000018fa7fae */ /* 0x000fe6000c9a100e */
[----:B----4-:R-:W-:Y:S01]  /*161e0*/  VIADD R3, R68, 0xffffffca ;  /* 0xffffffca44037836 */ /* 0x010fe20000000000 */
[----:B------:R2:W-:Y:S01]  /*161f0*/  LDGSTS.E [R250+0x44300], desc[UR14][R22.64], !P1 ;  /* 0x4430000016fa7fae */ /* 0x0005e2000c9a100e */
[----:B------:R-:W-:-:S03]  /*16200*/  IMAD R0, R2, 0x25, RZ ;  /* 0x0000002502007824 */ /* 0x000fc600078e02ff */
[----:B------:R-:W-:Y:S02]  /*16210*/  ISETP.GE.U32.AND P1, PT, R3, 0x7fffff4b, PT ;  /* 0x7fffff4b0300780c */ /* 0x000fe40003f26070 */
[----:B------:R-:W3:Y:S01]  /*16220*/  LDC R3, c[0x0][0x3a0] ;  /* 0x0000e800ff037b82 */ /* 0x000ee20000000800 */
[----:B------:R-:W-:Y:S01]  /*16230*/  STL.64 [R1+0x2b30], R28 ;  /* 0x002b301c01007387 */ /* 0x000fe20000100a00 */
[----:B------:R-:W-:-:S03]  /*16240*/  IMAD.WIDE R12, R0, 0x4, R6 ;  /* 0x00000004000c7825 */ /* 0x000fc600078e0206 */
[----:B------:R1:W-:Y:S01]  /*16250*/  STL.64 [R1+0x100], R8 ;  /* 0x0001000801007387 */ /* 0x0003e20000100a00 */
[C---:B------:R-:W-:Y:S02]  /*16260*/  IMAD R70, R2.reuse, 0x29, RZ ;  /* 0x0000002902467824 */ /* 0x040fe400078e02ff */
[----:B------:R-:W-:Y:S02]  /*16270*/  IMAD R74, R2, 0x2d, RZ ;  /* 0x0000002d024a7824 */ /* 0x000fe400078e02ff */
[----:B-1----:R-:W-:Y:S01]  /*16280*/  IMAD.WIDE R8, R0, 0x4, R4 ;  /* 0x0000000400087825 */ /* 0x002fe200078e0204 */
[----:B------:R-:W-:-:S03]  /*16290*/  IADD3 R0, PT, PT, R69, -0x3a, RZ ;  /* 0xffffffc645007810 */ /* 0x000fc60007ffe0ff */
[C---:B------:R-:W-:Y:S01]  /*162a0*/  IMAD.WIDE R68, R70.reuse, 0x4, R4 ;  /* 0x0000000446447825 */ /* 0x040fe200078e0204 */
[----:B------:R-:W-:Y:S03]  /*162b0*/  LDGSTS.E [R250+0x44a00], desc[UR14][R8.64], !P6 ;  /* 0x44a0000008fa7fae */ /* 0x000fe6000f1a100e */
[----:B------:R-:W-:Y:S01]  /*162c0*/  IMAD.WIDE R70, R70, 0x4, R6 ;  /* 0x0000000446467825 */ /* 0x000fe200078e0206 */
[----:B------:R-:W-:Y:S01]  /*162d0*/  LDGSTS.E [R250+0x44b00], desc[UR14][R12.64], !P6 ;  /* 0x44b000000cfa7fae */ /* 0x000fe2000f1a100e */
[----:B------:R-:W-:Y:S02]  /*162e0*/  ISETP.GE.U32.AND P6, PT, R0, 0x7fffff47, PT ;  /* 0x7fffff470000780c */ /* 0x000fe40003fc6070 */
[----:B------:R-:W-:Y:S01]  /*162f0*/  VIADD R0, R72, 0xffffffc2 ;  /* 0xffffffc248007836 */ /* 0x000fe20000000000 */
[----:B------:R-:W-:Y:S01]  /*16300*/  LDGSTS.E [R250+0x45200], desc[UR14][R68.64], !P3 ;  /* 0x4520000044fa7fae */ /* 0x000fe2000d9a100e */
[----:B------:R-:W-:-:S03]  /*16310*/  IMAD.WIDE R72, R74, 0x4, R4 ;  /* 0x000000044a487825 */ /* 0x000fc600078e0204 */
[----:B------:R-:W-:Y:S01]  /*16320*/  LDGSTS.E [R250+0x45300], desc[UR14][R70.64], !P3 ;  /* 0x4530000046fa7fae */ /* 0x000fe2000d9a100e */
[----:B------:R-:W-:Y:S01]  /*16330*/  ISETP.GE.U32.AND P3, PT, R0, 0x7fffff43, PT ;  /* 0x7fffff430000780c */ /* 0x000fe20003f66070 */
[----:B------:R-:W-:Y:S02]  /*16340*/  IMAD.WIDE R74, R74, 0x4, R6 ;  /* 0x000000044a4a7825 */ /* 0x000fe400078e0206 */
[----:B------:R-:W-:Y:S02]  /*16350*/  LDGSTS.E [R250+0x45a00], desc[UR14][R72.64], !P4 ;  /* 0x45a0000048fa7fae */ /* 0x000fe4000e1a100e */
[----:B------:R-:W-:Y:S02]  /*16360*/  VIADD R0, R76, 0xffffffbe ;  /* 0xffffffbe4c007836 */ /* 0x000fe40000000000 */
[----:B------:R-:W-:Y:S01]  /*16370*/  IMAD R78, R2, 0x31, RZ ;  /* 0x00000031024e7824 */ /* 0x000fe200078e02ff */
[----:B------:R-:W-:Y:S02]  /*16380*/  LDGSTS.E [R250+0x45b00], desc[UR14][R74.64], !P4 ;  /* 0x45b000004afa7fae */ /* 0x000fe4000e1a100e */
[----:B------:R-:W-:Y:S01]  /*16390*/  ISETP.GE.U32.AND P4, PT, R0, 0x7fffff3f, PT ;  /* 0x7fffff3f0000780c */ /* 0x000fe20003f86070 */
[----:B------:R-:W-:Y:S01]  /*163a0*/  IMAD.WIDE R76, R78, 0x4, R4 ;  /* 0x000000044e4c7825 */ /* 0x000fe200078e0204 */
[----:B---3--:R-:W-:-:S02]  /*163b0*/  IADD3 R0, PT, PT, R3, -0x46, RZ ;  /* 0xffffffba03007810 */ /* 0x008fc40007ffe0ff */
[----:B------:R-:W1:Y:S01]  /*163c0*/  LDC R3, c[0x0][0x3a0] ;  /* 0x0000e800ff037b82 */ /* 0x000e620000000800 */
[----:B------:R-:W-:Y:S01]  /*163d0*/  IMAD.WIDE R78, R78, 0x4, R6 ;  /* 0x000000044e4e7825 */ /* 0x000fe200078e0206 */
[----:B------:R-:W-:Y:S03]  /*163e0*/  LDGSTS.E [R250+0x46200], desc[UR14][R76.64], !P5 ;  /* 0x462000004cfa7fae */ /* 0x000fe6000e9a100e */
[----:B------:R-:W-:Y:S01]  /*163f0*/  IMAD R82, R2, 0x35, RZ ;  /* 0x0000003502527824 */ /* 0x000fe200078e02ff */
[----:B------:R-:W-:Y:S01]  /*16400*/  LDGSTS.E [R250+0x46300], desc[UR14][R78.64], !P5 ;  /* 0x463000004efa7fae */ /* 0x000fe2000e9a100e */
[----:B------:R-:W-:Y:S02]  /*16410*/  ISETP.GE.U32.AND P5, PT, R0, 0x7fffff3b, PT ;  /* 0x7fffff3b0000780c */ /* 0x000fe40003fa6070 */
[----:B------:R-:W-:-:S04]  /*16420*/  IMAD.WIDE R80, R82, 0x4, R4 ;  /* 0x0000000452507825 */ /* 0x000fc800078e0204 */
[----:B------:R-:W-:Y:S01]  /*16430*/  IMAD.WIDE R82, R82, 0x4, R6 ;  /* 0x0000000452527825 */ /* 0x000fe200078e0206 */
[----:B------:R3:W-:Y:S03]  /*16440*/  LDGSTS.E [R250+0x46a00], desc[UR14][R80.64], !P1 ;  /* 0x46a0000050fa7fae */ /* 0x0007e6000c9a100e */
        /* <DEDUP_REMOVED lines=51> */
[----:B-1----:R-:W-:Y:S01]  /*16780*/  VIADD R0, R3, 0xffffff9a ;  /* 0xffffff9a03007836 */ /* 0x002fe20000000000 */
[----:B------:R-:W-:Y:S01]  /*16790*/  LDGSTS.E [R250+0x4a300], desc[UR14][R110.64], !P3 ;  /* 0x4a3000006efa7fae */ /* 0x000fe2000d9a100e */
[----:B------:R-:W1:Y:S01]  /*167a0*/  LDC R3, c[0x0][0x3a0] ;  /* 0x0000e800ff037b82 */ /* 0x000e620000000800 */
[----:B------:R-:W-:Y:S02]  /*167b0*/  IMAD.WIDE R112, R114, 0x4, R4 ;  /* 0x0000000472707825 */ /* 0x000fe400078e0204 */
[----:B------:R-:W-:Y:S02]  /*167c0*/  ISETP.GE.U32.AND P3, PT, R0, 0x7fffff1b, PT ;  /* 0x7fffff1b0000780c */ /* 0x000fe40003f66070 */
[----:B------:R-:W-:Y:S01]  /*167d0*/  IMAD.WIDE R114, R114, 0x4, R6 ;  /* 0x0000000472727825 */ /* 0x000fe200078e0206 */
[----:B------:R-:W-:Y:S01]  /*167e0*/  IADD3 R0, PT, PT, R116, -0x6a, RZ ;  /* 0xffffff9674007810 */ /* 0x000fe20007ffe0ff */
[----:B------:R-:W-:Y:S02]  /*167f0*/  STL.64 [R1+0x2b10], R10 ;  /* 0x002b100a01007387 */ /* 0x000fe40000100a00 */
[----:B------:R-:W-:-:S02]  /*16800*/  IMAD R118, R2, 0x59, RZ ;  /* 0x0000005902767824 */ /* 0x000fc400078e02ff */
[----:B------:R-:W-:Y:S02]  /*16810*/  STL.64 [R1+0x2b00], R56 ;  /* 0x002b003801007387 */ /* 0x000fe40000100a00 */
[C---:B------:R-:W-:Y:S02]  /*16820*/  IMAD.WIDE R116, R118.reuse, 0x4, R4 ;  /* 0x0000000476747825 */ /* 0x040fe400078e0204 */
[----:B------:R-:W-:Y:S02]  /*16830*/  LDGSTS.E [R250+0x4aa00], desc[UR14][R112.64], !P4 ;  /* 0x4aa0000070fa7fae */ /* 0x000fe4000e1a100e */
[----:B------:R-:W-:Y:S02]  /*16840*/  IMAD.WIDE R118, R118, 0x4, R6 ;  /* 0x0000000476767825 */ /* 0x000fe400078e0206 */
[----:B------:R-:W-:Y:S02]  /*16850*/  STL.64 [R1+0x2b08], R54 ;  /* 0x002b083601007387 */ /* 0x000fe40000100a00 */
[----:B------:R-:W-:-:S02]  /*16860*/  IMAD R122, R2, 0x5d, RZ ;  /* 0x0000005d027a7824 */ /* 0x000fc400078e02ff */
        /* <DEDUP_REMOVED lines=8> */
[----:B------:R2:W-:Y:S04]  /*168f0*/  STL.64 [R1+0x2b38], R22 ;  /* 0x002b381601007387 */ /* 0x0005e80000100a00 */
[----:B------:R-:W-:Y:S04]  /*16900*/  STL.64 [R1+0x2b40], R8 ;  /* 0x002b400801007387 */ /* 0x000fe80000100a00 */
[----:B------:R-:W-:Y:S01]  /*16910*/  LDGSTS.E [R250+0x4b200], desc[UR14][R116.64], !P5 ;  /* 0x4b20000074fa7fae */ /* 0x000fe2000e9a100e */
[----:B------:R-:W-:-:S03]  /*16920*/  IMAD R126, R2, 0x61, RZ ;  /* 0x00000061027e7824 */ /* 0x000fc600078e02ff */
[----:B------:R-:W-:Y:S01]  /*16930*/  STL.64 [R1+0x2b48], R12 ;  /* 0x002b480c01007387 */ /* 0x000fe20000100a00 */
[----:B-1----:R-:W-:Y:S01]  /*16940*/  IADD3 R3, PT, PT, R3, -0x76, RZ ;  /* 0xffffff8a03037810 */ /* 0x002fe20007ffe0ff */
[C---:B------:R-:W-:Y:S02]  /*16950*/  IMAD R134, R2.reuse, 0x2a, RZ ;  /* 0x0000002a02867824 */ /* 0x040fe400078e02ff */
[----:B------:R-:W-:Y:S01]  /*16960*/  IMAD R138, R2, 0x2e, RZ ;  /* 0x0000002e028a7824 */ /* 0x000fe200078e02ff */
[----:B------:R-:W-:Y:S01]  /*16970*/  LDGSTS.E [R250+0x4b300], desc[UR14][R118.64], !P5 ;  /* 0x4b30000076fa7fae */ /* 0x000fe2000e9a100e */
[----:B------:R-:W-:Y:S01]  /*16980*/  ISETP.GE.U32.AND P5, PT, R0, 0x7fffff13, PT ;  /* 0x7fffff130000780c */ /* 0x000fe20003fa6070 */
[----:B------:R-:W-:Y:S02]  /*16990*/  VIADD R0, R124, 0xffffff8e ;  /* 0xffffff8e7c007836 */ /* 0x000fe40000000000 */
[C---:B------:R-:W-:Y:S01]  /*169a0*/  IMAD R142, R2.reuse, 0x32, RZ ;  /* 0x00000032028e7824 */ /* 0x040fe200078e02ff */
[----:B------:R-:W-:Y:S01]  /*169b0*/  STL.64 [R1+0x2b50], R68 ;  /* 0x002b504401007387 */ /* 0x000fe20000100a00 */
[----:B------:R-:W-:-:S02]  /*169c0*/  IMAD R146, R2, 0x36, RZ ;  /* 0x0000003602927824 */ /* 0x000fc400078e02ff */
[C---:B------:R-:W-:Y:S01]  /*169d0*/  IMAD R150, R2.reuse, 0x3a, RZ ;  /* 0x0000003a02967824 */ /* 0x040fe200078e02ff */
[----:B------:R-:W-:Y:S01]  /*169e0*/  STL.64 [R1+0x2b58], R70 ;  /* 0x002b584601007387 */ /* 0x000fe20000100a00 */
[C---:B------:R-:W-:Y:S02]  /*169f0*/  IMAD R154, R2.reuse, 0x3e, RZ ;  /* 0x0000003e029a7824 */ /* 0x040fe400078e02ff */
[----:B------:R-:W-:Y:S01]  /*16a00*/  IMAD R158, R2, 0x42, RZ ;  /* 0x00000042029e7824 */ /* 0x000fe200078e02ff */
[----:B------:R-:W-:Y:S01]  /*16a10*/  STL.64 [R1+0x2b60], R72 ;  /* 0x002b604801007387 */ /* 0x000fe20000100a00 */
[----:B------:R-:W-:-:S04]  /*16a20*/  IMAD.WIDE R124, R126, 0x4, R4 ;  /* 0x000000047e7c7825 */ /* 0x000fc800078e0204 */
[----:B------:R-:W-:Y:S01]  /*16a30*/  IMAD R162, R2, 0x46, RZ ;  /* 0x0000004602a27824 */ /* 0x000fe200078e02ff */
[----:B------:R-:W-:Y:S01]  /*16a40*/  STL.64 [R1+0x2b68], R74 ;  /* 0x002b684a01007387 */ /* 0x000fe20000100a00 */
[----:B------:R-:W-:-:S04]  /*16a50*/  IMAD.WIDE R126, R126, 0x4, R6 ;  /* 0x000000047e7e7825 */ /* 0x000fc800078e0206 */
[C---:B------:R-:W-:Y:S01]  /*16a60*/  IMAD R166, R2.reuse, 0x4a, RZ ;  /* 0x0000004a02a67824 */ /* 0x040fe200078e02ff */
[----:B------:R-:W-:Y:S01]  /*16a70*/  STL.64 [R1+0x2b70], R76 ;  /* 0x002b704c01007387 */ /* 0x000fe20000100a00 */
[C---:B------:R-:W-:Y:S02]  /*16a80*/  IMAD R170, R2.reuse, 0x4e, RZ ;  /* 0x0000004e02aa7824 */ /* 0x040fe400078e02ff */
[C---:B------:R-:W-:Y:S01]  /*16a90*/  IMAD R174, R2.reuse, 0x52, RZ ;  /* 0x0000005202ae7824 */ /* 0x040fe200078e02ff */
[----:B------:R-:W-:Y:S01]  /*16aa0*/  LDGSTS.E [R250+0x4ba00], desc[UR14][R120.64], !P1 ;  /* 0x4ba0000078fa7fae */ /* 0x000fe2000c9a100e */
[C---:B------:R-:W-:Y:S02]  /*16ab0*/  IMAD R178, R2.reuse, 0x56, RZ ;  /* 0x0000005602b27824 */ /* 0x040fe400078e02ff */
[C---:B------:R-:W-:Y:S01]  /*16ac0*/  IMAD R182, R2.reuse, 0x5a, RZ ;  /* 0x0000005a02b67824 */ /* 0x040fe200078e02ff */
[----:B------:R-:W-:Y:S01]  /*16ad0*/  STL.64 [R1+0x2b78], R78 ;  /* 0x002b784e01007387 */ /* 0x000fe20000100a00 */
[----:B------:R-:W-:Y:S01]  /*16ae0*/  IMAD R186, R2, 0x5e, RZ ;  /* 0x0000005e02ba7824 */ /* 0x000fe200078e02ff */
[----:B------:R-:W-:Y:S01]  /*16af0*/  MOV R28, R14 ;  /* 0x0000000e001c7202 */ /* 0x000fe20000000f00 */
[----:B------:R-:W-:Y:S01]  /*16b00*/  IMAD.MOV.U32 R29, RZ, RZ, R15 ;  /* 0x000000ffff1d7224 */ /* 0x000fe200078e000f */
[----:B------:R-:W-:Y:S01]  /*16b10*/  LDGSTS.E [R250+0x4bb00], desc[UR14][R122.64], !P1 ;  /* 0x4bb000007afa7fae */ /* 0x000fe2000c9a100e */
[----:B------:R-:W-:Y:S01]  /*16b20*/  ISETP.GE.U32.AND P1, PT, R0, 0x7fffff0f, PT ;  /* 0x7fffff0f0000780c */ /* 0x000fe20003f26070 */
[----:B------:R-:W-:-:S02]  /*16b30*/  IMAD R0, R2, 0x65, RZ ;  /* 0x0000006502007824 */ /* 0x000fc400078e02ff */
[C---:B------:R-:W-:Y:S01]  /*16b40*/  IMAD R198, R2.reuse, 0x2f, RZ ;  /* 0x0000002f02c67824 */ /* 0x040fe200078e02ff */
[----:B------:R3:W-:Y:S01]  /*16b50*/  STL.64 [R1+0x2b80], R80 ;  /* 0x002b805001007387 */ /* 0x0007e20000100a00 */
[----:B------:R-:W-:Y:S01]  /*16b60*/  IMAD R202, R2, 0x33, RZ ;  /* 0x0000003302ca7824 */ /* 0x000fe200078e02ff */
[----:B------:R-:W-:Y:S01]  /*16b70*/  IADD3 R204, PT, PT, R204, -0x48, RZ ;  /* 0xffffffb8cccc7810 */ /* 0x000fe20007ffe0ff */
[----:B------:R-:W-:Y:S01]  /*16b80*/  IMAD R206, R2, 0x37, RZ ;  /* 0x0000003702ce7824 */ /* 0x000fe200078e02ff */
[----:B------:R-:W-:Y:S01]  /*16b90*/  STL.64 [R1+0x2b88], R82 ;  /* 0x002b885201007387 */ /* 0x000fe20000100a00 */
[----:B------:R-:W-:Y:S01]  /*16ba0*/  IMAD.WIDE R16, R0, 0x4, R4 ;  /* 0x0000000400107825 */ /* 0x000fe200078e0204 */
[----:B------:R-:W-:Y:S01]  /*16bb0*/  IADD3 R216, PT, PT, R216, -0x54, RZ ;  /* 0xffffffacd8d87810 */ /* 0x000fe20007ffe0ff */
[----:B--2---:R-:W1:Y:S01]  /*16bc0*/  LDC R22, c[0x0][0x3a0] ;  /* 0x0000e800ff167b82 */ /* 0x004e620000000800 */
[----:B------:R-:W-:Y:S01]  /*16bd0*/  STL.64 [R1+0x2b90], R84 ;  /* 0x002b905401007387 */ /* 0x000fe20000100a00 */
[----:B------:R-:W-:-:S03]  /*16be0*/  IMAD.WIDE R10, R0, 0x4, R6 ;  /* 0x00000004000a7825 */ /* 0x000fc600078e0206 */
[----:B------:R-:W-:Y:S01]  /*16bf0*/  STL.64 [R1+0x2b98], R86 ;  /* 0x002b985601007387 */ /* 0x000fe20000100a00 */
[----:B------:R-:W-:Y:S02]  /*16c00*/  IMAD R210, R2, 0x3b, RZ ;  /* 0x0000003b02d27824 */ /* 0x000fe400078e02ff */
[----:B------:R-:W-:Y:S01]  /*16c10*/  VIADD R212, R212, 0xffffffb0 ;  /* 0xffffffb0d4d47836 */ /* 0x000fe20000000000 */
[----:B------:R-:W-:Y:S01]  /*16c20*/  STL.64 [R1+0x2ba0], R88 ;  /* 0x002ba05801007387 */ /* 0x000fe20000100a00 */
[----:B------:R-:W-:Y:S01]  /*16c30*/  IMAD R0, R2, 0x69, RZ ;  /* 0x0000006902007824 */ /* 0x000fe200078e02ff */
[----:B---3--:R-:W2:Y:S02]  /*16c40*/  LDC R80, c[0x0][0x3a0] ;  /* 0x0000e800ff507b82 */ /* 0x008ea40000000800 */
[----:B------:R-:W-:Y:S04]  /*16c50*/  STL.64 [R1+0x2ba8], R90 ;  /* 0x002ba85a01007387 */ /* 0x000fe80000100a00 */
[----:B------:R-:W-:Y:S04]  /*16c60*/  LDGSTS.E [R250+0x4c200], desc[UR14][R124.64], !P6 ;  /* 0x4c2000007cfa7fae */ /* 0x000fe8000f1a100e */
[----:B------:R-:W-:Y:S04]  /*16c70*/  STL.64 [R1+0x2bb0], R92 ;  /* 0x002bb05c01007387 */ /* 0x000fe80000100a00 */
[----:B------:R-:W-:Y:S01]  /*16c80*/  LDGSTS.E [R250+0x4c300], desc[UR14][R126.64], !P6 ;  /* 0x4c3000007efa7fae */ /* 0x000fe2000f1a100e */
[----:B------:R-:W-:Y:S01]  /*16c90*/  ISETP.GE.U32.AND P6, PT, R3, 0x7fffff0b, PT ;  /* 0x7fffff0b0300780c */ /* 0x000fe20003fc6070 */
[----:B------:R-:W-:-:S02]  /*16ca0*/  VIADD R3, R128, 0xffffff86 ;  /* 0xffffff8680037836 */ /* 0x000fc40000000000 */
[----:B------:R-:W-:Y:S01]  /*16cb0*/  STL.64 [R1+0x2bb8], R94 ;  /* 0x002bb85e01007387 */ /* 0x000fe20000100a00 */
[----:B------:R-:W3:Y:S03]  /*16cc0*/  LDC R128, c[0x0][0x3a0] ;  /* 0x0000e800ff807b82 */ /* 0x000ee60000000800 */
[----:B------:R-:W-:Y:S04]  /*16cd0*/  STL.64 [R1+0x2bc0], R96 ;  /* 0x002bc06001007387 */ /* 0x000fe80000100a00 */
[----:B------:R-:W-:Y:S01]  /*16ce0*/  STL.64 [R1+0x2bc8], R98 ;  /* 0x002bc86201007387 */ /* 0x000fe20000100a00 */
[----:B------:R-:W-:-:S03]  /*16cf0*/  IMAD.WIDE R8, R0, 0x4, R6 ;  /* 0x0000000400087825 */ /* 0x000fc600078e0206 */
[----:B------:R-:W-:Y:S04]  /*16d00*/  STL.64 [R1+0x280], R16 ;  /* 0x0002801001007387 */ /* 0x000fe80000100a00 */
[----:B------:R-:W-:Y:S04]  /*16d10*/  LDGSTS.E [R250+0x4ca00], desc[UR14][R16.64], !P3 ;  /* 0x4ca0000010fa7fae */ /* 0x000fe8000d9a100e */
[----:B------:R4:W-:Y:S04]  /*16d20*/  STL.64 [R1+0x288], R10 ;  /* 0x0002880a01007387 */ /* 0x0009e80000100a00 */
[----:B------:R4:W-:Y:S01]  /*16d30*/  LDGSTS.E [R250+0x4cb00], desc[UR14][R10.64], !P3 ;  /* 0x4cb000000afa7fae */ /* 0x0009e2000d9a100e */
[----:B------:R-:W-:Y:S01]  /*16d40*/  ISETP.GE.U32.AND P3, PT, R3, 0x7fffff07, PT ;  /* 0x7fffff070300780c */ /* 0x000fe20003f66070 */
[----:B------:R-:W-:-:S02]  /*16d50*/  VIADD R3, R129, 0xffffff82 ;  /* 0xffffff8281037836 */ /* 0x000fc40000000000 */
[----:B------:R-:W1:Y:S01]  /*16d60*/  LDC R129, c[0x0][0x3a0] ;  /* 0x0000e800ff817b82 */ /* 0x000e620000000800 */
[----:B----4-:R-:W-:-:S04]  /*16d70*/  IMAD.WIDE R10, R0, 0x4, R4 ;  /* 0x00000004000a7825 */ /* 0x010fc800078e0204 */
[----:B------:R-:W-:Y:S01]  /*16d80*/  IMAD R0, R2, 0x6d, RZ ;  /* 0x0000006d02007824 */ /* 0x000fe200078e02ff */
[----:B------:R4:W-:Y:S04]  /*16d90*/  STL.64 [R1+0x400], R10 ;  /* 0x0004000a01007387 */ /* 0x0009e80000100a00 */
[----:B------:R4:W-:Y:S04]  /*16da0*/  LDGSTS.E [R250+0x4d200], desc[UR14][R10.64], !P4 ;  /* 0x4d2000000afa7fae */ /* 0x0009e8000e1a100e */
[----:B------:R2:W-:Y:S04]  /*16db0*/  STL.64 [R1+0x3f8], R8 ;  /* 0x0003f80801007387 */ /* 0x0005e80000100a00 */
[----:B------:R2:W-:Y:S01]  /*16dc0*/  LDGSTS.E [R250+0x4d300], desc[UR14][R8.64], !P4 ;  /* 0x4d30000008fa7fae */ /* 0x0005e2000e1a100e */
[----:B------:R-:W-:Y:S01]  /*16dd0*/  ISETP.GE.U32.AND P4, PT, R3, 0x7fffff03, PT ;  /* 0x7fffff030300780c */ /* 0x000fe20003f86070 */
[----:B----4-:R-:W-:Y:S01]  /*16de0*/  IMAD.WIDE R10, R0, 0x4, R4 ;  /* 0x00000004000a7825 */ /* 0x010fe200078e0204 */
[----:B------:R-:W-:-:S02]  /*16df0*/  IADD3 R3, PT, PT, R130, -0x3, RZ ;  /* 0xfffffffd82037810 */ /* 0x000fc40007ffe0ff */
[----:B------:R-:W4:Y:S02]  /*16e00*/  LDC R130, c[0x0][0x3a0] ;  /* 0x0000e800ff827b82 */ /* 0x000f240000000800 */
[----:B------:R1:W-:Y:S01]  /*16e10*/  LDGSTS.E [R250+0x4da00], desc[UR14][R10.64], !P5 ;  /* 0x4da000000afa7fae */ /* 0x0003e2000e9a100e */
[----:B--2---:R-:W-:-:S03]  /*16e20*/  IMAD.WIDE R8, R0, 0x4, R6 ;  /* 0x0000000400087825 */ /* 0x004fc600078e0206 */
[----:B------:R1:W-:Y:S01]  /*16e30*/  STL.64 [R1+0x3c0], R10 ;  /* 0x0003c00a01007387 */ /* 0x0003e20000100a00 */
[----:B------:R-:W-:-:S03]  /*16e40*/  IMAD R0, R2, 0x71, RZ ;  /* 0x0000007102007824 */ /* 0x000fc600078e02ff */
[----:B------:R2:W-:Y:S01]  /*16e50*/  LDGSTS.E [R250+0x4db00], desc[UR14][R8.64], !P5 ;  /* 0x4db0000008fa7fae */ /* 0x0005e2000e9a100e */
[----:B------:R-:W-:Y:S01]  /*16e60*/  ISETP.GE.U32.AND P5, PT, R3, 0x7fffff7e, PT ;  /* 0x7fffff7e0300780c */ /* 0x000fe20003fa6070 */
[----:B------:R-:W-:Y:S02]  /*16e70*/  VIADD R3, R131, 0xfffffff9 ;  /* 0xfffffff983037836 */ /* 0x000fe40000000000 */
[----:B------:R2:W-:Y:S01]  /*16e80*/  STL.64 [R1+0x3b8], R8 ;  /* 0x0003b80801007387 */ /* 0x0005e20000100a00 */
[----:B------:R-:W4:Y:S01]  /*16e90*/  LDC R131, c[0x0][0x3a0] ;  /* 0x0000e800ff837b82 */ /* 0x000f220000000800 */
[----:B-1----:R-:W-:-:S04]  /*16ea0*/  IMAD.WIDE R10, R0, 0x4, R4 ;  /* 0x00000004000a7825 */ /* 0x002fc800078e0204 */
[----:B--2---:R-:W-:Y:S01]  /*16eb0*/  IMAD.WIDE R8, R0, 0x4, R6 ;  /* 0x0000000400087825 */ /* 0x004fe200078e0206 */
[----:B------:R1:W-:Y:S03]  /*16ec0*/  STL.64 [R1+0x380], R10 ;  /* 0x0003800a01007387 */ /* 0x0003e60000100a00 */
[----:B------:R-:W-:Y:S01]  /*16ed0*/  IMAD R0, R2, 0x75, RZ ;  /* 0x0000007502007824 */ /* 0x000fe200078e02ff */
[----:B------:R1:W-:Y:S04]  /*16ee0*/  LDGSTS.E [R250+0x4e200], desc[UR14][R10.64], !P1 ;  /* 0x4e2000000afa7fae */ /* 0x0003e8000c9a100e */
[----:B------:R2:W-:Y:S04]  /*16ef0*/  STL.64 [R1+0x378], R8 ;  /* 0x0003780801007387 */ /* 0x0005e80000100a00 */
[----:B------:R2:W-:Y:S01]  /*16f00*/  LDGSTS.E [R250+0x4e300], desc[UR14][R8.64], !P1 ;  /* 0x4e30000008fa7fae */ /* 0x0005e2000c9a100e */
[----:B------:R-:W-:Y:S01]  /*16f10*/  ISETP.GE.U32.AND P1, PT, R3, 0x7fffff7a, PT ;  /* 0x7fffff7a0300780c */ /* 0x000fe20003f26070 */
[----:B-1----:R-:W-:-:S04]  /*16f20*/  IMAD.WIDE R10, R0, 0x4, R4 ;  /* 0x00000004000a7825 */ /* 0x002fc800078e0204 */
[----:B---3--:R-:W-:Y:S02]  /*16f30*/  VIADD R3, R128, 0xfffffff5 ;  /* 0xfffffff580037836 */ /* 0x008fe40000000000 */
[----:B--2---:R-:W-:Y:S01]  /*16f40*/  IMAD.WIDE R8, R0, 0x4, R6 ;  /* 0x0000000400087825 */ /* 0x004fe200078e0206 */
[----:B------:R1:W-:Y:S03]  /*16f50*/  STL.64 [R1+0x340], R10 ;  /* 0x0003400a01007387 */ /* 0x0003e60000100a00 */
[----:B------:R-:W-:Y:S01]  /*16f60*/  IMAD R0, R2, 0x79, RZ ;  /* 0x0000007902007824 */ /* 0x000fe200078e02ff */
[----:B------:R1:W-:Y:S04]  /*16f70*/  LDGSTS.E [R250+0x4ea00], desc[UR14][R10.64], !P6 ;  /* 0x4ea000000afa7fae */ /* 0x0003e8000f1a100e */
[----:B------:R2:W-:Y:S04]  /*16f80*/  STL.64 [R1+0x338], R8 ;  /* 0x0003380801007387 */ /* 0x0005e80000100a00 */
[----:B------:R2:W-:Y:S01]  /*16f90*/  LDGSTS.E [R250+0x4eb00], desc[UR14][R8.64], !P6 ;  /* 0x4eb0000008fa7fae */ /* 0x0005e2000f1a100e */
[----:B------:R-:W-:Y:S01]  /*16fa0*/  ISETP.GE.U32.AND P6, PT, R3, 0x7fffff76, PT ;  /* 0x7fffff760300780c */ /* 0x000fe20003fc6070 */
[----:B-1----:R-:W-:Y:S01]  /*16fb0*/  IMAD.WIDE R10, R0, 0x4, R4 ;  /* 0x00000004000a7825 */ /* 0x002fe200078e0204 */
[----:B------:R-:W-:-:S02]  /*16fc0*/  IADD3 R3, PT, PT, R129, -0xf, RZ ;  /* 0xfffffff181037810 */ /* 0x000fc40007ffe0ff */
[----:B------:R-:W1:Y:S01]  /*16fd0*/  LDC R129, c[0x0][0x3a0] ;  /* 0x0000e800ff817b82 */ /* 0x000e620000000800 */
[----:B--2---:R-:W-:Y:S01]  /*16fe0*/  IMAD.WIDE R8, R0, 0x4, R6 ;  /* 0x0000000400087825 */ /* 0x004fe200078e0206 */
[----:B------:R2:W-:Y:S03]  /*16ff0*/  STL.64 [R1+0x310], R10 ;  /* 0x0003100a01007387 */ /* 0x0005e60000100a00 */
[----:B------:R-:W-:Y:S01]  /*17000*/  IMAD R0, R2, 0x7d, RZ ;  /* 0x0000007d02007824 */ /* 0x000fe200078e02ff */
[----:B------:R2:W-:Y:S01]  /*17010*/  LDGSTS.E [R250+0x4f200], desc[UR14][R10.64], !P3 ;  /* 0x4f2000000afa7fae */ /* 0x0005e2000d9a100e */
[----:B----4-:R-:W-:Y:S02]  /*17020*/  VIADD R128, R130, 0xffffffed ;  /* 0xffffffed82807836 */ /* 0x010fe40000000000 */
[----:B------:R-:W3:Y:S01]  /*17030*/  LDC R130, c[0x0][0x3a0] ;  /* 0x0000e800ff827b82 */ /* 0x000ee20000000800 */
[----:B------:R4:W-:Y:S04]  /*17040*/  STL.64 [R1+0x308], R8 ;  /* 0x0003080801007387 */ /* 0x0009e80000100a00 */
[----:B------:R4:W-:Y:S01]  /*17050*/  LDGSTS.E [R250+0x4f300], desc[UR14][R8.64], !P3 ;  /* 0x4f30000008fa7fae */ /* 0x0009e2000d9a100e */
[----:B------:R-:W-:Y:S01]  /*17060*/  ISETP.GE.U32.AND P3, PT, R3, 0x7fffff72, PT ;  /* 0x7fffff720300780c */ /* 0x000fe20003f66070 */
[----:B--2---:R-:W-:Y:S01]  /*17070*/  IMAD.WIDE R10, R0, 0x4, R4 ;  /* 0x00000004000a7825 */ /* 0x004fe200078e0204 */
[----:B------:R-:W-:-:S04]  /*17080*/  LOP3.LUT R3, R248, 0x40, RZ, 0x3c, !PT ;  /* 0x00000040f8037812 */ /* 0x000fc800078e3cff */
[----:B------:R2:W-:Y:S01]  /*17090*/  LDGSTS.E [R250+0x4fa00], desc[UR14][R10.64], !P4 ;  /* 0x4fa000000afa7fae */ /* 0x0005e2000e1a100e */
[----:B----4-:R-:W-:-:S04]  /*170a0*/  IMAD.WIDE R8, R0, 0x4, R6 ;  /* 0x0000000400087825 */ /* 0x010fc800078e0206 */
[----:B------:R-:W-:Y:S01]  /*170b0*/  IMAD.SHL.U32 R0, R2, 0x2, RZ ;  /* 0x0000000202007824 */ /* 0x000fe200078e00ff */
[----:B------:R4:W-:Y:S01]  /*170c0*/  LDGSTS.E [R250+0x4fb00], desc[UR14][R8.64], !P4 ;  /* 0x4fb0000008fa7fae */ /* 0x0009e2000e1a100e */
[----:B------:R-:W-:Y:S02]  /*170d0*/  IADD3 R3, PT, PT, R3, UR13, RZ ;  /* 0x0000000d03037c10 */ /* 0x000fe4000fffe0ff */
[----:B------:R-:W-:Y:S01]  /*170e0*/  IMAD.WIDE R70, R0, 0x4, R4 ;  /* 0x0000000400467825 */ /* 0x000fe200078e0204 */
[----:B------:R-:W-:-:S03]  /*170f0*/  ISETP.GE.U32.AND P4, PT, R128, 0x7fffff6e, PT ;  /* 0x7fffff6e8000780c */ /* 0x000fc60003f86070 */
[----:B------:R-:W-:Y:S01]  /*17100*/  IMAD.WIDE R98, R0, 0x4, R6 ;  /* 0x0000000400627825 */ /* 0x000fe200078e0206 */
[----:B------:R-:W-:Y:S03]  /*17110*/  LDGSTS.E [R3+0x40400], desc[UR14][R70.64], !P5 ;  /* 0x4040000046037fae */ /* 0x000fe6000e9a100e */
[----:B------:R-:W-:Y:S01]  /*17120*/  VIADD R128, R131, 0xffffffe9 ;  /* 0xffffffe983807836 */ /* 0x000fe20000000000 */
[----:B------:R-:W-:Y:S01]  /*17130*/  LDGSTS.E [R3+0x40500], desc[UR14][R98.64], !P5 ;  /* 0x4050000062037fae */ /* 0x000fe2000e9a100e */
[----:B------:R-:W2:Y:S01]  /*17140*/  LDC R131, c[0x0][0x3a0] ;  /* 0x0000e800ff837b82 */ /* 0x000ea20000000800 */
[----:B------:R-:W-:Y:S02]  /*17150*/  IMAD R0, R2, 0x6, RZ ;  /* 0x0000000602007824 */ /* 0x000fe400078e02ff */
[----:B------:R-:W-:Y:S01]  /*17160*/  ISETP.GE.U32.AND P5, PT, R128, 0x7fffff6a, PT ;  /* 0x7fffff6a8000780c */ /* 0x000fe20003fa6070 */
[----:B------:R-:W-:-:S02]  /*17170*/  VIADD R128, R132, 0xffffffe5 ;  /* 0xffffffe584807836 */ /* 0x000fc40000000000 */
[C---:B------:R-:W-:Y:S02]  /*17180*/  IMAD.WIDE R90, R0.reuse, 0x4, R4 ;  /* 0x00000004005a7825 */ /* 0x040fe400078e0204 */
[----:B------:R-:W4:Y:S02]  /*17190*/  LDC R132, c[0x0][0x3a0] ;  /* 0x0000e800ff847b82 */ /* 0x000f240000000800 */
[----:B------:R-:W-:Y:S01]  /*171a0*/  IMAD.WIDE R88, R0, 0x4, R6 ;  /* 0x0000000400587825 */ /* 0x000fe200078e0206 */
[----:B------:R-:W-:Y:S03]  /*171b0*/  LDGSTS.E [R3+0x40c00], desc[UR14][R90.64], !P1 ;  /* 0x40c000005a037fae */ /* 0x000fe6000c9a100e */
[----:B------:R-:W-:Y:S01]  /*171c0*/  IMAD R0, R2, 0xa, RZ ;  /* 0x0000000a02007824 */ /* 0x000fe200078e02ff */
[----:B------:R-:W-:Y:S01]  /*171d0*/  LDGSTS.E [R3+0x40d00], desc[UR14][R88.64], !P1 ;  /* 0x40d0000058037fae */ /* 0x000fe2000c9a100e */
[----:B------:R-:W-:-:S02]  /*171e0*/  ISETP.GE.U32.AND P1, PT, R128, 0x7fffff66, PT ;  /* 0x7fffff668000780c */ /* 0x000fc40003f26070 */
[C---:B------:R-:W-:Y:S01]  /*171f0*/  IMAD.WIDE R54, R0.reuse, 0x4, R4 ;  /* 0x0000000400367825 */ /* 0x040fe200078e0204 */
[----:B-1----:R-:W-:Y:S02]  /*17200*/  IADD3 R128, PT, PT, R129, -0x1f, RZ ;  /* 0xffffffe181807810 */ /* 0x002fe40007ffe0ff */
[----:B------:R-:W1:Y:S01]  /*17210*/  LDC R129, c[0x0][0x3a0] ;  /* 0x0000e800ff817b82 */ /* 0x000e620000000800 */
[----:B------:R-:W-:Y:S01]  /*17220*/  IMAD.WIDE R78, R0, 0x4, R6 ;  /* 0x00000004004e7825 */ /* 0x000fe200078e0206 */
[----:B------:R-:W-:Y:S03]  /*17230*/  LDGSTS.E [R3+0x41400], desc[UR14][R54.64], !P6 ;  /* 0x4140000036037fae */ /* 0x000fe6000f1a100e */
[----:B------:R-:W-:Y:S01]  /*17240*/  IMAD R0, R2, 0xe, RZ ;  /* 0x0000000e02007824 */ /* 0x000fe200078e02ff */
[----:B------:R-:W-:Y:S01]  /*17250*/  LDGSTS.E [R3+0x41500], desc[UR14][R78.64], !P6 ;  /* 0x415000004e037fae */ /* 0x000fe2000f1a100e */
[----:B------:R-:W-:-:S02]  /*17260*/  ISETP.GE.U32.AND P6, PT, R128, 0x7fffff62, PT ;  /* 0x7fffff628000780c */ /* 0x000fc40003fc6070 */
[----:B------:R-:W-:-:S04]  /*17270*/  IMAD.WIDE R68, R0, 0x4, R4 ;  /* 0x0000000400447825 */ /* 0x000fc800078e0204 */
[----:B------:R-:W-:Y:S01]  /*17280*/  IMAD.WIDE R44, R0, 0x4, R6 ;  /* 0x00000004002c7825 */ /* 0x000fe200078e0206 */
[----:B------:R-:W-:Y:S03]  /*17290*/  LDGSTS.E [R3+0x41c00], desc[UR14][R68.64], !P3 ;  /* 0x41c0000044037fae */ /* 0x000fe6000d9a100e */
[----:B---3--:R-:W-:Y:S01]  /*172a0*/  VIADD R128, R130, 0xffffffdd ;  /* 0xffffffdd82807836 */ /* 0x008fe20000000000 */
[----:B------:R-:W-:Y:S01]  /*172b0*/  LDGSTS.E [R3+0x41d00], desc[UR14][R44.64], !P3 ;  /* 0x41d000002c037fae */ /* 0x000fe2000d9a100e */
[----:B------:R-:W-:Y:S01]  /*172c0*/  IMAD R0, R2, 0x12, RZ ;  /* 0x0000001202007824 */ /* 0x000fe200078e02ff */
[----:B------:R-:W3:Y:S02]  /*172d0*/  LDC R130, c[0x0][0x3a0] ;  /* 0x0000e800ff827b82 */ /* 0x000ee40000000800 */
[----:B------:R-:W-:Y:S01]  /*172e0*/  ISETP.GE.U32.AND P3, PT, R128, 0x7fffff5e, PT ;  /* 0x7fffff5e8000780c */ /* 0x000fe20003f66070 */
[----:B------:R-:W-:-:S04]  /*172f0*/  IMAD.WIDE R26, R0, 0x4, R4 ;  /* 0x00000004001a7825 */ /* 0x000fc800078e0204 */
[----:B------:R-:W-:Y:S01]  /*17300*/  IMAD.WIDE R24, R0, 0x4, R6 ;  /* 0x0000000400187825 */ /* 0x000fe200078e0206 */
[----:B------:R-:W-:Y:S03]  /*17310*/  LDGSTS.E [R3+0x42400], desc[UR14][R26.64], !P4 ;  /* 0x424000001a037fae */ /* 0x000fe6000e1a100e */
[----:B--2---:R-:W-:Y:S01]  /*17320*/  VIADD R128, R131, 0xffffffd9 ;  /* 0xffffffd983807836 */ /* 0x004fe20000000000 */
[----:B------:R-:W-:Y:S01]  /*17330*/  LDGSTS.E [R3+0x42500], desc[UR14][R24.64], !P4 ;  /* 0x4250000018037fae */ /* 0x000fe2000e1a100e */
[----:B------:R-:W2:Y:S01]  /*17340*/  LDC R131, c[0x0][0x3a0] ;  /* 0x0000e800ff837b82 */ /* 0x000ea20000000800 */
[----:B------:R-:W-:Y:S02]  /*17350*/  IMAD R0, R2, 0x16, RZ ;  /* 0x0000001602007824 */ /* 0x000fe400078e02ff */
[----:B------:R-:W-:Y:S02]  /*17360*/  ISETP.GE.U32.AND P4, PT, R128, 0x7fffff5a, PT ;  /* 0x7fffff5a8000780c */ /* 0x000fe40003f86070 */
[----:B----4-:R-:W-:Y:S01]  /*17370*/  IADD3 R128, PT, PT, R132, -0x2b, RZ ;  /* 0xffffffd584807810 */ /* 0x010fe20007ffe0ff */
[----:B------:R-:W-:-:S02]  /*17380*/  IMAD.WIDE R56, R0, 0x4, R4 ;  /* 0x0000000400387825 */ /* 0x000fc400078e0204 */
[----:B------:R-:W4:Y:S02]  /*17390*/  LDC R132, c[0x0][0x3a0] ;  /* 0x0000e800ff847b82 */ /* 0x000f240000000800 */
[----:B------:R-:W-:Y:S01]  /*173a0*/  IMAD.WIDE R66, R0, 0x4, R6 ;  /* 0x0000000400427825 */ /* 0x000fe200078e0206 */
[----:B------:R-:W-:Y:S03]  /*173b0*/  LDGSTS.E [R3+0x42c00], desc[UR14][R56.64], !P5 ;  /* 0x42c0000038037fae */ /* 0x000fe6000e9a100e */
[----:B------:R-:W-:Y:S01]  /*173c0*/  IMAD R0, R2, 0x1a, RZ ;  /* 0x0000001a02007824 */ /* 0x000fe200078e02ff */
[----:B------:R-:W-:Y:S03]  /*173d0*/  LDGSTS.E [R3+0x42d00], desc[UR14][R66.64], !P5 ;  /* 0x42d0000042037fae */ /* 0x000fe6000e9a100e */
[----:B------:R-:W-:Y:S01]  /*173e0*/  IMAD.WIDE R52, R0, 0x4, R4 ;  /* 0x0000000400347825 */ /* 0x000fe200078e0204 */
[----:B------:R-:W-:-:S03]  /*173f0*/  ISETP.GE.U32.AND P5, PT, R128, 0x7fffff56, PT ;  /* 0x7fffff568000780c */ /* 0x000fc60003fa6070 */
[----:B------:R-:W-:Y:S01]  /*17400*/  IMAD.WIDE R50, R0, 0x4, R6 ;  /* 0x0000000400327825 */ /* 0x000fe200078e0206 */
[----:B------:R-:W-:Y:S03]  /*17410*/  LDGSTS.E [R3+0x43400], desc[UR14][R52.64], !P1 ;  /* 0x4340000034037fae */ /* 0x000fe6000c9a100e */
[----:B------:R-:W-:Y:S01]  /*17420*/  IMAD R0, R2, 0x1e, RZ ;  /* 0x0000001e02007824 */ /* 0x000fe200078e02ff */
[----:B------:R-:W-:Y:S01]  /*17430*/  LDGSTS.E [R3+0x43500], desc[UR14][R50.64], !P1 ;  /* 0x4350000032037fae */ /* 0x000fe2000c9a100e */
[----:B-1----:R-:W-:Y:S02]  /*17440*/  VIADD R128, R129, 0xffffffd1 ;  /* 0xffffffd181807836 */ /* 0x002fe40000000000 */
[----:B------:R-:W-:-:S04]  /*17450*/  IMAD.WIDE R36, R0, 0x4, R4 ;  /* 0x0000000400247825 */ /* 0x000fc800078e0204 */
[----:B------:R-:W-:Y:S01]  /*17460*/  IMAD.WIDE R34, R0, 0x4, R6 ;  /* 0x0000000400227825 */ /* 0x000fe200078e0206 */
[----:B------:R-:W-:Y:S01]  /*17470*/  ISETP.GE.U32.AND P1, PT, R128, 0x7fffff52, PT ;  /* 0x7fffff528000780c */ /* 0x000fe20003f26070 */
[----:B------:R-:W-:Y:S02]  /*17480*/  LDGSTS.E [R3+0x43c00], desc[UR14][R36.64], !P6 ;  /* 0x43c0000024037fae */ /* 0x000fe4000f1a100e */
[----:B------:R-:W-:Y:S02]  /*17490*/  IMAD R0, R2, 0x22, RZ ;  /* 0x0000002202007824 */ /* 0x000fe400078e02ff */
[----:B---3--:R-:W-:Y:S01]  /*174a0*/  VIADD R128, R130, 0xffffffcd ;  /* 0xffffffcd82807836 */ /* 0x008fe20000000000 */
[----:B------:R-:W-:Y:S01]  /*174b0*/  LDGSTS.E [R3+0x43d00], desc[UR14][R34.64], !P6 ;  /* 0x43d0000022037fae */ /* 0x000fe2000f1a100e */
[----:B------:R-:W-:-:S04]  /*174c0*/  IMAD.WIDE R20, R0, 0x4, R4 ;  /* 0x0000000400147825 */ /* 0x000fc800078e0204 */
[----:B------:R-:W-:Y:S01]  /*174d0*/  IMAD.WIDE R18, R0, 0x4, R6 ;  /* 0x0000000400127825 */ /* 0x000fe200078e0206 */
[----:B--2---:R-:W-:Y:S01]  /*174e0*/  IADD3 R0, PT, PT, R131, -0x37, RZ ;  /* 0xffffffc983007810 */ /* 0x004fe20007ffe0ff */
[----:B------:R-:W-:Y:S02]  /*174f0*/  LDGSTS.E [R3+0x44400], desc[UR14][R20.64], !P3 ;  /* 0x4440000014037fae */ /* 0x000fe4000d9a100e */
[----:B------:R-:W-:Y:S01]  /*17500*/  IMAD R130, R2, 0x26, RZ ;  /* 0x0000002602827824 */ /* 0x000fe200078e02ff */
[----:B------:R-:W-:Y:S01]  /*17510*/  ISETP.GE.U32.AND P6, PT, R128, 0x7fffff4e, PT ;  /* 0x7fffff4e8000780c */ /* 0x000fe20003fc6070 */
[----:B------:R-:W-:Y:S01]  /*17520*/  LDGSTS.E [R3+0x44500], desc[UR14][R18.64], !P3 ;  /* 0x4450000012037fae */ /* 0x000fe2000d9a100e */
[----:B------:R-:W-:Y:S01]  /*17530*/  ISETP.GE.U32.AND P3, PT, R0, 0x7fffff4a, PT ;  /* 0x7fffff4a0000780c */ /* 0x000fe20003f66070 */
[----:B------:R-:W-:-:S04]  /*17540*/  IMAD.WIDE R128, R130, 0x4, R4 ;  /* 0x0000000482807825 */ /* 0x000fc800078e0204 */
[----:B------:R-:W-:Y:S01]  /*17550*/  IMAD.WIDE R130, R130, 0x4, R6 ;  /* 0x0000000482827825 */ /* 0x000fe200078e0206 */
[----:B------:R-:W-:Y:S03]  /*17560*/  LDGSTS.E [R3+0x44c00], desc[UR14][R128.64], !P4 ;  /* 0x44c0000080037fae */ /* 0x000fe6000e1a100e */
[----:B----4-:R-:W-:Y:S01]  /*17570*/  VIADD R0, R132, 0xffffffc5 ;  /* 0xffffffc584007836 */ /* 0x010fe20000000000 */
[----:B------:R-:W-:Y:S01]  /*17580*/  LDGSTS.E [R3+0x44d00], desc[UR14][R130.64], !P4 ;  /* 0x44d0000082037fae */ /* 0x000fe2000e1a100e */
[----:B------:R-:W-:-:S03]  /*17590*/  IMAD.WIDE R132, R134, 0x4, R4 ;  /* 0x0000000486847825 */ /* 0x000fc600078e0204 */
[----:B------:R-:W-:Y:S01]  /*175a0*/  ISETP.GE.U32.AND P4, PT, R0, 0x7fffff46, PT ;  /* 0x7fffff460000780c */ /* 0x000fe20003f86070 */
        /* <DEDUP_REMOVED lines=9> */
[----:B------:R-:W-:Y:S02]  /*17640*/  IMAD.WIDE R140, R142, 0x4, R4 ;  /* 0x000000048e8c7825 */ /* 0x000fe400078e0204 */
[----:B------:R-:W-:Y:S01]  /*17650*/  LDGSTS.E [R3+0x45d00], desc[UR14][R138.64], !P1 ;  /* 0x45d000008a037fae */ /* 0x000fe2000c9a100e */
[----:B------:R-:W-:Y:S01]  /*17660*/  ISETP.GE.U32.AND P1, PT, R0, 0x7fffff3e, PT ;  /* 0x7fffff3e0000780c */ /* 0x000fe20003f26070 */
[----:B------:R-:W-:Y:S02]  /*17670*/  IMAD.WIDE R142, R142, 0x4, R6 ;  /* 0x000000048e8e7825 */ /* 0x000fe400078e0206 */
[----:B------:R-:W-:Y:S02]  /*17680*/  LDGSTS.E [R3+0x46400], desc[UR14][R140.64], !P6 ;  /* 0x464000008c037fae */ /* 0x000fe4000f1a100e */
[----:B------:R-:W-:-:S02]  /*17690*/  VIADD R0, R144, 0xffffffb9 ;  /* 0xffffffb990007836 */ /* 0x000fc40000000000 */
[----:B------:R-:W-:Y:S01]  /*176a0*/  LDGSTS.E [R3+0x46500], desc[UR14][R142.64], !P6 ;  /* 0x465000008e037fae */ /* 0x000fe2000f1a100e */
[----:B------:R-:W-:Y:S02]  /*176b0*/  IMAD.WIDE R144, R146, 0x4, R4 ;  /* 0x0000000492907825 */ /* 0x000fe400078e0204 */
[----:B------:R-:W-:Y:S02]  /*176c0*/  ISETP.GE.U32.AND P6, PT, R0, 0x7fffff3a, PT ;  /* 0x7fffff3a0000780c */ /* 0x000fe40003fc6070 */
        /* <DEDUP_REMOVED lines=61> */
[----:B------:R1:W-:Y:S03]  /*17aa0*/  STL.64 [R1+0x2e0], R10 ;  /* 0x0002e00a01007387 */ /* 0x0003e60000100a00 */
[----:B------:R-:W-:Y:S01]  /*17ab0*/  IMAD R0, R2, 0x62, RZ ;  /* 0x0000006202007824 */ /* 0x000fe200078e02ff */
[----:B------:R2:W-:Y:S04]  /*17ac0*/  STL.64 [R1+0x2d8], R8 ;  /* 0x0002d80801007387 */ /* 0x0005e80000100a00 */
[----:B------:R-:W-:Y:S01]  /*17ad0*/  LDGSTS.E [R3+0x4bc00], desc[UR14][R184.64], !P3 ;  /* 0x4bc00000b8037fae */ /* 0x000fe2000d9a100e */
[----:B-1----:R-:W-:-:S03]  /*17ae0*/  IMAD.WIDE R10, R0, 0x4, R4 ;  /* 0x00000004000a7825 */ /* 0x002fc600078e0204 */
[----:B------:R-:W-:Y:S01]  /*17af0*/  LDGSTS.E [R3+0x4bd00], desc[UR14][R186.64], !P3 ;  /* 0x4bd00000ba037fae */ /* 0x000fe2000d9a100e */
[----:B------:R-:W-:Y:S01]  /*17b00*/  ISETP.GE.U32.AND P3, PT, R188, 0x7fffff0e, PT ;  /* 0x7fffff0ebc00780c */ /* 0x000fe20003f66070 */
[----:B--2---:R-:W-:Y:S02]  /*17b10*/  IMAD.WIDE R8, R0, 0x4, R6 ;  /* 0x0000000400087825 */ /* 0x004fe400078e0206 */
[----:B------:R1:W-:Y:S02]  /*17b20*/  STL.64 [R1+0x250], R10 ;  /* 0x0002500a01007387 */ /* 0x0003e40000100a00 */
[----:B------:R-:W-:Y:S02]  /*17b30*/  IMAD R0, R2, 0x66, RZ ;  /* 0x0000006602007824 */ /* 0x000fe400078e02ff */
[----:B------:R1:W-:Y:S01]  /*17b40*/  LDGSTS.E [R3+0x4c400], desc[UR14][R10.64], !P4 ;  /* 0x4c4000000a037fae */ /* 0x0003e2000e1a100e */
[----:B------:R-:W-:Y:S02]  /*17b50*/  VIADD R188, R189, 0xffffff89 ;  /* 0xffffff89bdbc7836 */ /* 0x000fe40000000000 */
[----:B------:R-:W2:Y:S01]  /*17b60*/  LDC R189, c[0x0][0x3a0] ;  /* 0x0000e800ffbd7b82 */ /* 0x000ea20000000800 */
[----:B------:R3:W-:Y:S04]  /*17b70*/  STL.64 [R1+0x258], R8 ;  /* 0x0002580801007387 */ /* 0x0007e80000100a00 */
[----:B------:R3:W-:Y:S01]  /*17b80*/  LDGSTS.E [R3+0x4c500], desc[UR14][R8.64], !P4 ;  /* 0x4c50000008037fae */ /* 0x0007e2000e1a100e */
[----:B------:R-:W-:Y:S01]  /*17b90*/  ISETP.GE.U32.AND P4, PT, R188, 0x7fffff0a, PT ;  /* 0x7fffff0abc00780c */ /* 0x000fe20003f86070 */
[----:B-1----:R-:W-:-:S04]  /*17ba0*/  IMAD.WIDE R10, R0, 0x4, R4 ;  /* 0x00000004000a7825 */ /* 0x002fc800078e0204 */
[----:B------:R-:W-:Y:S02]  /*17bb0*/  VIADD R188, R190, 0xffffff85 ;  /* 0xffffff85bebc7836 */ /* 0x000fe40000000000 */
[----:B---3--:R-:W-:Y:S01]  /*17bc0*/  IMAD.WIDE R8, R0, 0x4, R6 ;  /* 0x0000000400087825 */ /* 0x008fe200078e0206 */
[----:B------:R-:W1:Y:S01]  /*17bd0*/  LDC R190, c[0x0][0x3a0] ;  /* 0x0000e800ffbe7b82 */ /* 0x000e620000000800 */
[----:B------:R3:W-:Y:S02]  /*17be0*/  LDGSTS.E [R3+0x4cc00], desc[UR14][R10.64], !P5 ;  /* 0x4cc000000a037fae */ /* 0x0007e4000e9a100e */
[----:B------:R-:W-:Y:S02]  /*17bf0*/  IMAD R0, R2, 0x6a, RZ ;  /* 0x0000006a02007824 */ /* 0x000fe400078e02ff */
[----:B------:R3:W-:Y:S04]  /*17c00*/  STL.64 [R1+0x2a8], R10 ;  /* 0x0002a80a01007387 */ /* 0x0007e80000100a00 */
[----:B------:R4:W-:Y:S04]  /*17c10*/  STL.64 [R1+0x2c0], R8 ;  /* 0x0002c00801007387 */ /* 0x0009e80000100a00 */
[----:B------:R4:W-:Y:S01]  /*17c20*/  LDGSTS.E [R3+0x4cd00], desc[UR14][R8.64], !P5 ;  /* 0x4cd0000008037fae */ /* 0x0009e2000e9a100e */
[----:B------:R-:W-:Y:S01]  /*17c30*/  ISETP.GE.U32.AND P5, PT, R188, 0x7fffff06, PT ;  /* 0x7fffff06bc00780c */ /* 0x000fe20003fa6070 */
[----:B---3--:R-:W-:Y:S01]  /*17c40*/  IMAD.WIDE R10, R0, 0x4, R4 ;  /* 0x00000004000a7825 */ /* 0x008fe200078e0204 */
[----:B------:R-:W-:-:S02]  /*17c50*/  IADD3 R188, PT, PT, R191, -0x7f, RZ ;  /* 0xffffff81bfbc7810 */ /* 0x000fc40007ffe0ff */
[----:B------:R-:W3:Y:S02]  /*17c60*/  LDC R191, c[0x0][0x3a0] ;  /* 0x0000e800ffbf7b82 */ /* 0x000ee40000000800 */
[----:B------:R2:W-:Y:S01]  /*17c70*/  LDGSTS.E [R3+0x4d400], desc[UR14][R10.64], !P1 ;  /* 0x4d4000000a037fae */ /* 0x0005e2000c9a100e */
[----:B----4-:R-:W-:-:S03]  /*17c80*/  IMAD.WIDE R8, R0, 0x4, R6 ;  /* 0x0000000400087825 */ /* 0x010fc600078e0206 */
[----:B------:R2:W-:Y:S01]  /*17c90*/  STL.64 [R1+0x3f0], R10 ;  /* 0x0003f00a01007387 */ /* 0x0005e20000100a00 */
[----:B------:R-:W-:-:S03]  /*17ca0*/  IMAD R0, R2, 0x6e, RZ ;  /* 0x0000006e02007824 */ /* 0x000fc600078e02ff */
[----:B------:R4:W-:Y:S01]  /*17cb0*/  LDGSTS.E [R3+0x4d500], desc[UR14][R8.64], !P1 ;  /* 0x4d50000008037fae */ /* 0x0009e2000c9a100e */
[----:B------:R-:W-:Y:S01]  /*17cc0*/  ISETP.GE.U32.AND P1, PT, R188, 0x7fffff02, PT ;  /* 0x7fffff02bc00780c */ /* 0x000fe20003f26070 */
[----:B------:R-:W-:Y:S02]  /*17cd0*/  VIADD R188, R192, 0xfffffffc ;  /* 0xfffffffcc0bc7836 */ /* 0x000fe40000000000 */
[----:B------:R4:W-:Y:S01]  /*17ce0*/  STL.64 [R1+0x3e8], R8 ;  /* 0x0003e80801007387 */ /* 0x0009e20000100a00 */
[----:B------:R-:W1:Y:S01]  /*17cf0*/  LDC R192, c[0x0][0x3a0] ;  /* 0x0000e800ffc07b82 */ /* 0x000e620000000800 */
[----:B--2---:R-:W-:-:S04]  /*17d00*/  IMAD.WIDE R10, R0, 0x4, R4 ;  /* 0x00000004000a7825 */ /* 0x004fc800078e0204 */
[----:B----4-:R-:W-:Y:S01]  /*17d10*/  IMAD.WIDE R8, R0, 0x4, R6 ;  /* 0x0000000400087825 */ /* 0x010fe200078e0206 */
[----:B------:R2:W-:Y:S03]  /*17d20*/  STL.64 [R1+0x3b0], R10 ;  /* 0x0003b00a01007387 */ /* 0x0005e60000100a00 */
[----:B------:R-:W-:Y:S01]  /*17d30*/  IMAD R0, R2, 0x72, RZ ;  /* 0x0000007202007824 */ /* 0x000fe200078e02ff */
[----:B------:R2:W-:Y:S04]  /*17d40*/  LDGSTS.E [R3+0x4dc00], desc[UR14][R10.64], !P6 ;  /* 0x4dc000000a037fae */ /* 0x0005e8000f1a100e */
[----:B------:R4:W-:Y:S04]  /*17d50*/  STL.64 [R1+0x3a8], R8 ;  /* 0x0003a80801007387 */ /* 0x0009e80000100a00 */
[----:B------:R4:W-:Y:S01]  /*17d60*/  LDGSTS.E [R3+0x4dd00], desc[UR14][R8.64], !P6 ;  /* 0x4dd0000008037fae */ /* 0x0009e2000f1a100e */
[----:B------:R-:W-:Y:S01]  /*17d70*/  ISETP.GE.U32.AND P6, PT, R188, 0x7fffff7d, PT ;  /* 0x7fffff7dbc00780c */ /* 0x000fe20003fc6070 */
[----:B--2---:R-:W-:-:S04]  /*17d80*/  IMAD.WIDE R10, R0, 0x4, R4 ;  /* 0x00000004000a7825 */ /* 0x004fc800078e0204 */
[----:B------:R-:W-:Y:S02]  /*17d90*/  VIADD R188, R189, 0xfffffff8 ;  /* 0xfffffff8bdbc7836 */ /* 0x000fe40000000000 */
[----:B----4-:R-:W-:Y:S01]  /*17da0*/  IMAD.WIDE R8, R0, 0x4, R6 ;  /* 0x0000000400087825 */ /* 0x010fe200078e0206 */
[----:B------:R2:W-:Y:S03]  /*17db0*/  STL.64 [R1+0x370], R10 ;  /* 0x0003700a01007387 */ /* 0x0005e60000100a00 */
[----:B------:R-:W-:Y:S01]  /*17dc0*/  IMAD R0, R2, 0x76, RZ ;  /* 0x0000007602007824 */ /* 0x000fe200078e02ff */
[----:B------:R2:W-:Y:S04]  /*17dd0*/  LDGSTS.E [R3+0x4e400], desc[UR14][R10.64], !P3 ;  /* 0x4e4000000a037fae */ /* 0x0005e8000d9a100e */
[----:B------:R4:W-:Y:S04]  /*17de0*/  STL.64 [R1+0x368], R8 ;  /* 0x0003680801007387 */ /* 0x0009e80000100a00 */
[----:B------:R4:W-:Y:S01]  /*17df0*/  LDGSTS.E [R3+0x4e500], desc[UR14][R8.64], !P3 ;  /* 0x4e50000008037fae */ /* 0x0009e2000d9a100e */
[----:B------:R-:W-:Y:S01]  /*17e00*/  ISETP.GE.U32.AND P3, PT, R188, 0x7fffff79, PT ;  /* 0x7fffff79bc00780c */ /* 0x000fe20003f66070 */
[----:B--2---:R-:W-:Y:S01]  /*17e10*/  IMAD.WIDE R10, R0, 0x4, R4 ;  /* 0x00000004000a7825 */ /* 0x004fe200078e0204 */
[----:B-1----:R-:W-:-:S02]  /*17e20*/  IADD3 R188, PT, PT, R190, -0xc, RZ ;  /* 0xfffffff4bebc7810 */ /* 0x002fc40007ffe0ff */
[----:B------:R-:W1:Y:S01]  /*17e30*/  LDC R190, c[0x0][0x3a0] ;  /* 0x0000e800ffbe7b82 */ /* 0x000e620000000800 */
        /* <DEDUP_REMOVED lines=8> */
[----:B---3--:R-:W-:Y:S02]  /*17ec0*/  VIADD R188, R191, 0xfffffff0 ;  /* 0xfffffff0bfbc7836 */ /* 0x008fe40000000000 */
[----:B----4-:R-:W-:Y:S01]  /*17ed0*/  IMAD.WIDE R8, R0, 0x4, R6 ;  /* 0x0000000400087825 */ /* 0x010fe200078e0206 */
[----:B------:R-:W2:Y:S01]  /*17ee0*/  LDC R191, c[0x0][0x3a0] ;  /* 0x0000e800ffbf7b82 */ /* 0x000ea20000000800 */
[----:B------:R3:W-:Y:S02]  /*17ef0*/  LDGSTS.E [R3+0x4f400], desc[UR14][R10.64], !P5 ;  /* 0x4f4000000a037fae */ /* 0x0007e4000e9a100e */
[----:B------:R-:W-:Y:S02]  /*17f00*/  IMAD R0, R2, 0x7e, RZ ;  /* 0x0000007e02007824 */ /* 0x000fe400078e02ff */
[----:B------:R3:W-:Y:S01]  /*17f10*/  STL.64 [R1+0x300], R10 ;  /* 0x0003000a01007387 */ /* 0x0007e20000100a00 */
[----:B------:R-:W-:Y:S02]  /*17f20*/  VIADD R189, R192, 0xffffffec ;  /* 0xffffffecc0bd7836 */ /* 0x000fe40000000000 */
[----:B------:R-:W4:Y:S01]  /*17f30*/  LDC R192, c[0x0][0x3a0] ;  /* 0x0000e800ffc07b82 */ /* 0x000f220000000800 */
[----:B------:R1:W-:Y:S04]  /*17f40*/  STL.64 [R1+0x2f8], R8 ;  /* 0x0002f80801007387 */ /* 0x0003e80000100a00 */
[----:B------:R1:W-:Y:S01]  /*17f50*/  LDGSTS.E [R3+0x4f500], desc[UR14][R8.64], !P5 ;  /* 0x4f50000008037fae */ /* 0x0003e2000e9a100e */
[----:B------:R-:W-:Y:S01]  /*17f60*/  ISETP.GE.U32.AND P5, PT, R188, 0x7fffff71, PT ;  /* 0x7fffff71bc00780c */ /* 0x000fe20003fa6070 */
[----:B---3--:R-:W-:-:S04]  /*17f70*/  IMAD.WIDE R10, R0, 0x4, R4 ;  /* 0x00000004000a7825 */ /* 0x008fc800078e0204 */
[----:B------:R-:W-:Y:S01]  /*17f80*/  IMAD R188, R2, 0x3, RZ ;  /* 0x0000000302bc7824 */ /* 0x000fe200078e02ff */
[----:B------:R3:W-:Y:S01]  /*17f90*/  LDGSTS.E [R3+0x4fc00], desc[UR14][R10.64], !P1 ;  /* 0x4fc000000a037fae */ /* 0x0007e2000c9a100e */
[----:B-1----:R-:W-:Y:S01]  /*17fa0*/  IMAD.WIDE R8, R0, 0x4, R6 ;  /* 0x0000000400087825 */ /* 0x002fe200078e0206 */
[----:B------:R-:W-:-:S04]  /*17fb0*/  LOP3.LUT R0, R248, 0x60, RZ, 0x3c, !PT ;  /* 0x00000060f8007812 */ /* 0x000fc800078e3cff */
[----:B------:R1:W-:Y:S01]  /*17fc0*/  LDGSTS.E [R3+0x4fd00], desc[UR14][R8.64], !P1 ;  /* 0x4fd0000008037fae */ /* 0x0003e2000c9a100e */
[----:B------:R-:W-:Y:S01]  /*17fd0*/  ISETP.GE.U32.AND P1, PT, R189, 0x7fffff6d, PT ;  /* 0x7fffff6dbd00780c */ /* 0x000fe20003f26070 */
[----:B------:R-:W-:Y:S01]  /*17fe0*/  VIADD R0, R0, UR13 ;  /* 0x0000000d00007c36 */ /* 0x000fe20008000000 */
[----:B------:R-:W-:Y:S01]  /*17ff0*/  IADD3 R189, PT, PT, R193, -0x18, RZ ;  /* 0xffffffe8c1bd7810 */ /* 0x000fe20007ffe0ff */
[C---:B------:R-:W-:Y:S01]  /*18000*/  IMAD.WIDE R96, R188.reuse, 0x4, R4 ;  /* 0x00000004bc607825 */ /* 0x040fe200078e0204 */
[----:B------:R-:W1:Y:S03]  /*18010*/  LDC R193, c[0x0][0x3a0] ;  /* 0x0000e800ffc17b82 */ /* 0x000e660000000800 */
        /* <DEDUP_REMOVED lines=8> */
[----:B------:R-:W-:Y:S01]  /*180a0*/  VIADD R189, R190, 0xffffffe4 ;  /* 0xffffffe4bebd7836 */ /* 0x000fe20000000000 */
[----:B------:R-:W-:Y:S01]  /*180b0*/  LDGSTS.E [R0+0x40f00], desc[UR14][R84.64], !P3 ;  /* 0x40f0000054007fae */ /* 0x000fe2000d9a100e */
[----:B------:R-:W-:Y:S01]  /*180c0*/  IMAD R188, R2, 0xb, RZ ;  /* 0x0000000b02bc7824 */ /* 0x000fe200078e02ff */
[----:B------:R-:W3:Y:S02]  /*180d0*/  LDC R190, c[0x0][0x3a0] ;  /* 0x0000e800ffbe7b82 */ /* 0x000ee40000000800 */
[----:B------:R-:W-:Y:S01]  /*180e0*/  ISETP.GE.U32.AND P3, PT, R189, 0x7fffff65, PT ;  /* 0x7fffff65bd00780c */ /* 0x000fe20003f66070 */
[----:B------:R-:W-:-:S04]  /*180f0*/  IMAD.WIDE R76, R188, 0x4, R4 ;  /* 0x00000004bc4c7825 */ /* 0x000fc800078e0204 */
[----:B------:R-:W-:Y:S01]  /*18100*/  IMAD.WIDE R60, R188, 0x4, R6 ;  /* 0x00000004bc3c7825 */ /* 0x000fe200078e0206 */
[----:B------:R-:W-:Y:S03]  /*18110*/  LDGSTS.E [R0+0x41600], desc[UR14][R76.64], !P4 ;  /* 0x416000004c007fae */ /* 0x000fe6000e1a100e */
[----:B------:R-:W-:Y:S01]  /*18120*/  IMAD R188, R2, 0xf, RZ ;  /* 0x0000000f02bc7824 */ /* 0x000fe200078e02ff */
[----:B------:R-:W-:Y:S01]  /*18130*/  LDGSTS.E [R0+0x41700], desc[UR14][R60.64], !P4 ;  /* 0x417000003c007fae */ /* 0x000fe2000e1a100e */
[----:B--2---:R-:W-:Y:S02]  /*18140*/  VIADD R189, R191, 0xffffffe0 ;  /* 0xffffffe0bfbd7836 */ /* 0x004fe40000000000 */
[C---:B------:R-:W-:Y:S01]  /*18150*/  IMAD.WIDE R42, R188.reuse, 0x4, R4 ;  /* 0x00000004bc2a7825 */ /* 0x040fe200078e0204 */
[----:B------:R-:W2:Y:S02]  /*18160*/  LDC R191, c[0x0][0x3a0] ;  /* 0x0000e800ffbf7b82 */ /* 0x000ea40000000800 */
[----:B------:R-:W-:Y:S01]  /*18170*/  ISETP.GE.U32.AND P4, PT, R189, 0x7fffff61, PT ;  /* 0x7fffff61bd00780c */ /* 0x000fe20003f86070 */
[----:B------:R-:W-:Y:S01]  /*18180*/  IMAD.WIDE R12, R188, 0x4, R6 ;  /* 0x00000004bc0c7825 */ /* 0x000fe200078e0206 */
[----:B----4-:R-:W-:Y:S01]  /*18190*/  IADD3 R189, PT, PT, R192, -0x24, RZ ;  /* 0xffffffdcc0bd7810 */ /* 0x010fe20007ffe0ff */
[----:B------:R-:W-:Y:S02]  /*181a0*/  LDGSTS.E [R0+0x41e00], desc[UR14][R42.64], !P5 ;  /* 0x41e000002a007fae */ /* 0x000fe4000e9a100e */
[----:B------:R-:W-:Y:S01]  /*181b0*/  IMAD R188, R2, 0x13, RZ ;  /* 0x0000001302bc7824 */ /* 0x000fe200078e02ff */
[----:B------:R-:W4:Y:S01]  /*181c0*/  LDC R192, c[0x0][0x3a0] ;  /* 0x0000e800ffc07b82 */ /* 0x000f220000000800 */
[----:B------:R-:W-:Y:S01]  /*181d0*/  LDGSTS.E [R0+0x41f00], desc[UR14][R12.64], !P5 ;  /* 0x41f000000c007fae */ /* 0x000fe2000e9a100e */
[----:B------:R-:W-:Y:S01]  /*181e0*/  ISETP.GE.U32.AND P5, PT, R189, 0x7fffff5d, PT ;  /* 0x7fffff5dbd00780c */ /* 0x000fe20003fa6070 */
[----:B-1----:R-:W-:-:S02]  /*181f0*/  VIADD R189, R193, 0xffffffd8 ;  /* 0xffffffd8c1bd7836 */ /* 0x002fc40000000000 */
[----:B------:R-:W-:-:S03]  /*18200*/  IMAD.WIDE R38, R188, 0x4, R4 ;  /* 0x00000004bc267825 */ /* 0x000fc600078e0204 */
[----:B------:R-:W1:Y:S01]  /*18210*/  LDC R193, c[0x0][0x3a0] ;  /* 0x0000e800ffc17b82 */ /* 0x000e620000000800 */
[----:B------:R-:W-:Y:S01]  /*18220*/  IMAD.WIDE R40, R188, 0x4, R6 ;  /* 0x00000004bc287825 */ /* 0x000fe200078e0206 */
[----:B------:R-:W-:Y:S03]  /*18230*/  LDGSTS.E [R0+0x42600], desc[UR14][R38.64], !P1 ;  /* 0x4260000026007fae */ /* 0x000fe6000c9a100e */
[----:B------:R-:W-:Y:S01]  /*18240*/  IMAD R188, R2, 0x17, RZ ;  /* 0x0000001702bc7824 */ /* 0x000fe200078e02ff */
[----:B------:R-:W-:Y:S03]  /*18250*/  LDGSTS.E [R0+0x42700], desc[UR14][R40.64], !P1 ;  /* 0x4270000028007fae */ /* 0x000fe6000c9a100e */
        /* <DEDUP_REMOVED lines=9> */
[----:B------:R-:W-:Y:S01]  /*182f0*/  ISETP.GE.U32.AND P6, PT, R189, 0x7fffff55, PT ;  /* 0x7fffff55bd00780c */ /* 0x000fe20003fc6070 */
[----:B------:R-:W-:Y:S02]  /*18300*/  LDGSTS.E [R0+0x43600], desc[UR14][R48.64], !P3 ;  /* 0x4360000030007fae */ /* 0x000fe4000d9a100e */
[----:B------:R-:W-:Y:S01]  /*18310*/  IMAD R188, R2, 0x1f, RZ ;  /* 0x0000001f02bc7824 */ /* 0x000fe200078e02ff */
[----:B--2---:R-:W-:Y:S01]  /*18320*/  IADD3 R189, PT, PT, R191, -0x30, RZ ;  /* 0xffffffd0bfbd7810 */ /* 0x004fe20007ffe0ff */
[----:B------:R-:W-:Y:S02]  /*18330*/  LDGSTS.E [R0+0x43700], desc[UR14][R46.64], !P3 ;  /* 0x437000002e007fae */ /* 0x000fe4000d9a100e */
[----:B------:R-:W-:-:S04]  /*18340*/  IMAD.WIDE R32, R188, 0x4, R4 ;  /* 0x00000004bc207825 */ /* 0x000fc800078e0204 */
[----:B------:R-:W-:Y:S01]  /*18350*/  IMAD.WIDE R30, R188, 0x4, R6 ;  /* 0x00000004bc1e7825 */ /* 0x000fe200078e0206 */
[----:B------:R-:W-:Y:S01]  /*18360*/  ISETP.GE.U32.AND P3, PT, R189, 0x7fffff51, PT ;  /* 0x7fffff51bd00780c */ /* 0x000fe20003f66070 */
[----:B------:R-:W-:Y:S02]  /*18370*/  LDGSTS.E [R0+0x43e00], desc[UR14][R32.64], !P4 ;  /* 0x43e0000020007fae */ /* 0x000fe4000e1a100e */
[----:B------:R-:W-:Y:S02]  /*18380*/  IMAD R188, R2, 0x23, RZ ;  /* 0x0000002302bc7824 */ /* 0x000fe400078e02ff */
[----:B----4-:R-:W-:Y:S01]  /*18390*/  VIADD R189, R192, 0xffffffcc ;  /* 0xffffffccc0bd7836 */ /* 0x010fe20000000000 */
[----:B------:R-:W-:Y:S01]  /*183a0*/  LDGSTS.E [R0+0x43f00], desc[UR14][R30.64], !P4 ;  /* 0x43f000001e007fae */ /* 0x000fe2000e1a100e */
[----:B------:R-:W-:-:S04]  /*183b0*/  IMAD.WIDE R16, R188, 0x4, R4 ;  /* 0x00000004bc107825 */ /* 0x000fc800078e0204 */
[----:B------:R-:W-:Y:S01]  /*183c0*/  IMAD.WIDE R14, R188, 0x4, R6 ;  /* 0x00000004bc0e7825 */ /* 0x000fe200078e0206 */
[----:B------:R-:W-:Y:S03]  /*183d0*/  LDGSTS.E [R0+0x44600], desc[UR14][R16.64], !P5 ;  /* 0x4460000010007fae */ /* 0x000fe6000e9a100e */
[----:B-1----:R-:W-:Y:S01]  /*183e0*/  VIADD R188, R193, 0xffffffc8 ;  /* 0xffffffc8c1bc7836 */ /* 0x002fe20000000000 */
[----:B------:R-:W-:Y:S01]  /*183f0*/  LDGSTS.E [R0+0x44700], desc[UR14][R14.64], !P5 ;  /* 0x447000000e007fae */ /* 0x000fe2000e9a100e */
[----:B------:R-:W-:Y:S01]  /*18400*/  IMAD R190, R2, 0x27, RZ ;  /* 0x0000002702be7824 */ /* 0x000fe200078e02ff */
[----:B------:R-:W-:Y:S02]  /*18410*/  ISETP.GE.U32.AND P4, PT, R189, 0x7fffff4d, PT ;  /* 0x7fffff4dbd00780c */ /* 0x000fe40003f86070 */
[----:B------:R-:W-:Y:S01]  /*18420*/  ISETP.GE.U32.AND P5, PT, R188, 0x7fffff49, PT ;  /* 0x7fffff49bc00780c */ /* 0x000fe20003fa6070 */
[----:B------:R-:W-:Y:S01]  /*18430*/  IMAD.WIDE R188, R190, 0x4, R4 ;  /* 0x00000004bebc7825 */ /* 0x000fe200078e0204 */
[----:B------:R-:W-:-:S03]  /*18440*/  IADD3 R192, PT, PT, R194, -0x3c, RZ ;  /* 0xffffffc4c2c07810 */ /* 0x000fc60007ffe0ff */
[----:B------:R-:W-:Y:S01]  /*18450*/  IMAD.WIDE R190, R190, 0x4, R6 ;  /* 0x00000004bebe7825 */ /* 0x000fe200078e0206 */
[----:B------:R-:W-:Y:S03]  /*18460*/  LDGSTS.E [R0+0x44e00], desc[UR14][R188.64], !P1 ;  /* 0x44e00000bc007fae */ /* 0x000fe6000c9a100e */
[----:B------:R-:W-:Y:S01]  /*18470*/  IMAD R194, R2, 0x2b, RZ ;  /* 0x0000002b02c27824 */ /* 0x000fe200078e02ff */
[----:B------:R-:W-:Y:S01]  /*18480*/  LDGSTS.E [R0+0x44f00], desc[UR14][R190.64], !P1 ;  /* 0x44f00000be007fae */ /* 0x000fe2000c9a100e */
[----:B------:R-:W-:Y:S02]  /*18490*/  ISETP.GE.U32.AND P1, PT, R192, 0x7fffff45, PT ;  /* 0x7fffff45c000780c */ /* 0x000fe40003f26070 */
[----:B------:R-:W-:-:S04]  /*184a0*/  IMAD.WIDE R192, R194, 0x4, R4 ;  /* 0x00000004c2c07825 */ /* 0x000fc800078e0204 */
[----:B------:R-:W-:Y:S01]  /*184b0*/  IMAD.WIDE R194, R194, 0x4, R6 ;  /* 0x00000004c2c27825 */ /* 0x000fe200078e0206 */
[----:B------:R-:W-:Y:S04]  /*184c0*/  LDGSTS.E [R0+0x45600], desc[UR14][R192.64], !P6 ;  /* 0x45600000c0007fae */ /* 0x000fe8000f1a100e */
[----:B------:R-:W-:Y:S01]  /*184d0*/  LDGSTS.E [R0+0x45700], desc[UR14][R194.64], !P6 ;  /* 0x45700000c2007fae */ /* 0x000fe2000f1a100e */
[----:B------:R-:W-:Y:S01]  /*184e0*/  ISETP.GE.U32.AND P6, PT, R196, 0x7fffff41, PT ;  /* 0x7fffff41c400780c */ /* 0x000fe20003fc6070 */
        /* <DEDUP_REMOVED lines=30> */
[----:B------:R-:W-:Y:S01]  /*186d0*/  VIADD R220, R220, 0xffffffa8 ;  /* 0xffffffa8dcdc7836 */ /* 0x000fe20000000000 */
[----:B------:R-:W-:Y:S01]  /*186e0*/  LDGSTS.E [R0+0x48700], desc[UR14][R218.64], !P3 ;  /* 0x48700000da007fae */ /* 0x000fe2000d9a100e */
[----:B------:R-:W-:-:S03]  /*186f0*/  IMAD R222, R2, 0x47, RZ ;  /* 0x0000004702de7824 */ /* 0x000fc600078e02ff */
[----:B------:R-:W-:Y:S01]  /*18700*/  ISETP.GE.U32.AND P3, PT, R220, 0x7fffff29, PT ;  /* 0x7fffff29dc00780c */ /* 0x000fe20003f66070 */
[----:B------:R-:W-:-:S04]  /*18710*/  IMAD.WIDE R220, R222, 0x4, R4 ;  /* 0x00000004dedc7825 */ /* 0x000fc800078e0204 */
[----:B------:R-:W-:Y:S01]  /*18720*/  IMAD R226, R2, 0x4b, RZ ;  /* 0x0000004b02e27824 */ /* 0x000fe200078e02ff */
[----:B------:R-:W-:Y:S01]  /*18730*/  LDGSTS.E [R0+0x48e00], desc[UR14][R220.64], !P4 ;  /* 0x48e00000dc007fae */ /* 0x000fe2000e1a100e */
[----:B------:R-:W-:-:S04]  /*18740*/  IMAD.WIDE R222, R222, 0x4, R6 ;  /* 0x00000004dede7825 */ /* 0x000fc800078e0206 */
        /* <DEDUP_REMOVED lines=13> */
[----:B------:R-:W-:Y:S01]  /*18820*/  IMAD R234, R2, 0x53, RZ ;  /* 0x0000005302ea7824 */ /* 0x000fe200078e02ff */
[----:B------:R-:W-:Y:S01]  /*18830*/  LDGSTS.E [R0+0x49f00], desc[UR14][R230.64], !P1 ;  /* 0x49f00000e6007fae */ /* 0x000fe2000c9a100e */
[----:B------:R-:W-:Y:S02]  /*18840*/  VIADD R236, R236, 0xffffff9c ;  /* 0xffffff9cecec7836 */ /* 0x000fe40000000000 */
[----:B------:R-:W-:Y:S01]  /*18850*/  IMAD.WIDE R232, R234, 0x4, R4 ;  /* 0x00000004eae87825 */ /* 0x000fe200078e0204 */
[----:B------:R1:W-:Y:S02]  /*18860*/  STL.64 [R1+0x2d0], R10 ;  /* 0x0002d00a01007387 */ /* 0x0003e40000100a00 */
[----:B------:R-:W-:Y:S01]  /*18870*/  ISETP.GE.U32.AND P1, PT, R236, 0x7fffff1d, PT ;  /* 0x7fffff1dec00780c */ /* 0x000fe20003f26070 */
[----:B------:R-:W-:Y:S01]  /*18880*/  IMAD.WIDE R234, R234, 0x4, R6 ;  /* 0x00000004eaea7825 */ /* 0x000fe200078e0206 */
[----:B------:R-:W-:Y:S03]  /*18890*/  LDGSTS.E [R0+0x4a600], desc[UR14][R232.64], !P6 ;  /* 0x4a600000e8007fae */ /* 0x000fe6000f1a100e */
[----:B------:R-:W-:Y:S01]  /*188a0*/  VIADD R236, R237, 0xffffff98 ;  /* 0xffffff98edec7836 */ /* 0x000fe20000000000 */
[----:B------:R-:W-:Y:S01]  /*188b0*/  LDGSTS.E [R0+0x4a700], desc[UR14][R234.64], !P6 ;  /* 0x4a700000ea007fae */ /* 0x000fe2000f1a100e */
[----:B------:R-:W-:Y:S01]  /*188c0*/  IMAD R238, R2, 0x57, RZ ;  /* 0x0000005702ee7824 */ /* 0x000fe200078e02ff */
[----:B-1----:R-:W1:Y:S02]  /*188d0*/  S2R R11, SR_TID.X ;  /* 0x00000000000b7919 */ /* 0x002e640000002100 */
[----:B------:R-:W-:Y:S01]  /*188e0*/  ISETP.GE.U32.AND P6, PT, R236, 0x7fffff19, PT ;  /* 0x7fffff19ec00780c */ /* 0x000fe20003fc6070 */
[----:B------:R-:W-:Y:S01]  /*188f0*/  IMAD.WIDE R236, R238, 0x4, R4 ;  /* 0x00000004eeec7825 */ /* 0x000fe200078e0204 */
[----:B------:R-:W-:-:S03]  /*18900*/  IADD3 R240, PT, PT, R240, -0x6c, RZ ;  /* 0xffffff94f0f07810 */ /* 0x000fc60007ffe0ff */
[----:B------:R-:W-:Y:S01]  /*18910*/  IMAD.WIDE R238, R238, 0x4, R6 ;  /* 0x00000004eeee7825 */ /* 0x000fe200078e0206 */
[----:B------:R-:W-:Y:S03]  /*18920*/  LDGSTS.E [R0+0x4ae00], desc[UR14][R236.64], !P3 ;  /* 0x4ae00000ec007fae */ /* 0x000fe6000d9a100e */
[C---:B------:R-:W-:Y:S01]  /*18930*/  IMAD R242, R2.reuse, 0x5b, RZ ;  /* 0x0000005b02f27824 */ /* 0x040fe200078e02ff */
[----:B------:R2:W-:Y:S01]  /*18940*/  STL.64 [R1+0x2c8], R8 ;  /* 0x0002c80801007387 */ /* 0x0005e20000100a00 */
[----:B------:R-:W-:-:S03]  /*18950*/  IMAD R246, R2, 0x5f, RZ ;  /* 0x0000005f02f67824 */ /* 0x000fc600078e02ff */
[----:B------:R-:W-:Y:S01]  /*18960*/  LDGSTS.E [R0+0x4af00], desc[UR14][R238.64], !P3 ;  /* 0x4af00000ee007fae */ /* 0x000fe2000d9a100e */
[----:B------:R-:W-:Y:S01]  /*18970*/  ISETP.GE.U32.AND P3, PT, R240, 0x7fffff15, PT ;  /* 0x7fffff15f000780c */ /* 0x000fe20003f66070 */
[----:B------:R-:W-:-:S04]  /*18980*/  IMAD.WIDE R244, R246, 0x4, R4 ;  /* 0x00000004f6f47825 */ /* 0x000fc800078e0204 */
[----:B--2---:R-:W-:Y:S02]  /*18990*/  VIADD R8, R241, 0xffffff90 ;  /* 0xffffff90f1087836 */ /* 0x004fe40000000000 */
[----:B------:R-:W-:-:S04]  /*189a0*/  IMAD.WIDE R240, R242, 0x4, R4 ;  /* 0x00000004f2f07825 */ /* 0x000fc800078e0204 */
[--C-:B------:R-:W-:Y:S01]  /*189b0*/  IMAD.WIDE R242, R242, 0x4, R6.reuse ;  /* 0x00000004f2f27825 */ /* 0x100fe200078e0206 */
[----:B------:R-:W-:Y:S03]  /*189c0*/  LDGSTS.E [R0+0x4b600], desc[UR14][R240.64], !P4 ;  /* 0x4b600000f0007fae */ /* 0x000fe6000e1a100e */
[----:B------:R-:W-:Y:S01]  /*189d0*/  IMAD.WIDE R246, R246, 0x4, R6 ;  /* 0x00000004f6f67825 */ /* 0x000fe200078e0206 */
[----:B------:R-:W-:Y:S03]  /*189e0*/  LDGSTS.E [R0+0x4b700], desc[UR14][R242.64], !P4 ;  /* 0x4b700000f2007fae */ /* 0x000fe6000e1a100e */
[----:B------:R-:W-:Y:S01]  /*189f0*/  VIADD R251, R251, 0xffffff8c ;  /* 0xffffff8cfbfb7836 */ /* 0x000fe20000000000 */
[----:B------:R-:W-:Y:S01]  /*18a00*/  ISETP.GE.U32.AND P4, PT, R8, 0x7fffff11, PT ;  /* 0x7fffff110800780c */ /* 0x000fe20003f86070 */
[----:B------:R-:W-:Y:S01]  /*18a10*/  LDGSTS.E [R0+0x4be00], desc[UR14][R244.64], !P5 ;  /* 0x4be00000f4007fae */ /* 0x000fe2000e9a100e */
[----:B------:R-:W2:Y:S03]  /*18a20*/  LDC R8, c[0x0][0x3a0] ;  /* 0x0000e800ff087b82 */ /* 0x000ea60000000800 */
[----:B------:R-:W-:Y:S01]  /*18a30*/  LDGSTS.E [R0+0x4bf00], desc[UR14][R246.64], !P5 ;  /* 0x4bf00000f6007fae */ /* 0x000fe2000e9a100e */
[----:B------:R-:W-:Y:S01]  /*18a40*/  ISETP.GE.U32.AND P5, PT, R251, 0x7fffff0d, PT ;  /* 0x7fffff0dfb00780c */ /* 0x000fe20003fa6070 */
[----:B------:R-:W-:-:S02]  /*18a50*/  IMAD R251, R2, 0x63, RZ ;  /* 0x0000006302fb7824 */ /* 0x000fc400078e02ff */
[----:B------:R-:W-:Y:S02]  /*18a60*/  IMAD R23, R2, 0x67, RZ ;  /* 0x0000006702177824 */ /* 0x000fe400078e02ff */
[C---:B------:R-:W-:Y:S01]  /*18a70*/  IMAD.WIDE R74, R251.reuse, 0x4, R4 ;  /* 0x00000004fb4a7825 */ /* 0x040fe200078e0204 */
[----:B------:R-:W-:Y:S03]  /*18a80*/  STL.64 [R1+0x2a00], R248 ;  /* 0x002a00f801007387 */ /* 0x000fe60000100a00 */
[----:B------:R-:W-:Y:S01]  /*18a90*/  IMAD.WIDE R72, R251, 0x4, R6 ;  /* 0x00000004fb487825 */ /* 0x000fe200078e0206 */
[----:B------:R-:W-:-:S03]  /*18aa0*/  IADD3 R251, PT, PT, R80, -0x80, RZ ;  /* 0xffffff8050fb7810 */ /* 0x000fc60007ffe0ff */
[----:B------:R-:W-:Y:S01]  /*18ab0*/  IMAD R10, R2, 0x6b, RZ ;  /* 0x0000006b020a7824 */ /* 0x000fe200078e02ff */
[----:B-1----:R-:W-:Y:S01]  /*18ac0*/  LOP3.LUT R11, R11, 0x3f, RZ, 0xc0, !PT ;  /* 0x0000003f0b0b7812 */ /* 0x002fe200078ec0ff */
[C---:B------:R-:W-:Y:S01]  /*18ad0*/  IMAD.WIDE R82, R23.reuse, 0x4, R4 ;  /* 0x0000000417527825 */ /* 0x040fe200078e0204 */
[----:B------:R1:W-:Y:S03]  /*18ae0*/  STL.64 [R1+0x260], R74 ;  /* 0x0002604a01007387 */ /* 0x0003e60000100a00 */
[----:B------:R-:W-:Y:S01]  /*18af0*/  IMAD.WIDE R80, R23, 0x4, R6 ;  /* 0x0000000417507825 */ /* 0x000fe200078e0206 */
[----:B------:R1:W-:Y:S04]  /*18b00*/  LDGSTS.E [R0+0x4c600], desc[UR14][R74.64], !P1 ;  /* 0x4c6000004a007fae */ /* 0x0003e8000c9a100e */
[----:B------:R3:W-:Y:S04]  /*18b10*/  STL.64 [R1+0x268], R72 ;  /* 0x0002684801007387 */ /* 0x0007e80000100a00 */
[----:B------:R3:W-:Y:S01]  /*18b20*/  LDGSTS.E [R0+0x4c700], desc[UR14][R72.64], !P1 ;  /* 0x4c70000048007fae */ /* 0x0007e2000c9a100e */
[----:B------:R-:W-:Y:S01]  /*18b30*/  ISETP.GE.AND P1, PT, R11, R251, PT ;  /* 0x000000fb0b00720c */ /* 0x000fe20003f26270 */
[----:B-1----:R-:W-:-:S02]  /*18b40*/  IMAD.WIDE R74, R10, 0x4, R4 ;  /* 0x000000040a4a7825 */ /* 0x002fc400078e0204 */
[----:B------:R-:W-:Y:S01]  /*18b50*/  LDGSTS.E [R0+0x4ce00], desc[UR14][R82.64], !P6 ;  /* 0x4ce0000052007fae */ /* 0x000fe2000f1a100e */
[----:B------:R-:W-:-:S03]  /*18b60*/  LOP3.LUT R11, R11, 0x40, RZ, 0xfc, !PT ;  /* 0x000000400b0b7812 */ /* 0x000fc600078efcff */
[----:B------:R-:W-:Y:S01]  /*18b70*/  LDGSTS.E [R0+0x4cf00], desc[UR14][R80.64], !P6 ;  /* 0x4cf0000050007fae */ /* 0x000fe2000f1a100e */
[----:B---3--:R-:W-:-:S03]  /*18b80*/  IMAD.WIDE R72, R10, 0x4, R6 ;  /* 0x000000040a487825 */ /* 0x008fc600078e0206 */
[----:B------:R1:W-:Y:S01]  /*18b90*/  LDGSTS.E [R0+0x4d600], desc[UR14][R74.64], !P3 ;  /* 0x4d6000004a007fae */ /* 0x0003e2000d9a100e */
[----:B------:R-:W-:Y:S01]  /*18ba0*/  ISETP.GE.U32.AND P6, PT, R251, 0x7fffff01, PT ;  /* 0x7fffff01fb00780c */ /* 0x000fe20003fc6070 */
[C---:B------:R-:W-:Y:S02]  /*18bb0*/  IMAD R9, R2.reuse, 0x6f, RZ ;  /* 0x0000006f02097824 */ /* 0x040fe400078e02ff */
[----:B------:R3:W-:Y:S01]  /*18bc0*/  LDGSTS.E [R0+0x4d700], desc[UR14][R72.64], !P3 ;  /* 0x4d70000048007fae */ /* 0x0007e2000d9a100e */
[----:B------:R-:W-:Y:S01]  /*18bd0*/  ISETP.GE.AND P3, PT, R11, R251, PT ;  /* 0x000000fb0b00720c */ /* 0x000fe20003f66270 */
[----:B------:R-:W-:Y:S02]  /*18be0*/  IMAD R251, R2, 0x73, RZ ;  /* 0x0000007302fb7824 */ /* 0x000fe400078e02ff */
[----:B------:R-:W-:Y:S04]  /*18bf0*/  STL.64 [R1+0x420], R82 ;  /* 0x0004205201007387 */ /* 0x000fe80000100a00 */
[----:B------:R-:W-:Y:S01]  /*18c00*/  STL.64 [R1+0x418], R80 ;  /* 0x0004185001007387 */ /* 0x000fe20000100a00 */
[----:B--2---:R-:W-:-:S03]  /*18c10*/  VIADD R23, R8, 0xffffff88 ;  /* 0xffffff8808177836 */ /* 0x004fc60000000000 */
[----:B------:R1:W-:Y:S01]  /*18c20*/  STL.64 [R1+0x3e0], R74 ;  /* 0x0003e04a01007387 */ /* 0x0003e20000100a00 */
[----:B------:R-:W-:-:S03]  /*18c30*/  IMAD.WIDE R10, R251, 0x4, R4 ;  /* 0x00000004fb0a7825 */ /* 0x000fc600078e0204 */
[----:B------:R3:W-:Y:S01]  /*18c40*/  STL.64 [R1+0x3d8], R72 ;  /* 0x0003d84801007387 */ /* 0x0007e20000100a00 */
[----:B-1----:R-:W-:-:S04]  /*18c50*/  IMAD.WIDE R74, R9, 0x4, R4 ;  /* 0x00000004094a7825 */ /* 0x002fc800078e0204 */
[--C-:B---3--:R-:W-:Y:S01]  /*18c60*/  IMAD.WIDE R72, R9, 0x4, R6.reuse ;  /* 0x0000000409487825 */ /* 0x108fe200078e0206 */
[----:B------:R-:W-:Y:S03]  /*18c70*/  STL.64 [R1+0x3a0], R74 ;  /* 0x0003a04a01007387 */ /* 0x000fe60000100a00 */
[----:B------:R-:W-:Y:S01]  /*18c80*/  IMAD.WIDE R8, R251, 0x4, R6 ;  /* 0x00000004fb087825 */ /* 0x000fe200078e0206 */
[----:B------:R-:W-:Y:S04]  /*18c90*/  LDGSTS.E [R0+0x4de00], desc[UR14][R74.64], !P4 ;  /* 0x4de000004a007fae */ /* 0x000fe8000e1a100e */
[----:B------:R1:W-:Y:S04]  /*18ca0*/  STL.64 [R1+0x398], R72 ;  /* 0x0003984801007387 */ /* 0x0003e80000100a00 */
[----:B------:R1:W-:Y:S01]  /*18cb0*/  LDGSTS.E [R0+0x4df00], desc[UR14][R72.64], !P4 ;  /* 0x4df0000048007fae */ /* 0x0003e2000e1a100e */
[----:B------:R-:W-:-:S03]  /*18cc0*/  ISETP.GE.U32.AND P4, PT, R23, 0x7fffff09, PT ;  /* 0x7fffff091700780c */ /* 0x000fc60003f86070 */
[----:B------:R-:W-:Y:S01]  /*18cd0*/  STL.64 [R1+0x360], R10 ;  /* 0x0003600a01007387 */ /* 0x000fe20000100a00 */
[----:B------:R-:W-:-:S03]  /*18ce0*/  VIADD R251, R22, 0xffffff84 ;  /* 0xffffff8416fb7836 */ /* 0x000fc60000000000 */
[----:B------:R2:W-:Y:S04]  /*18cf0*/  LDGSTS.E [R0+0x4e600], desc[UR14][R10.64], !P5 ;  /* 0x4e6000000a007fae */ /* 0x0005e8000e9a100e */
[----:B------:R3:W-:Y:S04]  /*18d00*/  STL.64 [R1+0x358], R8 ;  /* 0x0003580801007387 */ /* 0x0007e80000100a00 */
[----:B------:R4:W-:Y:S01]  /*18d10*/  LDGSTS.E [R0+0x4e700], desc[UR14][R8.64], !P5 ;  /* 0x4e70000008007fae */ /* 0x0009e2000e9a100e */
[----:B-1----:R-:W-:Y:S01]  /*18d20*/  MOV R72, R28 ;  /* 0x0000001c00487202 */ /* 0x002fe20000000f00 */
[----:B------:R-:W-:-:S02]  /*18d30*/  IMAD.MOV.U32 R73, RZ, RZ, R29 ;  /* 0x000000ffff497224 */ /* 0x000fc400078e001d */
[----:B---3--:R-:W4:Y:S04]  /*18d40*/  LDL.LU.64 R8, [R1+0x218] ;  /* 0x0002180001087983 */ /* 0x008f280000300a00 */
[----:B------:R-:W3:Y:S04]  /*18d50*/  LDL.LU.64 R22, [R1+0x210] ;  /* 0x0002100001167983 */ /* 0x000ee80000300a00 */
[----:B------:R-:W3:Y:S01]  /*18d60*/  LDL.LU.64 R28, [R1+0x208] ;  /* 0x00020800011c7983 */ /* 0x000ee20000300a00 */
[----:B------:R-:W-:Y:S01]  /*18d70*/  ISETP.GE.U32.AND P5, PT, R251, 0x7fffff05, PT ;  /* 0x7fffff05fb00780c */ /* 0x000fe20003fa6070 */
[----:B------:R-:W-:-:S02]  /*18d80*/  IMAD.U32 R251, RZ, RZ, UR8 ;  /* 0x00000008fffb7e24 */ /* 0x000fc4000f8e00ff */
[C---:B------:R-:W-:Y:S01]  /*18d90*/  IMAD R75, R2.reuse, 0x77, RZ ;  /* 0x00000077024b7824 */ /* 0x040fe200078e02ff */
[----:B------:R-:W3:Y:S01]  /*18da0*/  LDL.LU.64 R92, [R1+0x200] ;  /* 0x00020000015c7983 */ /* 0x000ee20000300a00 */
[----:B------:R-:W-:Y:S02]  /*18db0*/  IMAD R74, R2, 0x7b, RZ ;  /* 0x0000007b024a7824 */ /* 0x000fe400078e02ff */
[----:B--2---:R-:W-:-:S04]  /*18dc0*/  IMAD.WIDE R10, R251, 0x4, R4 ;  /* 0x00000004fb0a7825 */ /* 0x004fc800078e0204 */
[----:B------:R-:W-:Y:S02]  /*18dd0*/  IMAD R2, R2, 0x7f, RZ ;  /* 0x0000007f02027824 */ /* 0x000fe400078e02ff */
[--C-:B------:R-:W-:Y:S01]  /*18de0*/  IMAD.WIDE R82, R75, 0x4, R4.reuse ;  /* 0x000000044b527825 */ /* 0x100fe200078e0204 */
[----:B------:R1:W-:Y:S03]  /*18df0*/  STL.64 [R1+0xbb0], R10 ;  /* 0x000bb00a01007387 */ /* 0x0003e60000100a00 */
[----:B------:R-:W-:-:S04]  /*18e00*/  IMAD.WIDE R80, R74, 0x4, R4 ;  /* 0x000000044a507825 */ /* 0x000fc800078e0204 */
[----:B------:R-:W-:-:S04]  /*18e10*/  IMAD.WIDE R248, R2, 0x4, R4 ;  /* 0x0000000402f87825 */ /* 0x000fc800078e0204 */
[--C-:B------:R-:W-:Y:S01]  /*18e20*/  IMAD.WIDE R4, R75, 0x4, R6.reuse ;  /* 0x000000044b047825 */ /* 0x100fe200078e0206 */
[----:B-1----:R-:W2:Y:S04]  /*18e30*/  LDL.LU.64 R10, [R1+0x1d0] ;  /* 0x0001d000010a7983 */ /* 0x002ea80000300a00 */
[----:B------:R1:W-:Y:S04]  /*18e40*/  STL.64 [R1+0x2b8], R82 ;  /* 0x0002b85201007387 */ /* 0x0003e80000100a00 */
[----:B-1----:R-:W2:Y:S04]  /*18e50*/  LDL.LU.64 R82, [R1+0x1c8] ;  /* 0x0001c80001527983 */ /* 0x002ea80000300a00 */
[----:B------:R1:W-:Y:S04]  /*18e60*/  STL.64 [R1+0x2b0], R80 ;  /* 0x0002b05001007387 */ /* 0x0003e80000100a00 */
[----:B-1----:R-:W2:Y:S04]  /*18e70*/  LDL.LU.64 R80, [R1+0x1c0] ;  /* 0x0001c00001507983 */ /* 0x002ea80000300a00 */
[----:B------:R1:W-:Y:S04]  /*18e80*/  STL.64 [R1+0x2a08], R248 ;  /* 0x002a08f801007387 */ /* 0x0003e80000100a00 */
[----:B------:R1:W-:Y:S02]  /*18e90*/  STL.64 [R1+0x2a0], R4 ;  /* 0x0002a00401007387 */ /* 0x0003e40000100a00 */
[----:B-1----:R-:W-:-:S04]  /*18ea0*/  IMAD.WIDE R248, R74, 0x4, R6 ;  /* 0x000000044af87825 */ /* 0x002fc800078e0206 */
[--C-:B------:R-:W-:Y:S02]  /*18eb0*/  IMAD.WIDE R4, R2, 0x4, R6.reuse ;  /* 0x0000000402047825 */ /* 0x100fe400078e0206 */
[----:B------:R-:W1:Y:S02]  /*18ec0*/  LDC R2, c[0x0][0x3a0] ;  /* 0x0000e800ff027b82 */ /* 0x000e640000000800 */
[C---:B------:R-:W-:Y:S02]  /*18ed0*/  IMAD.WIDE R74, R251.reuse, 0x4, R6 ;  /* 0x00000004fb4a7825 */ /* 0x040fe400078e0206 */
[----:B------:R-:W2:Y:S04]  /*18ee0*/  LDL.LU.64 R6, [R1+0x1d8] ;  /* 0x0001d80001067983 */ /* 0x000ea80000300a00 */
[----:B------:R1:W-:Y:S01]  /*18ef0*/  STL.64 [R1+0xba8], R74 ;  /* 0x000ba84a01007387 */ /* 0x0003e20000100a00 */
[----:B------:R-:W-:-:S04]  /*18f00*/  IMAD.WIDE R72, R251, 0x4, R72 ;  /* 0x00000004fb487825 */ /* 0x000fc800078e0248 */
[----:B------:R-:W-:-:S04]  /*18f10*/  IMAD.WIDE R70, R251, 0x4, R70 ;  /* 0x00000004fb467825 */ /* 0x000fc800078e0246 */
[C---:B-1----:R-:W-:Y:S02]  /*18f20*/  IMAD.WIDE R74, R251.reuse, 0x4, R58 ;  /* 0x00000004fb4a7825 */ /* 0x042fe400078e023a */
[----:B------:R-:W2:Y:S04]  /*18f30*/  LDL.LU.64 R58, [R1+0x198] ;  /* 0x00019800013a7983 */ /* 0x000ea80000300a00 */
[----:B------:R1:W-:Y:S01]  /*18f40*/  STL.64 [R1+0xba0], R74 ;  /* 0x000ba04a01007387 */ /* 0x0003e20000100a00 */
[----:B------:R-:W-:-:S04]  /*18f50*/  IMAD.WIDE R98, R251, 0x4, R98 ;  /* 0x00000004fb627825 */ /* 0x000fc800078e0262 */
[C---:B------:R-:W-:Y:S01]  /*18f60*/  IMAD.WIDE R96, R251.reuse, 0x4, R96 ;  /* 0x00000004fb607825 */ /* 0x040fe200078e0260 */
[----:B-1----:R-:W2:Y:S04]  /*18f70*/  LDL.LU.64 R74, [R1+0x190] ;  /* 0x00019000014a7983 */ /* 0x002ea80000300a00 */
[----:B------:R1:W-:Y:S01]  /*18f80*/  STL.64 [R1+0xb98], R72 ;  /* 0x000b984801007387 */ /* 0x0003e20000100a00 */
[----:B------:R-:W-:-:S03]  /*18f90*/  IMAD.WIDE R94, R251, 0x4, R94 ;  /* 0x00000004fb5e7825 */ /* 0x000fc600078e025e */
[----:B-1----:R-:W2:Y:S04]  /*18fa0*/  LDL.LU.64 R72, [R1+0x188] ;  /* 0x0001880001487983 */ /* 0x002ea80000300a00 */
[----:B------:R1:W-:Y:S04]  /*18fb0*/  STL.64 [R1+0xb90], R70 ;  /* 0x000b904601007387 */ /* 0x0003e80000100a00 */
[----:B-1----:R-:W2:Y:S04]  /*18fc0*/  LDL.LU.64 R70, [R1+0x180] ;  /* 0x0001800001467983 */ /* 0x002ea80000300a00 */
[----:B------:R1:W-:Y:S04]  /*18fd0*/  STL.64 [R1+0xb88], R98 ;  /* 0x000b886201007387 */ /* 0x0003e80000100a00 */
[----:B-1----:R-:W2:Y:S04]  /*18fe0*/  LDL.LU.64 R98, [R1+0x2bc8] ;  /* 0x002bc80001627983 */ /* 0x002ea80000300a00 */
[----:B------:R1:W-:Y:S04]  /*18ff0*/  STL.64 [R1+0xb80], R96 ;  /* 0x000b806001007387 */ /* 0x0003e80000100a00 */
[----:B-1----:R-:W2:Y:S04]  /*19000*/  LDL.LU.64 R96, [R1+0x2bc0] ;  /* 0x002bc00001607983 */ /* 0x002ea80000300a00 */
[----:B------:R1:W-:Y:S04]  /*19010*/  STL.64 [R1+0xb78], R94 ;  /* 0x000b785e01007387 */ /* 0x0003e80000100a00 */
[----:B-1----:R-:W2:Y:S01]  /*19020*/  LDL.LU.64 R94, [R1+0x2bb8] ;  /* 0x002bb800015e7983 */ /* 0x002ea20000300a00 */
[----:B----4-:R-:W-:-:S04]  /*19030*/  IMAD.WIDE R8, R251, 0x4, R8 ;  /* 0x00000004fb087825 */ /* 0x010fc800078e0208 */
[C---:B---3--:R-:W-:Y:S01]  /*19040*/  IMAD.WIDE R22, R251.reuse, 0x4, R22 ;  /* 0x00000004fb167825 */ /* 0x048fe200078e0216 */
[----:B------:R1:W-:Y:S03]  /*19050*/  STL.64 [R1+0xb70], R8 ;  /* 0x000b700801007387 */ /* 0x0003e60000100a00 */
[C---:B------:R-:W-:Y:S01]  /*19060*/  IMAD.WIDE R28, R251.reuse, 0x4, R28 ;  /* 0x00000004fb1c7825 */ /* 0x040fe200078e021c */
[----:B-1----:R-:W3:Y:S04]  /*19070*/  LDL.LU.64 R8, [R1+0x158] ;  /* 0x0001580001087983 */ /* 0x002ee80000300a00 */
[----:B------:R1:W-:Y:S04]  /*19080*/  STL.64 [R1+0xb68], R22 ;  /* 0x000b681601007387 */ /* 0x0003e80000100a00 */
[----:B-1----:R-:W4:Y:S04]  /*19090*/  LDL.LU.64 R22, [R1+0x150] ;  /* 0x0001500001167983 */ /* 0x002f280000300a00 */
[----:B------:R1:W-:Y:S04]  /*190a0*/  STL.64 [R1+0xb60], R28 ;  /* 0x000b601c01007387 */ /* 0x0003e80000100a00 */
[----:B-1----:R-:W4:Y:S01]  /*190b0*/  LDL.LU.64 R28, [R1+0x148] ;  /* 0x00014800011c7983 */ /* 0x002f220000300a00 */
[----:B------:R-:W-:-:S04]  /*190c0*/  IMAD.WIDE R92, R251, 0x4, R92 ;  /* 0x00000004fb5c7825 */ /* 0x000fc800078e025c */
[C---:B------:R-:W-:Y:S01]  /*190d0*/  IMAD.WIDE R90, R251.reuse, 0x4, R90 ;  /* 0x00000004fb5a7825 */ /* 0x040fe200078e025a */
[----:B------:R1:W-:Y:S03]  /*190e0*/  STL.64 [R1+0xb58], R92 ;  /* 0x000b585c01007387 */ /* 0x0003e60000100a00 */
[----:B------:R-:W-:-:S04]  /*190f0*/  IMAD.WIDE R88, R251, 0x4, R88 ;  /* 0x00000004fb587825 */ /* 0x000fc800078e0258 */
[C---:B------:R-:W-:Y:S01]  /*19100*/  IMAD.WIDE R86, R251.reuse, 0x4, R86 ;  /* 0x00000004fb567825 */ /* 0x040fe200078e0256 */
[----:B-1----:R-:W4:Y:S03]  /*19110*/  LDL.LU.64 R92, [R1+0x2bb0] ;  /* 0x002bb000015c7983 */ /* 0x002f260000300a00 */
[C---:B------:R-:W-:Y:S01]  /*19120*/  IMAD.WIDE R84, R251.reuse, 0x4, R84 ;  /* 0x00000004fb547825 */ /* 0x040fe200078e0254 */
[----:B------:R1:W-:Y:S03]  /*19130*/  STL.64 [R1+0xb50], R90 ;  /* 0x000b505a01007387 */ /* 0x0003e60000100a00 */
[C---:B--2---:R-:W-:Y:S01]  /*19140*/  IMAD.WIDE R82, R251.reuse, 0x4, R82 ;  /* 0x00000004fb527825 */ /* 0x044fe200078e0252 */
[----:B-1----:R-:W2:Y:S04]  /*19150*/  LDL.LU.64 R90, [R1+0x2ba8] ;  /* 0x002ba800015a7983 */ /* 0x002ea80000300a00 */
[----:B------:R1:W-:Y:S01]  /*19160*/  STL.64 [R1+0xb48], R88 ;  /* 0x000b485801007387 */ /* 0x0003e20000100a00 */
[----:B------:R-:W-:-:S03]  /*19170*/  IMAD.WIDE R6, R251, 0x4, R6 ;  /* 0x00000004fb067825 */ /* 0x000fc600078e0206 */
        /* <DEDUP_REMOVED lines=39> */
[----:B------:R1:W-:Y:S04]  /*193f0*/  STL.64 [R1+0xae0], R72 ;  /* 0x000ae04801007387 */ /* 0x0003e80000100a00 */
[----:B-1----:R-:W2:Y:S04]  /*19400*/  LDL.LU.64 R72, [R1+0x2b60] ;  /* 0x002b600001487983 */ /* 0x002ea80000300a00 */
[----:B------:R1:W-:Y:S01]  /*19410*/  STL.64 [R1+0xad8], R70 ;  /* 0x000ad84601007387 */ /* 0x0003e20000100a00 */
[----:B---3--:R-:W-:-:S03]  /*19420*/  IMAD.WIDE R8, R251, 0x4, R8 ;  /* 0x00000004fb087825 */ /* 0x008fc600078e0208 */
[----:B-1----:R-:W3:Y:S04]  /*19430*/  LDL.LU.64 R70, [R1+0x2b58] ;  /* 0x002b580001467983 */ /* 0x002ee80000300a00 */
[----:B------:R1:W-:Y:S01]  /*19440*/  STL.64 [R1+0xad0], R68 ;  /* 0x000ad04401007387 */ /* 0x0003e20000100a00 */
[----:B----4-:R-:W-:-:S03]  /*19450*/  IMAD.WIDE R22, R251, 0x4, R22 ;  /* 0x00000004fb167825 */ /* 0x010fc600078e0216 */
[----:B-1----:R-:W4:Y:S04]  /*19460*/  LDL.LU.64 R68, [R1+0x2b50] ;  /* 0x002b500001447983 */ /* 0x002f280000300a00 */
[----:B------:R1:W-:Y:S01]  /*19470*/  STL.64 [R1+0xac8], R44 ;  /* 0x000ac82c01007387 */ /* 0x0003e20000100a00 */
[----:B------:R-:W-:-:S03]  /*19480*/  IMAD.WIDE R28, R251, 0x4, R28 ;  /* 0x00000004fb1c7825 */ /* 0x000fc600078e021c */
[----:B-1----:R-:W3:Y:S04]  /*19490*/  LDL.LU.64 R44, [R1+0x98] ;  /* 0x00009800012c7983 */ /* 0x002ee80000300a00 */
[----:B------:R1:W-:Y:S04]  /*194a0*/  STL.64 [R1+0xac0], R42 ;  /* 0x000ac02a01007387 */ /* 0x0003e80000100a00 */
        /* <DEDUP_REMOVED lines=8> */
[----:B-1----:R-:W3:Y:S01]  /*19530*/  LDL.LU.64 R28, [R1+0x2b30] ;  /* 0x002b3000011c7983 */ /* 0x002ee20000300a00 */
[----:B------:R-:W-:-:S04]  /*19540*/  IMAD.WIDE R26, R251, 0x4, R26 ;  /* 0x00000004fb1a7825 */ /* 0x000fc800078e021a */
[----:B------:R-:W-:-:S04]  /*19550*/  IMAD.WIDE R24, R251, 0x4, R24 ;  /* 0x00000004fb187825 */ /* 0x000fc800078e0218 */
[----:B------:R-:W-:-:S04]  /*19560*/  IMAD.WIDE R38, R251, 0x4, R38 ;  /* 0x00000004fb267825 */ /* 0x000fc800078e0226 */
[----:B------:R-:W-:-:S04]  /*19570*/  IMAD.WIDE R40, R251, 0x4, R40 ;  /* 0x00000004fb287825 */ /* 0x000fc800078e0228 */
[----:B--2---:R-:W-:-:S04]  /*19580*/  IMAD.WIDE R10, R251, 0x4, R10 ;  /* 0x00000004fb0a7825 */ /* 0x004fc800078e020a */
[----:B---3--:R-:W-:-:S05]  /*19590*/  IMAD.WIDE R28, R251, 0x4, R28 ;  /* 0x00000004fb1c7825 */ /* 0x008fca00078e021c */
[----:B------:R1:W-:Y:S04]  /*195a0*/  STL.64 [R1+0xa98], R28 ;  /* 0x000a981c01007387 */ /* 0x0003e80000100a00 */
[----:B-1----:R-:W2:Y:S04]  /*195b0*/  LDL.LU.64 R28, [R1+0x58] ;  /* 0x00005800011c7983 */ /* 0x002ea80000300a00 */
[----:B------:R1:W-:Y:S04]  /*195c0*/  STL.64 [R1+0xa90], R26 ;  /* 0x000a901a01007387 */ /* 0x0003e80000100a00 */
[----:B-1----:R-:W3:Y:S04]  /*195d0*/  LDL.LU.64 R26, [R1+0x50] ;  /* 0x00005000011a7983 */ /* 0x002ee80000300a00 */
        /* <DEDUP_REMOVED lines=8> */
[----:B------:R-:W-:-:S05]  /*19660*/  IMAD.WIDE R6, R251, 0x4, R6 ;  /* 0x00000004fb067825 */ /* 0x000fca00078e0206 */
[----:B------:R2:W-:Y:S01]  /*19670*/  STL.64 [R1+0xa68], R6 ;  /* 0x000a680601007387 */ /* 0x0005e20000100a00 */
[----:B------:R-:W-:-:S04]  /*19680*/  IMAD.WIDE R54, R251, 0x4, R54 ;  /* 0x00000004fb367825 */ /* 0x000fc800078e0236 */
[----:B------:R-:W-:-:S04]  /*19690*/  IMAD.WIDE R56, R251, 0x4, R56 ;  /* 0x00000004fb387825 */ /* 0x000fc800078e0238 */
[C---:B--2---:R-:W-:Y:S02]  /*196a0*/  IMAD.WIDE R6, R251.reuse, 0x4, R10 ;  /* 0x00000004fb067825 */ /* 0x044fe400078e020a */
[----:B------:R-:W2:Y:S04]  /*196b0*/  LDL.LU.64 R10, [R1+0x18] ;  /* 0x00001800010a7983 */ /* 0x000ea80000300a00 */
[----:B------:R1:W-:Y:S04]  /*196c0*/  STL.64 [R1+0xa60], R6 ;  /* 0x000a600601007387 */ /* 0x0003e80000100a00 */
[----:B-1----:R-:W2:Y:S04]  /*196d0*/  LDL.LU.64 R6, [R1+0x10] ;  /* 0x0000100001067983 */ /* 0x002ea80000300a00 */
[----:B------:R1:W-:Y:S04]  /*196e0*/  STL.64 [R1+0xa58], R54 ;  /* 0x000a583601007387 */ /* 0x0003e80000100a00 */
[----:B-1----:R-:W2:Y:S04]  /*196f0*/  LDL.LU.64 R54, [R1+0x2b08] ;  /* 0x002b080001367983 */ /* 0x002ea80000300a00 */
        /* <DEDUP_REMOVED lines=10> */
[C---:B------:R-:W-:Y:S01]  /*197a0*/  IMAD.WIDE R52, R251.reuse, 0x4, R52 ;  /* 0x00000004fb347825 */ /* 0x040fe200078e0234 */
[----:B-1----:R-:W4:Y:S04]  /*197b0*/  LDL.LU.64 R64, [R1+0x2af0] ;  /* 0x002af00001407983 */ /* 0x002f280000300a00 */
[----:B------:R1:W-:Y:S01]  /*197c0*/  STL.64 [R1+0xa38], R62 ;  /* 0x000a383e01007387 */ /* 0x0003e20000100a00 */
[----:B------:R-:W-:-:S03]  /*197d0*/  IMAD.WIDE R50, R251, 0x4, R50 ;  /* 0x00000004fb327825 */ /* 0x000fc600078e0232 */
[----:B-1----:R-:W4:Y:S04]  /*197e0*/  LDL.LU.64 R62, [R1+0x2ae8] ;  /* 0x002ae800013e7983 */ /* 0x002f280000300a00 */
[----:B------:R1:W-:Y:S01]  /*197f0*/  STL.64 [R1+0xa30], R60 ;  /* 0x000a303c01007387 */ /* 0x0003e20000100a00 */
[----:B------:R-:W-:-:S03]  /*19800*/  IMAD.WIDE R48, R251, 0x4, R48 ;  /* 0x00000004fb307825 */ /* 0x000fc600078e0230 */
[----:B-1----:R-:W4:Y:S04]  /*19810*/  LDL.LU.64 R60, [R1+0x2ae0] ;  /* 0x002ae000013c7983 */ /* 0x002f280000300a00 */
[----:B------:R1:W-:Y:S01]  /*19820*/  STL.64 [R1+0xa28], R58 ;  /* 0x000a283a01007387 */ /* 0x0003e20000100a00 */
[----:B------:R-:W-:-:S03]  /*19830*/  IMAD.WIDE R46, R251, 0x4, R46 ;  /* 0x00000004fb2e7825 */ /* 0x000fc600078e022e */
[----:B-1----:R-:W4:Y:S01]  /*19840*/  LDL.LU.64 R58, [R1+0x2ad8] ;  /* 0x002ad800013a7983 */ /* 0x002f220000300a00 */
[----:B------:R-:W-:-:S04]  /*19850*/  IMAD.WIDE R44, R251, 0x4, R44 ;  /* 0x00000004fb2c7825 */ /* 0x000fc800078e022c */
        /* <DEDUP_REMOVED lines=8> */
[----:B---3--:R-:W-:-:S04]  /*198e0*/  IMAD.WIDE R26, R251, 0x4, R26 ;  /* 0x00000004fb1a7825 */ /* 0x008fc800078e021a */
[----:B------:R-:W-:-:S04]  /*198f0*/  IMAD.WIDE R24, R251, 0x4, R24 ;  /* 0x00000004fb187825 */ /* 0x000fc800078e0218 */
[----:B------:R-:W-:-:S04]  /*19900*/  IMAD.WIDE R22, R251, 0x4, R22 ;  /* 0x00000004fb167825 */ /* 0x000fc800078e0216 */
[----:B------:R-:W-:-:S04]  /*19910*/  IMAD.WIDE R20, R251, 0x4, R20 ;  /* 0x00000004fb147825 */ /* 0x000fc800078e0214 */
[----:B------:R-:W-:-:S04]  /*19920*/  IMAD.WIDE R18, R251, 0x4, R18 ;  /* 0x00000004fb127825 */ /* 0x000fc800078e0212 */
[----:B------:R-:W-:-:S04]  /*19930*/  IMAD.WIDE R16, R251, 0x4, R16 ;  /* 0x00000004fb107825 */ /* 0x000fc800078e0210 */
[----:B------:R-:W-:-:S04]  /*19940*/  IMAD.WIDE R14, R251, 0x4, R14 ;  /* 0x00000004fb0e7825 */ /* 0x000fc800078e020e */
[----:B--2---:R-:W-:-:S04]  /*19950*/  IMAD.WIDE R54, R251, 0x4, R54 ;  /* 0x00000004fb367825 */ /* 0x004fc800078e0236 */
[----:B----4-:R-:W-:-:S05]  /*19960*/  IMAD.WIDE R56, R251, 0x4, R56 ;  /* 0x00000004fb387825 */ /* 0x010fca00078e0238 */
[----:B------:R1:W-:Y:S04]  /*19970*/  STL.64 [R1+0xa20], R56 ;  /* 0x000a203801007387 */ /* 0x0003e80000100a00 */
[----:B-1----:R-:W2:Y:S04]  /*19980*/  LDL.LU.64 R56, [R1+0x2ad0] ;  /* 0x002ad00001387983 */ /* 0x002ea80000300a00 */
[----:B------:R1:W-:Y:S04]  /*19990*/  STL.64 [R1+0xa18], R54 ;  /* 0x000a183601007387 */ /* 0x0003e80000100a00 */
[----:B-1----:R-:W3:Y:S04]  /*199a0*/  LDL.LU.64 R54, [R1+0x2ac8] ;  /* 0x002ac80001367983 */ /* 0x002ee80000300a00 */
[----:B------:R1:W-:Y:S04]  /*199b0*/  STL.64 [R1+0xa10], R52 ;  /* 0x000a103401007387 */ /* 0x0003e80000100a00 */
[----:B-1----:R-:W4:Y:S04]  /*199c0*/  LDL.LU.64 R52, [R1+0x2ac0] ;  /* 0x002ac00001347983 */ /* 0x002f280000300a00 */
[----:B------:R1:W-:Y:S04]  /*199d0*/  STL.64 [R1+0xa08], R50 ;  /* 0x000a083201007387 */ /* 0x0003e80000100a00 */
        /* <DEDUP_REMOVED lines=41> */
[----:B------:R1:W-:Y:S02]  /*19c70*/  STL.64 [R1+0x510], R6 ;  /* 0x0005100601007387 */ /* 0x0003e40000100a00 */
[----:B-1----:R-:W-:-:S02]  /*19c80*/  IMAD.WIDE R6, R251, 0x4, R8 ;  /* 0x00000004fb067825 */ /* 0x002fc400078e0208 */
[----:B------:R-:W3:Y:S04]  /*19c90*/  LDL.LU.64 R8, [R1+0x2a18] ;  /* 0x002a180001087983 */ /* 0x000ee80000300a00 */
[----:B------:R1:W-:Y:S02]  /*19ca0*/  STL.64 [R1+0x4f8], R6 ;  /* 0x0004f80601007387 */ /* 0x0003e40000100a00 */
[C---:B-1----:R-:W-:Y:S02]  /*19cb0*/  IMAD.WIDE R6, R251.reuse, 0x4, R12 ;  /* 0x00000004fb067825 */ /* 0x042fe400078e020c */
[----:B------:R-:W4:Y:S02]  /*19cc0*/  LDL.LU.64 R12, [R1+0x2a10] ;  /* 0x002a1000010c7983 */ /* 0x000f240000300a00 */
[----:B------:R-:W-:-:S02]  /*19cd0*/  IMAD.WIDE R128, R251, 0x4, R128 ;  /* 0x00000004fb807825 */ /* 0x000fc400078e0280 */
[----:B------:R1:W-:Y:S04]  /*19ce0*/  STL.64 [R1+0x4f0], R6 ;  /* 0x0004f00601007387 */ /* 0x0003e80000100a00 */
[----:B------:R1:W-:Y:S02]  /*19cf0*/  STL.64 [R1+0x4e8], R128 ;  /* 0x0004e88001007387 */ /* 0x0003e40000100a00 */
[----:B-1----:R-:W-:-:S04]  /*19d00*/  IMAD.WIDE R6, R251, 0x4, R130 ;  /* 0x00000004fb067825 */ /* 0x002fc800078e0282 */
[C---:B------:R-:W-:Y:S01]  /*19d10*/  IMAD.WIDE R130, R251.reuse, 0x4, R188 ;  /* 0x00000004fb827825 */ /* 0x040fe200078e02bc */
[----:B------:R3:W-:Y:S03]  /*19d20*/  STL.64 [R1+0x4e0], R6 ;  /* 0x0004e00601007387 */ /* 0x0007e60000100a00 */
[C---:B------:R-:W-:Y:S01]  /*19d30*/  IMAD.WIDE R128, R251.reuse, 0x4, R190 ;  /* 0x00000004fb807825 */ /* 0x040fe200078e02be */
[----:B------:R-:W-:Y:S04]  /*19d40*/  STL.64 [R1+0x4c8], R130 ;  /* 0x0004c88201007387 */ /* 0x000fe80000100a00 */
[----:B------:R-:W-:Y:S01]  /*19d50*/  STL.64 [R1+0x4c0], R128 ;  /* 0x0004c08001007387 */ /* 0x000fe20000100a00 */
[----:B--2---:R-:W-:-:S04]  /*19d60*/  IMAD.WIDE R10, R251, 0x4, R10 ;  /* 0x00000004fb0a7825 */ /* 0x004fc800078e020a */
[----:B---3--:R-:W-:-:S04]  /*19d70*/  IMAD.WIDE R6, R251, 0x4, R8 ;  /* 0x00000004fb067825 */ /* 0x008fc800078e0208 */
[C---:B------:R-:W-:Y:S01]  /*19d80*/  IMAD.WIDE R8, R251.reuse, 0x4, R68 ;  /* 0x00000004fb087825 */ /* 0x040fe200078e0244 */
[----:B------:R1:W-:Y:S04]  /*19d90*/  STL.64 [R1+0x4a8], R6 ;  /* 0x0004a80601007387 */ /* 0x0003e80000100a00 */
[----:B------:R2:W-:Y:S04]  /*19da0*/  STL.64 [R1+0x4a0], R10 ;  /* 0x0004a00a01007387 */ /* 0x0005e80000100a00 */
[----:B------:R3:W-:Y:S01]  /*19db0*/  STL.64 [R1+0x498], R8 ;  /* 0x0004980801007387 */ /* 0x0007e20000100a00 */
[----:B-1----:R-:W-:-:S04]  /*19dc0*/  IMAD.WIDE R6, R251, 0x4, R70 ;  /* 0x00000004fb067825 */ /* 0x002fc800078e0246 */
[C---:B--2---:R-:W-:Y:S01]  /*19dd0*/  IMAD.WIDE R10, R251.reuse, 0x4, R132 ;  /* 0x00000004fb0a7825 */ /* 0x044fe200078e0284 */
[----:B------:R1:W-:Y:S03]  /*19de0*/  STL.64 [R1+0x490], R6 ;  /* 0x0004900601007387 */ /* 0x0003e60000100a00 */
[C---:B---3--:R-:W-:Y:S01]  /*19df0*/  IMAD.WIDE R8, R251.reuse, 0x4, R134 ;  /* 0x00000004fb087825 */ /* 0x048fe200078e0286 */
[----:B------:R2:W-:Y:S04]  /*19e00*/  STL.64 [R1+0x488], R10 ;  /* 0x0004880a01007387 */ /* 0x0005e80000100a00 */
[----:B------:R4:W-:Y:S01]  /*19e10*/  STL.64 [R1+0x480], R8 ;  /* 0x0004800801007387 */ /* 0x0009e20000100a00 */
[----:B-1----:R-:W-:-:S04]  /*19e20*/  IMAD.WIDE R6, R251, 0x4, R192 ;  /* 0x00000004fb067825 */ /* 0x002fc800078e02c0 */
[C---:B--2---:R-:W-:Y:S01]  /*19e30*/  IMAD.WIDE R10, R251.reuse, 0x4, R194 ;  /* 0x00000004fb0a7825 */ /* 0x044fe200078e02c2 */
[----:B------:R1:W-:Y:S03]  /*19e40*/  STL.64 [R1+0x468], R6 ;  /* 0x0004680601007387 */ /* 0x0003e60000100a00 */
[C---:B----4-:R-:W-:Y:S01]  /*19e50*/  IMAD.WIDE R8, R251.reuse, 0x4, R12 ;  /* 0x00000004fb087825 */ /* 0x050fe200078e020c */
        /* <DEDUP_REMOVED lines=102> */
[----:B------:R2:W-:Y:S03]  /*1a4c0*/  STL.64 [R1+0x38], R10 ;  /* 0x0000380a01007387 */ /* 0x0005e60000100a00 */
[C---:B------:R-:W-:Y:S01]  /*1a4d0*/  IMAD.WIDE R18, R251.reuse, 0x4, R162 ;  /* 0x00000004fb127825 */ /* 0x040fe200078e02a2 */
[----:B------:R3:W-:Y:S03]  /*1a4e0*/  STL.64 [R1+0x30], R8 ;  /* 0x0000300801007387 */ /* 0x0007e60000100a00 */
[----:B-1----:R-:W-:-:S04]  /*1a4f0*/  IMAD.WIDE R6, R251, 0x4, R160 ;  /* 0x00000004fb067825 */ /* 0x002fc800078e02a0 */
[C---:B--2---:R-:W-:Y:S01]  /*1a500*/  IMAD.WIDE R10, R251.reuse, 0x4, R220 ;  /* 0x00000004fb0a7825 */ /* 0x044fe200078e02dc */
[----:B------:R1:W-:Y:S03]  /*1a510*/  STL.64 [R1+0x28], R6 ;  /* 0x0000280601007387 */ /* 0x0003e60000100a00 */
[C---:B---3--:R-:W-:Y:S01]  /*1a520*/  IMAD.WIDE R8, R251.reuse, 0x4, R40 ;  /* 0x00000004fb087825 */ /* 0x048fe200078e0228 */
[----:B------:R-:W-:Y:S04]  /*1a530*/  STL.64 [R1+0x18], R10 ;  /* 0x0000180a01007387 */ /* 0x000fe80000100a00 */
[----:B------:R-:W-:Y:S01]  /*1a540*/  STL.64 [R1+0x20], R18 ;  /* 0x0000201201007387 */ /* 0x000fe20000100a00 */
[----:B-1----:R-:W-:-:S05]  /*1a550*/  IMAD.WIDE R6, R251, 0x4, R222 ;  /* 0x00000004fb067825 */ /* 0x002fca00078e02de */
[----:B------:R1:W-:Y:S04]  /*1a560*/  STL.64 [R1+0x10], R6 ;  /* 0x0000100601007387 */ /* 0x0003e80000100a00 */
[----:B------:R2:W-:Y:S04]  /*1a570*/  STL.64 [R1+0x8], R8 ;  /* 0x0000080801007387 */ /* 0x0005e80000100a00 */
[----:B------:R-:W3:Y:S01]  /*1a580*/  LDL.LU.64 R70, [R1+0x250] ;  /* 0x0002500001467983 */ /* 0x000ee20000300a00 */
[----:B-1----:R-:W-:-:S03]  /*1a590*/  IMAD.WIDE R6, R251, 0x4, R42 ;  /* 0x00000004fb067825 */ /* 0x002fc600078e022a */
[----:B------:R-:W4:Y:S04]  /*1a5a0*/  LDL.LU.64 R68, [R1+0x258] ;  /* 0x0002580001447983 */ /* 0x000f280000300a00 */
[----:B------:R1:W-:Y:S04]  /*1a5b0*/  STL.64 [R1], R6 ;  /* 0x0000000601007387 */ /* 0x0003e80000100a00 */
[----:B------:R-:W3:Y:S04]  /*1a5c0*/  LDL.LU.64 R34, [R1+0x260] ;  /* 0x0002600001227983 */ /* 0x000ee80000300a00 */
[----:B------:R-:W3:Y:S04]  /*1a5d0*/  LDL.LU.64 R32, [R1+0x268] ;  /* 0x0002680001207983 */ /* 0x000ee80000300a00 */
[----:B------:R-:W3:Y:S04]  /*1a5e0*/  LDL.LU.64 R30, [R1+0x270] ;  /* 0x00027000011e7983 */ /* 0x000ee80000300a00 */
[----:B------:R-:W3:Y:S04]  /*1a5f0*/  LDL.LU.64 R28, [R1+0x278] ;  /* 0x00027800011c7983 */ /* 0x000ee80000300a00 */
[----:B------:R-:W3:Y:S04]  /*1a600*/  LDL.LU.64 R26, [R1+0x280] ;  /* 0x00028000011a7983 */ /* 0x000ee80000300a00 */
[----:B------:R-:W3:Y:S04]  /*1a610*/  LDL.LU.64 R24, [R1+0x288] ;  /* 0x0002880001187983 */ /* 0x000ee80000300a00 */
[----:B------:R-:W4:Y:S04]  /*1a620*/  LDL.LU.64 R146, [R1+0x2a8] ;  /* 0x0002a80001927983 */ /* 0x000f280000300a00 */
[----:B------:R-:W4:Y:S04]  /*1a630*/  LDL.LU.64 R144, [R1+0x2c0] ;  /* 0x0002c00001907983 */ /* 0x000f280000300a00 */
[----:B------:R-:W4:Y:S04]  /*1a640*/  LDL.LU.64 R22, [R1+0x420] ;  /* 0x0004200001167983 */ /* 0x000f280000300a00 */
[----:B------:R-:W4:Y:S04]  /*1a650*/  LDL.LU.64 R10, [R1+0x418] ;  /* 0x00041800010a7983 */ /* 0x000f280000300a00 */
[----:B--2---:R-:W2:Y:S04]  /*1a660*/  LDL.LU.64 R8, [R1+0x410] ;  /* 0x0004100001087983 */ /* 0x004ea80000300a00 */
[----:B------:R-:W2:Y:S04]  /*1a670*/  LDL.LU.64 R20, [R1+0x408] ;  /* 0x0004080001147983 */ /* 0x000ea80000300a00 */
[----:B------:R-:W2:Y:S04]  /*1a680*/  LDL.LU.64 R142, [R1+0x400] ;  /* 0x00040000018e7983 */ /* 0x000ea80000300a00 */
[----:B------:R-:W2:Y:S04]  /*1a690*/  LDL.LU.64 R140, [R1+0x3f8] ;  /* 0x0003f800018c7983 */ /* 0x000ea80000300a00 */
[----:B------:R-:W2:Y:S04]  /*1a6a0*/  LDL.LU.64 R16, [R1+0x3f0] ;  /* 0x0003f00001107983 */ /* 0x000ea80000300a00 */
[----:B------:R-:W2:Y:S04]  /*1a6b0*/  LDL.LU.64 R130, [R1+0x3e8] ;  /* 0x0003e80001827983 */ /* 0x000ea80000300a00 */
[----:B------:R-:W2:Y:S04]  /*1a6c0*/  LDL.LU.64 R128, [R1+0x3e0] ;  /* 0x0003e00001807983 */ /* 0x000ea80000300a00 */
[----:B-1----:R-:W2:Y:S04]  /*1a6d0*/  LDL.LU.64 R6, [R1+0x3d8] ;  /* 0x0003d80001067983 */ /* 0x002ea80000300a00 */
[----:B------:R-:W2:Y:S04]  /*1a6e0*/  LDL.LU.64 R138, [R1+0x3d0] ;  /* 0x0003d000018a7983 */ /* 0x000ea80000300a00 */
[----:B------:R-:W2:Y:S04]  /*1a6f0*/  LDL.LU.64 R136, [R1+0x3c8] ;  /* 0x0003c80001887983 */ /* 0x000ea80000300a00 */
[----:B------:R-:W2:Y:S04]  /*1a700*/  LDL.LU.64 R14, [R1+0x3c0] ;  /* 0x0003c000010e7983 */ /* 0x000ea80000300a00 */
[----:B------:R-:W2:Y:S04]  /*1a710*/  LDL.LU.64 R12, [R1+0x3b8] ;  /* 0x0003b800010c7983 */ /* 0x000ea80000300a00 */
[----:B------:R-:W2:Y:S04]  /*1a720*/  LDL.LU.64 R134, [R1+0x3b0] ;  /* 0x0003b00001867983 */ /* 0x000ea80000300a00 */
[----:B------:R-:W2:Y:S01]  /*1a730*/  LDL.LU.64 R132, [R1+0x3a8] ;  /* 0x0003a80001847983 */ /* 0x000ea20000300a00 */
[----:B------:R-:W-:-:S04]  /*1a740*/  IMAD.WIDE R204, R251, 0x4, R106 ;  /* 0x00000004fbcc7825 */ /* 0x000fc800078e026a */
[----:B------:R-:W-:-:S04]  /*1a750*/  IMAD.WIDE R106, R251, 0x4, R56 ;  /* 0x00000004fb6a7825 */ /* 0x000fc800078e0238 */
[----:B---3--:R-:W-:-:S04]  /*1a760*/  IMAD.WIDE R56, R251, 0x4, R24 ;  /* 0x00000004fb387825 */ /* 0x008fc800078e0218 */
[----:B----4-:R-:W-:-:S04]  /*1a770*/  IMAD.WIDE R24, R251, 0x4, R22 ;  /* 0x00000004fb187825 */ /* 0x010fc800078e0216 */
[C---:B------:R-:W-:Y:S02]  /*1a780*/  IMAD.WIDE R22, R251.reuse, 0x4, R10 ;  /* 0x00000004fb167825 */ /* 0x040fe400078e020a */
[----:B------:R-:W3:Y:S04]  /*1a790*/  LDL.LU.64 R10, [R1+0x3a0] ;  /* 0x0003a000010a7983 */ /* 0x000ee80000300a00 */
[----:B------:R2:W-:Y:S04]  /*1a7a0*/  STL.64 [R1+0x250], R24 ;  /* 0x0002501801007387 */ /* 0x0005e80000100a00 */
[----:B------:R1:W-:Y:S01]  /*1a7b0*/  STL.64 [R1+0x258], R22 ;  /* 0x0002581601007387 */ /* 0x0003e20000100a00 */
[----:B--2---:R-:W-:-:S03]  /*1a7c0*/  IMAD.WIDE R24, R251, 0x4, R8 ;  /* 0x00000004fb187825 */ /* 0x004fc600078e0208 */
[----:B------:R-:W2:Y:S01]  /*1a7d0*/  LDL.LU.64 R8, [R1+0x398] ;  /* 0x0003980001087983 */ /* 0x000ea20000300a00 */
[----:B-1----:R-:W-:-:S04]  /*1a7e0*/  IMAD.WIDE R22, R251, 0x4, R20 ;  /* 0x00000004fb167825 */ /* 0x002fc800078e0214 */
[C---:B------:R-:W-:Y:S01]  /*1a7f0*/  IMAD.WIDE R20, R251.reuse, 0x4, R142 ;  /* 0x00000004fb147825 */ /* 0x040fe200078e028e */
[----:B------:R1:W-:Y:S04]  /*1a800*/  STL.64 [R1+0x270], R24 ;  /* 0x0002701801007387 */ /* 0x0003e80000100a00 */
[----:B------:R4:W-:Y:S04]  /*1a810*/  STL.64 [R1+0x278], R22 ;  /* 0x0002781601007387 */ /* 0x0009e80000100a00 */
[----:B------:R4:W-:Y:S01]  /*1a820*/  STL.64 [R1+0x2a8], R20 ;  /* 0x0002a81401007387 */ /* 0x0009e20000100a00 */
[----:B-1----:R-:W-:-:S04]  /*1a830*/  IMAD.WIDE R24, R251, 0x4, R140 ;  /* 0x00000004fb187825 */ /* 0x002fc800078e028c */
[C---:B----4-:R-:W-:Y:S01]  /*1a840*/  IMAD.WIDE R22, R251.reuse, 0x4, R16 ;  /* 0x00000004fb167825 */ /* 0x050fe200078e0210 */
[----:B------:R-:W-:Y:S03]  /*1a850*/  STL.64 [R1+0x2c0], R24 ;  /* 0x0002c01801007387 */ /* 0x000fe60000100a00 */
[C---:B------:R-:W-:Y:S01]  /*1a860*/  IMAD.WIDE R20, R251.reuse, 0x4, R130 ;  /* 0x00000004fb147825 */ /* 0x040fe200078e0282 */
[----:B------:R1:W-:Y:S03]  /*1a870*/  STL.64 [R1+0x3f0], R22 ;  /* 0x0003f01601007387 */ /* 0x0003e60000100a00 */
[C---:B------:R-:W-:Y:S01]  /*1a880*/  IMAD.WIDE R16, R251.reuse, 0x4, R128 ;  /* 0x00000004fb107825 */ /* 0x040fe200078e0280 */
[----:B------:R4:W-:Y:S03]  /*1a890*/  STL.64 [R1+0x3e8], R20 ;  /* 0x0003e81401007387 */ /* 0x0009e60000100a00 */
[C---:B------:R-:W-:Y:S01]  /*1a8a0*/  IMAD.WIDE R6, R251.reuse, 0x4, R6 ;  /* 0x00000004fb067825 */ /* 0x040fe200078e0206 */
[----:B------:R-:W2:Y:S04]  /*1a8b0*/  LDL.LU.64 R130, [R1+0x390] ;  /* 0x0003900001827983 */ /* 0x000ea80000300a00 */
[----:B------:R4:W-:Y:S01]  /*1a8c0*/  STL.64 [R1+0x3e0], R16 ;  /* 0x0003e01001007387 */ /* 0x0009e20000100a00 */
[----:B-1----:R-:W-:-:S03]  /*1a8d0*/  IMAD.WIDE R22, R251, 0x4, R136 ;  /* 0x00000004fb167825 */ /* 0x002fc600078e0288 */
[----:B------:R-:W2:Y:S01]  /*1a8e0*/  LDL.LU.64 R128, [R1+0x388] ;  /* 0x0003880001807983 */ /* 0x000ea20000300a00 */
[----:B----4-:R-:W-:-:S03]  /*1a8f0*/  IMAD.WIDE R20, R251, 0x4, R14 ;  /* 0x00000004fb147825 */ /* 0x010fc600078e020e */
[----:B------:R1:W-:Y:S01]  /*1a900*/  STL.64 [R1+0x3d8], R6 ;  /* 0x0003d80601007387 */ /* 0x0003e20000100a00 */
[----:B------:R-:W-:-:S04]  /*1a910*/  IMAD.WIDE R16, R251, 0x4, R138 ;  /* 0x00000004fb107825 */ /* 0x000fc800078e028a */
[C---:B------:R-:W-:Y:S01]  /*1a920*/  IMAD.WIDE R14, R251.reuse, 0x4, R134 ;  /* 0x00000004fb0e7825 */ /* 0x040fe200078e0286 */
[----:B-1----:R-:W4:Y:S04]  /*1a930*/  LDL.LU.64 R6, [R1+0x380] ;  /* 0x0003800001067983 */ /* 0x002f280000300a00 */
[----:B------:R1:W-:Y:S04]  /*1a940*/  STL.64 [R1+0x3d0], R16 ;  /* 0x0003d01001007387 */ /* 0x0003e80000100a00 */
[----:B------:R1:W-:Y:S04]  /*1a950*/  STL.64 [R1+0x3c8], R22 ;  /* 0x0003c81601007387 */ /* 0x0003e80000100a00 */
[----:B------:R1:W-:Y:S02]  /*1a960*/  STL.64 [R1+0x3c0], R20 ;  /* 0x0003c01401007387 */ /* 0x0003e40000100a00 */
[----:B-1----:R-:W-:-:S04]  /*1a970*/  IMAD.WIDE R16, R251, 0x4, R12 ;  /* 0x00000004fb107825 */ /* 0x002fc800078e020c */
[C---:B------:R-:W-:Y:S01]  /*1a980*/  IMAD.WIDE R12, R251.reuse, 0x4, R132 ;  /* 0x00000004fb0c7825 */ /* 0x040fe200078e0284 */
[----:B------:R1:W-:Y:S04]  /*1a990*/  STL.64 [R1+0x3b8], R16 ;  /* 0x0003b81001007387 */ /* 0x0003e80000100a00 */
[----:B------:R-:W4:Y:S01]  /*1a9a0*/  LDL.LU.64 R218, [R1+0x378] ;  /* 0x0003780001da7983 */ /* 0x000f220000300a00 */
[----:B------:R-:W-:-:S03]  /*1a9b0*/  IMAD.WIDE R76, R251, 0x4, R66 ;  /* 0x00000004fb4c7825 */ /* 0x000fc600078e0242 */
[----:B------:R1:W-:Y:S01]  /*1a9c0*/  STL.64 [R1+0x3b0], R14 ;  /* 0x0003b00e01007387 */ /* 0x0003e20000100a00 */
[----:B------:R-:W-:-:S03]  /*1a9d0*/  IMAD.WIDE R78, R251, 0x4, R64 ;  /* 0x00000004fb4e7825 */ /* 0x000fc600078e0240 */
[----:B------:R-:W4:Y:S01]  /*1a9e0*/  LDL.LU.64 R216, [R1+0x370] ;  /* 0x0003700001d87983 */ /* 0x000f220000300a00 */
[----:B------:R-:W-:-:S03]  /*1a9f0*/  IMAD.WIDE R66, R251, 0x4, R34 ;  /* 0x00000004fb427825 */ /* 0x000fc600078e0222 */
[----:B------:R1:W-:Y:S01]  /*1aa00*/  STL.64 [R1+0x3a8], R12 ;  /* 0x0003a80c01007387 */ /* 0x0003e20000100a00 */
[----:B------:R-:W-:-:S03]  /*1aa10*/  IMAD.WIDE R88, R251, 0x4, R62 ;  /* 0x00000004fb587825 */ /* 0x000fc600078e023e */
[----:B------:R-:W4:Y:S01]  /*1aa20*/  LDL.LU.64 R34, [R1+0x368] ;  /* 0x0003680001227983 */ /* 0x000f220000300a00 */
[----:B------:R-:W-:-:S03]  /*1aa30*/  IMAD.WIDE R64, R251, 0x4, R32 ;  /* 0x00000004fb407825 */ /* 0x000fc600078e0220 */
[----:B------:R-:W4:Y:S01]  /*1aa40*/  LDL.LU.64 R32, [R1+0x360] ;  /* 0x0003600001207983 */ /* 0x000f220000300a00 */
[----:B------:R-:W-:-:S04]  /*1aa50*/  IMAD.WIDE R206, R251, 0x4, R104 ;  /* 0x00000004fbce7825 */ /* 0x000fc800078e0268 */
[----:B------:R-:W-:-:S04]  /*1aa60*/  IMAD.WIDE R90, R251, 0x4, R60 ;  /* 0x00000004fb5a7825 */ /* 0x000fc800078e023c */
[C---:B------:R-:W-:Y:S02]  /*1aa70*/  IMAD.WIDE R62, R251.reuse, 0x4, R30 ;  /* 0x00000004fb3e7825 */ /* 0x040fe400078e021e */
[----:B------:R-:W4:Y:S02]  /*1aa80*/  LDL.LU.64 R30, [R1+0x358] ;  /* 0x00035800011e7983 */ /* 0x000f240000300a00 */
[----:B------:R-:W-:-:S04]  /*1aa90*/  IMAD.WIDE R104, R251, 0x4, R58 ;  /* 0x00000004fb687825 */ /* 0x000fc800078e023a */
[C---:B------:R-:W-:Y:S02]  /*1aaa0*/  IMAD.WIDE R60, R251.reuse, 0x4, R28 ;  /* 0x00000004fb3c7825 */ /* 0x040fe400078e021c */
[----:B------:R-:W4:Y:S02]  /*1aab0*/  LDL.LU.64 R28, [R1+0x350] ;  /* 0x00035000011c7983 */ /* 0x000f240000300a00 */
[C---:B------:R-:W-:Y:S02]  /*1aac0*/  IMAD.WIDE R58, R251.reuse, 0x4, R26 ;  /* 0x00000004fb3a7825 */ /* 0x040fe400078e021a */
[----:B------:R-:W4:Y:S02]  /*1aad0*/  LDL.LU.64 R26, [R1+0x348] ;  /* 0x00034800011a7983 */ /* 0x000f240000300a00 */
[C---:B------:R-:W-:Y:S02]  /*1aae0*/  IMAD.WIDE R156, R251.reuse, 0x4, R54 ;  /* 0x00000004fb9c7825 */ /* 0x040fe400078e0236 */
[----:B------:R-:W4:Y:S02]  /*1aaf0*/  LDL.LU.64 R24, [R1+0x340] ;  /* 0x0003400001187983 */ /* 0x000f240000300a00 */
[----:B------:R-:W-:-:S04]  /*1ab00*/  IMAD.WIDE R158, R251, 0x4, R52 ;  /* 0x00000004fb9e7825 */ /* 0x000fc800078e0234 */
[C---:B------:R-:W-:Y:S02]  /*1ab10*/  IMAD.WIDE R54, R251.reuse, 0x4, R146 ;  /* 0x00000004fb367825 */ /* 0x040fe400078e0292 */
[----:B------:R-:W4:Y:S02]  /*1ab20*/  LDL.LU.64 R146, [R1+0x338] ;  /* 0x0003380001927983 */ /* 0x000f240000300a00 */
[C---:B------:R-:W-:Y:S02]  /*1ab30*/  IMAD.WIDE R52, R251.reuse, 0x4, R144 ;  /* 0x00000004fb347825 */ /* 0x040fe400078e0290 */
[----:B------:R-:W4:Y:S04]  /*1ab40*/  LDL.LU.64 R144, [R1+0x330] ;  /* 0x0003300001907983 */ /* 0x000f280000300a00 */
[----:B------:R-:W4:Y:S04]  /*1ab50*/  LDL.LU.64 R22, [R1+0x328] ;  /* 0x0003280001167983 */ /* 0x000f280000300a00 */
[----:B------:R-:W4:Y:S04]  /*1ab60*/  LDL.LU.64 R20, [R1+0x2b8] ;  /* 0x0002b80001147983 */ /* 0x000f280000300a00 */
[----:B------:R-:W4:Y:S01]  /*1ab70*/  LDL.LU.64 R142, [R1+0x2a0] ;  /* 0x0002a000018e7983 */ /* 0x000f220000300a00 */
[----:B---3--:R-:W-:-:S05]  /*1ab80*/  IMAD.WIDE R10, R251, 0x4, R10 ;  /* 0x00000004fb0a7825 */ /* 0x008fca00078e020a */
[----:B------:R3:W-:Y:S04]  /*1ab90*/  STL.64 [R1+0x3a0], R10 ;  /* 0x0003a00a01007387 */ /* 0x0007e80000100a00 */
[----:B------:R-:W4:Y:S04]  /*1aba0*/  LDL.LU.64 R140, [R1+0x320] ;  /* 0x00032000018c7983 */ /* 0x000f280000300a00 */
[----:B-1----:R-:W4:Y:S01]  /*1abb0*/  LDL.LU.64 R16, [R1+0x318] ;  /* 0x0003180001107983 */ /* 0x002f220000300a00 */
[----:B--2---:R-:W-:-:S05]  /*1abc0*/  IMAD.WIDE R8, R251, 0x4, R8 ;  /* 0x00000004fb087825 */ /* 0x004fca00078e0208 */
[----:B------:R1:W-:Y:S04]  /*1abd0*/  STL.64 [R1+0x398], R8 ;  /* 0x0003980801007387 */ /* 0x0003e80000100a00 */
[----:B------:R-:W2:Y:S04]  /*1abe0*/  LDL.LU.64 R138, [R1+0x310] ;  /* 0x00031000018a7983 */ /* 0x000ea80000300a00 */
[----:B------:R-:W2:Y:S04]  /*1abf0*/  LDL.LU.64 R136, [R1+0x308] ;  /* 0x0003080001887983 */ /* 0x000ea80000300a00 */
[----:B------:R-:W2:Y:S04]  /*1ac00*/  LDL.LU.64 R14, [R1+0x300] ;  /* 0x00030000010e7983 */ /* 0x000ea80000300a00 */
[----:B------:R-:W2:Y:S04]  /*1ac10*/  LDL.LU.64 R12, [R1+0x2f8] ;  /* 0x0002f800010c7983 */ /* 0x000ea80000300a00 */
[----:B------:R-:W2:Y:S01]  /*1ac20*/  LDL.LU.64 R134, [R1+0x2b0] ;  /* 0x0002b00001867983 */ /* 0x000ea20000300a00 */
[----:B---3--:R-:W-:-:S05]  /*1ac30*/  IMAD.WIDE R10, R251, 0x4, R130 ;  /* 0x00000004fb0a7825 */ /* 0x008fca00078e0282 */
[----:B------:R3:W-:Y:S01]  /*1ac40*/  STL.64 [R1+0x390], R10 ;  /* 0x0003900a01007387 */ /* 0x0007e20000100a00 */
[----:B-1----:R-:W-:-:S03]  /*1ac50*/  IMAD.WIDE R8, R251, 0x4, R128 ;  /* 0x00000004fb087825 */ /* 0x002fc600078e0280 */
[----:B------:R-:W2:Y:S04]  /*1ac60*/  LDL.LU.64 R132, [R1+0x2f0] ;  /* 0x0002f00001847983 */ /* 0x000ea80000300a00 */
[----:B------:R1:W-:Y:S04]  /*1ac70*/  STL.64 [R1+0x388], R8 ;  /* 0x0003880801007387 */ /* 0x0003e80000100a00 */
[----:B---3--:R-:W3:Y:S01]  /*1ac80*/  LDL.LU.64 R10, [R1+0x2e8] ;  /* 0x0002e800010a7983 */ /* 0x008ee20000300a00 */
[----:B----4-:R-:W-:-:S05]  /*1ac90*/  IMAD.WIDE R6, R251, 0x4, R6 ;  /* 0x00000004fb067825 */ /* 0x010fca00078e0206 */
[----:B------:R4:W-:Y:S04]  /*1aca0*/  STL.64 [R1+0x380], R6 ;  /* 0x0003800601007387 */ /* 0x0009e80000100a00 */
[----:B-1----:R-:W3:Y:S04]  /*1acb0*/  LDL.LU.64 R8, [R1+0x2e0] ;  /* 0x0002e00001087983 */ /* 0x002ee80000300a00 */
[----:B------:R-:W3:Y:S04]  /*1acc0*/  LDL.LU.64 R130, [R1+0x2d8] ;  /* 0x0002d80001827983 */ /* 0x000ee80000300a00 */
[----:B------:R-:W3:Y:S04]  /*1acd0*/  LDL.LU.64 R128, [R1+0x2d0] ;  /* 0x0002d00001807983 */ /* 0x000ee80000300a00 */
[----:B----4-:R-:W4:Y:S01]  /*1ace0*/  LDL.LU.64 R6, [R1+0x2c8] ;  /* 0x0002c80001067983 */ /* 0x010f220000300a00 */
[----:B------:R-:W-:-:S04]  /*1acf0*/  IMAD.WIDE R38, R251, 0x4, R218 ;  /* 0x00000004fb267825 */ /* 0x000fc800078e02da */
[C---:B------:R-:W-:Y:S01]  /*1ad00*/  IMAD.WIDE R36, R251.reuse, 0x4, R216 ;  /* 0x00000004fb247825 */ /* 0x040fe200078e02d8 */
[----:B------:R-:W-:Y:S03]  /*1ad10*/  STL.64 [R1+0x378], R38 ;  /* 0x0003782601007387 */ /* 0x000fe60000100a00 */
[C---:B------:R-:W-:Y:S01]  /*1ad20*/  IMAD.WIDE R34, R251.reuse, 0x4, R34 ;  /* 0x00000004fb227825 */ /* 0x040fe200078e0222 */
[----:B------:R-:W-:Y:S03]  /*1ad30*/  STL.64 [R1+0x370], R36 ;  /* 0x0003702401007387 */ /* 0x000fe60000100a00 */
[C---:B------:R-:W-:Y:S01]  /*1ad40*/  IMAD.WIDE R32, R251.reuse, 0x4, R32 ;  /* 0x00000004fb207825 */ /* 0x040fe200078e0220 */
[----:B------:R-:W-:Y:S04]  /*1ad50*/  STL.64 [R1+0x3f8], R34 ;  /* 0x0003f82201007387 */ /* 0x000fe80000100a00 */
[----:B------:R-:W-:Y:S01]  /*1ad60*/  STL.64 [R1+0x400], R32 ;  /* 0x0004002001007387 */ /* 0x000fe20000100a00 */
[----:B------:R-:W-:-:S04]  /*1ad70*/  IMAD.WIDE R30, R251, 0x4, R30 ;  /* 0x00000004fb1e7825 */ /* 0x000fc800078e021e */
[C---:B------:R-:W-:Y:S01]  /*1ad80*/  IMAD.WIDE R28, R251.reuse, 0x4, R28 ;  /* 0x00000004fb1c7825 */ /* 0x040fe200078e021c */
[----:B------:R-:W-:Y:S03]  /*1ad90*/  STL.64 [R1+0x408], R30 ;  /* 0x0004081e01007387 */ /* 0x000fe60000100a00 */
[C---:B------:R-:W-:Y:S01]  /*1ada0*/  IMAD.WIDE R26, R251.reuse, 0x4, R26 ;  /* 0x00000004fb1a7825 */ /* 0x040fe200078e021a */
[----:B------:R1:W-:Y:S03]  /*1adb0*/  STL.64 [R1+0xbb8], R28 ;  /* 0x000bb81c01007387 */ /* 0x0003e60000100a00 */
[C---:B------:R-:W-:Y:S01]  /*1adc0*/  IMAD.WIDE R24, R251.reuse, 0x4, R24 ;  /* 0x00000004fb187825 */ /* 0x040fe200078e0218 */
[----:B------:R1:W-:Y:S04]  /*1add0*/  STL.64 [R1+0xbc0], R26 ;  /* 0x000bc01a01007387 */ /* 0x0003e80000100a00 */
[----:B------:R1:W-:Y:S02]  /*1ade0*/  STL.64 [R1+0xbc8], R24 ;  /* 0x000bc81801007387 */ /* 0x0003e40000100a00 */
[----:B-1----:R-:W-:-:S04]  /*1adf0*/  IMAD.WIDE R28, R251, 0x4, R146 ;  /* 0x00000004fb1c7825 */ /* 0x002fc800078e0292 */
[C---:B------:R-:W-:Y:S01]  /*1ae00*/  IMAD.WIDE R26, R251.reuse, 0x4, R144 ;  /* 0x00000004fb1a7825 */ /* 0x040fe200078e0290 */
[----:B------:R-:W-:Y:S03]  /*1ae10*/  STL.64 [R1+0xbd0], R28 ;  /* 0x000bd01c01007387 */ /* 0x000fe60000100a00 */
[C---:B------:R-:W-:Y:S01]  /*1ae20*/  IMAD.WIDE R24, R251.reuse, 0x4, R22 ;  /* 0x00000004fb187825 */ /* 0x040fe200078e0216 */
[----:B------:R1:W-:Y:S03]  /*1ae30*/  LDGSTS.E [R0+0x4ee00], desc[UR14][R20.64], !P4 ;  /* 0x4ee0000014007fae */ /* 0x0003e6000e1a100e */
[C---:B------:R-:W-:Y:S01]  /*1ae40*/  IMAD.WIDE R22, R251.reuse, 0x4, R20 ;  /* 0x00000004fb167825 */ /* 0x040fe200078e0214 */
[----:B------:R-:W-:Y:S04]  /*1ae50*/  STL.64 [R1+0xbd8], R26 ;  /* 0x000bd81a01007387 */ /* 0x000fe80000100a00 */
[----:B------:R1:W-:Y:S02]  /*1ae60*/  STL.64 [R1+0xbe0], R24 ;  /* 0x000be01801007387 */ /* 0x0003e40000100a00 */
[----:B-1----:R-:W-:-:S02]  /*1ae70*/  IMAD.WIDE R20, R251, 0x4, R142 ;  /* 0x00000004fb147825 */ /* 0x002fc400078e028e */
[----:B------:R1:W-:Y:S04]  /*1ae80*/  STL.64 [R1+0xbe8], R22 ;  /* 0x000be81601007387 */ /* 0x0003e80000100a00 */
[----:B------:R2:W-:Y:S04]  /*1ae90*/  STL.64 [R1+0x2a0], R20 ;  /* 0x0002a01401007387 */ /* 0x0005e80000100a00 */
[----:B------:R-:W-:Y:S01]  /*1aea0*/  LDGSTS.E [R0+0x4ef00], desc[UR14][R142.64], !P4 ;  /* 0x4ef000008e007fae */ /* 0x000fe2000e1a100e */
[----:B------:R-:W-:-:S04]  /*1aeb0*/  IMAD.WIDE R24, R251, 0x4, R140 ;  /* 0x00000004fb187825 */ /* 0x000fc800078e028c */
[C---:B-1----:R-:W-:Y:S01]  /*1aec0*/  IMAD.WIDE R22, R251.reuse, 0x4, R16 ;  /* 0x00000004fb167825 */ /* 0x042fe200078e0210 */
[----:B------:R-:W-:Y:S04]  /*1aed0*/  STL.64 [R1+0xbf0], R24 ;  /* 0x000bf01801007387 */ /* 0x000fe80000100a00 */
[----:B------:R-:W-:Y:S01]  /*1aee0*/  STL.64 [R1+0xbf8], R22 ;  /* 0x000bf81601007387 */ /* 0x000fe20000100a00 */
[----:B--2---:R-:W-:-:S04]  /*1aef0*/  IMAD.WIDE R20, R251, 0x4, R138 ;  /* 0x00000004fb147825 */ /* 0x004fc800078e028a */
[C---:B------:R-:W-:Y:S01]  /*1af00*/  IMAD.WIDE R16, R251.reuse, 0x4, R136 ;  /* 0x00000004fb107825 */ /* 0x040fe200078e0288 */
[----:B------:R-:W-:Y:S03]  /*1af10*/  STL.64 [R1+0xc00], R20 ;  /* 0x000c001401007387 */ /* 0x000fe60000100a00 */
[C---:B------:R-:W-:Y:S01]  /*1af20*/  IMAD.WIDE R14, R251.reuse, 0x4, R14 ;  /* 0x00000004fb0e7825 */ /* 0x040fe200078e020e */
[----:B------:R-:W-:Y:S03]  /*1af30*/  STL.64 [R1+0xc08], R16 ;  /* 0x000c081001007387 */ /* 0x000fe60000100a00 */
[C---:B------:R-:W-:Y:S01]  /*1af40*/  IMAD.WIDE R12, R251.reuse, 0x4, R12 ;  /* 0x00000004fb0c7825 */ /* 0x040fe200078e020c */
[----:B------:R1:W-:Y:S04]  /*1af50*/  STL.64 [R1+0xc10], R14 ;  /* 0x000c100e01007387 */ /* 0x0003e80000100a00 */
[----:B------:R-:W-:Y:S04]  /*1af60*/  LDGSTS.E [R0+0x4f600], desc[UR14][R134.64], !P5 ;  /* 0x4f60000086007fae */ /* 0x000fe8000e9a100e */
[----:B------:R2:W-:Y:S01]  /*1af70*/  STL.64 [R1+0x2f8], R12 ;  /* 0x0002f80c01007387 */ /* 0x0005e20000100a00 */
[----:B-1----:R-:W-:-:S03]  /*1af80*/  IMAD.WIDE R14, R251, 0x4, R134 ;  /* 0x00000004fb0e7825 */ /* 0x002fc600078e0286 */
[----:B------:R-:W-:Y:S04]  /*1af90*/  LDGSTS.E [R0+0x4f700], desc[UR14][R248.64], !P5 ;  /* 0x4f700000f8007fae */ /* 0x000fe8000e9a100e */
[----:B------:R3:W-:Y:S01]  /*1afa0*/  STL.64 [R1+0xc18], R14 ;  /* 0x000c180e01007387 */ /* 0x0007e20000100a00 */
[----:B--2---:R-:W-:-:S03]  /*1afb0*/  IMAD.WIDE R12, R251, 0x4, R248 ;  /* 0x00000004fb0c7825 */ /* 0x004fc600078e02f8 */
[----:B------:R-:W2:Y:S01]  /*1afc0*/  LDL.LU.64 R248, [R1+0x2a08] ;  /* 0x002a080001f87983 */ /* 0x000ea20000300a00 */
[----:B------:R-:W-:-:S03]  /*1afd0*/  IMAD.WIDE R16, R251, 0x4, R132 ;  /* 0x00000004fb107825 */ /* 0x000fc600078e0284 */
[----:B------:R-:W-:Y:S01]  /*1afe0*/  STL.64 [R1+0xc20], R12 ;  /* 0x000c200c01007387 */ /* 0x000fe20000100a00 */
[----:B---3--:R-:W-:-:S03]  /*1aff0*/  IMAD.WIDE R14, R251, 0x4, R10 ;  /* 0x00000004fb0e7825 */ /* 0x008fc600078e020a */
[----:B------:R1:W-:Y:S04]  /*1b000*/  STL.64 [R1+0x2f0], R16 ;  /* 0x0002f01001007387 */ /* 0x0003e80000100a00 */
[----:B------:R3:W-:Y:S01]  /*1b010*/  STL.64 [R1+0x2e8], R14 ;  /* 0x0002e80e01007387 */ /* 0x0007e20000100a00 */
[----:B-1----:R-:W1:Y:S01]  /*1b020*/  LDC R16, c[0x0][0x3a0] ;  /* 0x0000e800ff107b82 */ /* 0x002e620000000800 */
[----:B------:R-:W-:-:S04]  /*1b030*/  IMAD.WIDE R12, R251, 0x4, R8 ;  /* 0x00000004fb0c7825 */ /* 0x000fc800078e0208 */
[C---:B------:R-:W-:Y:S01]  /*1b040*/  IMAD.WIDE R10, R251.reuse, 0x4, R130 ;  /* 0x00000004fb0a7825 */ /* 0x040fe200078e0282 */
[----:B------:R-:W-:Y:S02]  /*1b050*/  STL.64 [R1+0x2e0], R12 ;  /* 0x0002e00c01007387 */ /* 0x000fe40000100a00 */
[----:B---3--:R-:W3:Y:S01]  /*1b060*/  LDC R15, c[0x0][0x3a0] ;  /* 0x0000e800ff0f7b82 */ /* 0x008ee20000000800 */
[C---:B------:R-:W-:Y:S01]  /*1b070*/  IMAD.WIDE R8, R251.reuse, 0x4, R128 ;  /* 0x00000004fb087825 */ /* 0x040fe200078e0280 */
[----:B------:R4:W-:Y:S03]  /*1b080*/  STL.64 [R1+0x2d8], R10 ;  /* 0x0002d80a01007387 */ /* 0x0009e60000100a00 */
[C---:B----4-:R-:W-:Y:S01]  /*1b090*/  IMAD.WIDE R6, R251.reuse, 0x4, R6 ;  /* 0x00000004fb067825 */ /* 0x050fe200078e0206 */
[----:B------:R-:W-:Y:S02]  /*1b0a0*/  STL.64 [R1+0x2d0], R8 ;  /* 0x0002d00801007387 */ /* 0x000fe40000100a00 */
[----:B------:R-:W4:Y:S02]  /*1b0b0*/  LDC R17, c[0x0][0x3a0] ;  /* 0x0000e800ff117b82 */ /* 0x000f240000000800 */
[----:B------:R1:W-:Y:S06]  /*1b0c0*/  STL.64 [R1+0x2c8], R6 ;  /* 0x0002c80601007387 */ /* 0x0003ec0000100a00 */
[----:B------:R-:W2:Y:S01]  /*1b0d0*/  LDC R11, c[0x0][0x3a0] ;  /* 0x0000e800ff0b7b82 */ /* 0x000ea20000000800 */
[----:B-1----:R-:W-:-:S07]  /*1b0e0*/  IMAD.WIDE R6, R251, 0x4, R4 ;  /* 0x00000004fb067825 */ /* 0x002fce00078e0204 */
[----:B------:R-:W1:Y:S01]  /*1b0f0*/  LDC R12, c[0x0][0x3a0] ;  /* 0x0000e800ff0c7b82 */ /* 0x000e620000000800 */
[----:B------:R-:W-:-:S04]  /*1b100*/  IMAD.WIDE R222, R251, 0x4, R100 ;  /* 0x00000004fbde7825 */ /* 0x000fc800078e0264 */
[----:B------:R-:W-:Y:S01]  /*1b110*/  IMAD.WIDE R220, R251, 0x4, R102 ;  /* 0x00000004fbdc7825 */ /* 0x000fe200078e0266 */
[----:B------:R-:W-:-:S03]  /*1b120*/  USHF.L.U32 UR9, UR9, 0x7, URZ ;  /* 0x0000000709097899 */ /* 0x000fc600080006ff */
        /* <DEDUP_REMOVED lines=40> */
[----:B--2---:R-:W-:Y:S01]  /*1b3b0*/  IMAD.WIDE R8, R251, 0x4, R248 ;  /* 0x00000004fb087825 */ /* 0x004fe200078e02f8 */
[----:B------:R-:W-:Y:S04]  /*1b3c0*/  LDGSTS.E [R0+0x4fe00], desc[UR14][R248.64], !P6 ;  /* 0x4fe00000f8007fae */ /* 0x000fe8000f1a100e */
[----:B------:R2:W-:Y:S04]  /*1b3d0*/  LDGSTS.E [R0+0x4ff00], desc[UR14][R4.64], !P6 ;  /* 0x4ff0000004007fae */ /* 0x0005e8000f1a100e */
[----:B------:R-:W3:Y:S04]  /*1b3e0*/  LDL.LU.64 R248, [R1+0x2a00] ;  /* 0x002a000001f87983 */ /* 0x000ee80000300a00 */
[----:B------:R-:W-:Y:S04]  /*1b3f0*/  STL.64 [R1+0xc28], R8 ;  /* 0x000c280801007387 */ /* 0x000fe80000100a00 */
[----:B------:R1:W-:Y:S02]  /*1b400*/  STL.64 [R1+0xc30], R6 ;  /* 0x000c300601007387 */ /* 0x0003e40000100a00 */
[----:B-1----:R-:W1:Y:S08]  /*1b410*/  LDC R6, c[0x0][0x3a0] ;  /* 0x0000e800ff067b82 */ /* 0x002e700000000800 */
[----:B------:R-:W2:Y:S01]  /*1b420*/  LDC R7, c[0x0][0x3a0] ;  /* 0x0000e800ff077b82 */ /* 0x000ea20000000800 */
[----:B------:R-:W-:Y:S01]  /*1b430*/  VIADD R8, R2, 0xffffff77 ;  /* 0xffffff7702087836 */ /* 0x000fe20000000000 */
[----:B-1----:R-:W-:Y:S01]  /*1b440*/  IADD3 R10, PT, PT, R6, -0x81, RZ ;  /* 0xffffff7f060a7810 */ /* 0x002fe20007ffe0ff */
[----:B--2---:R-:W-:Y:S01]  /*1b450*/  VIADD R9, R7, 0xffffff7b ;  /* 0xffffff7b07097836 */ /* 0x004fe20000000000 */
[----:B------:R-:W2:Y:S01]  /*1b460*/  LDL.LU.64 R20, [R1+0xcd0] ;  /* 0x000cd00001147983 */ /* 0x000ea20000300a00 */
[----:B------:R-:W-:-:S03]  /*1b470*/  MOV R4, UR9 ;  /* 0x0000000900047c02 */ /* 0x000fc60008000f00 */
[----:B------:R-:W0:Y:S01]  /*1b480*/  LDGDEPBAR ;  /* 0x00000000000079af */ /* 0x000e220000000000 */
[C---:B---3--:R-:W-:Y:S02]  /*1b490*/  LOP3.LUT R5, R248.reuse, 0x10, RZ, 0x3c, !PT ;  /* 0x00000010f8057812 */ /* 0x048fe400078e3cff */
[C---:B------:R-:W-:Y:S01]  /*1b4a0*/  LOP3.LUT R6, R248.reuse, 0x30, RZ, 0x3c, !PT ;  /* 0x00000030f8067812 */ /* 0x040fe200078e3cff */
[----:B------:R-:W3:Y:S01]  /*1b4b0*/  LDL.LU.64 R140, [R1+0xce0] ;  /* 0x000ce000018c7983 */ /* 0x000ee20000300a00 */
[C---:B------:R-:W-:Y:S02]  /*1b4c0*/  LOP3.LUT R7, R248.reuse, 0x50, RZ, 0x3c, !PT ;  /* 0x00000050f8077812 */ /* 0x040fe400078e3cff */
[----:B------:R-:W-:Y:S01]  /*1b4d0*/  LOP3.LUT R2, R248, 0x70, RZ, 0x3c, !PT ;  /* 0x00000070f8027812 */ /* 0x000fe200078e3cff */
[----:B------:R-:W4:Y:S01]  /*1b4e0*/  LDL.LU.64 R138, [R1+0xd68] ;  /* 0x000d6800018a7983 */ /* 0x000f220000300a00 */
[----:B------:R-:W-:Y:S02]  /*1b4f0*/  ISETP.GE.U32.AND P5, PT, R10, 0x7fffff00, PT ;  /* 0x7fffff000a00780c */ /* 0x000fe40003fa6070 */
[----:B------:R-:W-:Y:S01]  /*1b500*/  ISETP.GE.U32.AND P4, PT, R9, 0x7ffffefc, PT ;  /* 0x7ffffefc0900780c */ /* 0x000fe20003f86070 */
[----:B------:R-:W4:Y:S01]  /*1b510*/  LDL.LU.64 R142, [R1+0xda0] ;  /* 0x000da000018e7983 */ /* 0x000f220000300a00 */
[----:B------:R-:W-:Y:S01]  /*1b520*/  UISETP.GT.AND UP0, UPT, UR5, 0xff, UPT ;  /* 0x000000ff0500788c */ /* 0x000fe2000bf04270 */
[----:B------:R-:W1:Y:S01]  /*1b530*/  LDC R13, c[0x0][0x3a0] ;  /* 0x0000e800ff0d7b82 */ /* 0x000e620000000800 */
[----:B------:R-:W1:Y:S01]  /*1b540*/  LDCU UR6, c[0x0][0x3a0] ;  /* 0x00007400ff0677ac */ /* 0x000e620008000800 */
[----:B------:R-:W4:Y:S04]  /*1b550*/  LDL.LU.64 R136, [R1+0xe38] ;  /* 0x000e380001887983 */ /* 0x000f280000300a00 */
[----:B------:R-:W4:Y:S02]  /*1b560*/  LDL.LU.64 R134, [R1+0xe40] ;  /* 0x000e400001867983 */ /* 0x000f240000300a00 */
[----:B------:R-:W1:Y:S02]  /*1b570*/  LDC R14, c[0x0][0x3a0] ;  /* 0x0000e800ff0e7b82 */ /* 0x000e640000000800 */
[----:B------:R-:W4:Y:S04]  /*1b580*/  LDL.LU.64 R132, [R1+0xf18] ;  /* 0x000f180001847983 */ /* 0x000f280000300a00 */
[----:B------:R-:W4:Y:S04]  /*1b590*/  LDL.LU.64 R144, [R1+0xf30] ;  /* 0x000f300001907983 */ /* 0x000f280000300a00 */
[----:B------:R-:W4:Y:S04]  /*1b5a0*/  LDL.LU.64 R22, [R1+0xf90] ;  /* 0x000f900001167983 */ /* 0x000f280000300a00 */
[----:B------:R-:W4:Y:S04]  /*1b5b0*/  LDL.LU.64 R130, [R1+0xf88] ;  /* 0x000f880001827983 */ /* 0x000f280000300a00 */
[----:B------:R-:W4:Y:S01]  /*1b5c0*/  LDL.LU.64 R128, [R1+0x1040] ;  /* 0x0010400001807983 */ /* 0x000f220000300a00 */
[----:B------:R-:W-:Y:S01]  /*1b5d0*/  VIADD R5, R5, UR13 ;  /* 0x0000000d05057c36 */ /* 0x000fe20008000000 */
[----:B------:R-:W-:Y:S01]  /*1b5e0*/  IADD3 R7, PT, PT, R7, UR13, RZ ;  /* 0x0000000d07077c10 */ /* 0x000fe2000fffe0ff */
[----:B------:R-:W-:-:S02]  /*1b5f0*/  VIADD R6, R6, UR13 ;  /* 0x0000000d06067c36 */ /* 0x000fc40008000000 */
[----:B------:R-:W-:Y:S01]  /*1b600*/  VIADD R2, R2, UR13 ;  /* 0x0000000d02027c36 */ /* 0x000fe20008000000 */
[----:B--2---:R-:W-:Y:S01]  /*1b610*/  LDGSTS.E [R249], desc[UR14][R20.64], P0 ;  /* 0x0000000014f97fae */ /* 0x004fe200081a100e */
[----:B------:R-:W-:-:S03]  /*1b620*/  IMAD.WIDE R24, R4, 0x4, R20 ;  /* 0x0000000404187825 */ /* 0x000fc600078e0214 */
[----:B---3--:R-:W-:Y:S04]  /*1b630*/  LDGSTS.E [R249+0x100], desc[UR14][R140.64], P2 ;  /* 0x001000008cf97fae */ /* 0x008fe800091a100e */
[----:B------:R-:W2:Y:S04]  /*1b640*/  LDL.LU.64 R20, [R1+0xf80] ;  /* 0x000f800001147983 */ /* 0x000ea80000300a00 */
[----:B------:R3:W-:Y:S04]  /*1b650*/  STL.64 [R1+0xcd0], R24 ;  /* 0x000cd01801007387 */ /* 0x0007e80000100a00 */
[----:B----4-:R-:W-:Y:S04]  /*1b660*/  LDGSTS.E [R249+0x1000], desc[UR14][R138.64], P0 ;  /* 0x010000008af97fae */ /* 0x010fe800081a100e */
[----:B------:R-:W-:Y:S01]  /*1b670*/  LDGSTS.E [R249+0x1100], desc[UR14][R142.64], P2 ;  /* 0x011000008ef97fae */ /* 0x000fe200091a100e */
[----:B---3--:R-:W-:-:S03]  /*1b680*/  IMAD.WIDE R24, R4, 0x4, R140 ;  /* 0x0000000404187825 */ /* 0x008fc600078e028c */
[----:B------:R-:W-:Y:S04]  /*1b690*/  LDGSTS.E [R249+0x2000], desc[UR14][R136.64], P0 ;  /* 0x0200000088f97fae */ /* 0x000fe800081a100e */
[----:B------:R-:W3:Y:S04]  /*1b6a0*/  LDL.LU.64 R140, [R1+0x1078] ;  /* 0x00107800018c7983 */ /* 0x000ee80000300a00 */
[----:B------:R4:W-:Y:S04]  /*1b6b0*/  STL.64 [R1+0xce0], R24 ;  /* 0x000ce01801007387 */ /* 0x0009e80000100a00 */
[----:B------:R-:W-:Y:S04]  /*1b6c0*/  LDGSTS.E [R249+0x2100], desc[UR14][R134.64], P2 ;  /* 0x0210000086f97fae */ /* 0x000fe800091a100e */
[----:B------:R-:W-:Y:S01]  /*1b6d0*/  LDGSTS.E [R249+0x3000], desc[UR14][R132.64], P0 ;  /* 0x0300000084f97fae */ /* 0x000fe200081a100e */
[----:B----4-:R-:W-:-:S03]  /*1b6e0*/  IMAD.WIDE R24, R4, 0x4, R138 ;  /* 0x0000000404187825 */ /* 0x010fc600078e028a */
[----:B------:R-:W-:Y:S04]  /*1b6f0*/  LDGSTS.E [R249+0x3100], desc[UR14][R144.64], P2 ;  /* 0x0310000090f97fae */ /* 0x000fe800091a100e */
[----:B------:R-:W4:Y:S04]  /*1b700*/  LDL.LU.64 R138, [R1+0xf78] ;  /* 0x000f7800018a7983 */ /* 0x000f280000300a00 */
[----:B------:R1:W-:Y:S04]  /*1b710*/  STL.64 [R1+0xd68], R24 ;  /* 0x000d681801007387 */ /* 0x0003e80000100a00 */
[----:B------:R-:W-:Y:S04]  /*1b720*/  LDGSTS.E [R249+0x4000], desc[UR14][R22.64], P0 ;  /* 0x0400000016f97fae */ /* 0x000fe800081a100e */
[----:B------:R-:W-:Y:S01]  /*1b730*/  LDGSTS.E [R249+0x4100], desc[UR14][R130.64], P2 ;  /* 0x0410000082f97fae */ /* 0x000fe200091a100e */
[----:B-1----:R-:W-:-:S03]  /*1b740*/  IMAD.WIDE R24, R4, 0x4, R142 ;  /* 0x0000000404187825 */ /* 0x002fc600078e028e */
[----:B------:R-:W-:Y:S04]  /*1b750*/  LDGSTS.E [R249+0x5000], desc[UR14][R128.64], P0 ;  /* 0x0500000080f97fae */ /* 0x000fe800081a100e */
[----:B------:R-:W4:Y:S04]  /*1b760*/  LDL.LU.64 R142, [R1+0x1070] ;  /* 0x00107000018e7983 */ /* 0x000f280000300a00 */
[----:B------:R1:W-:Y:S02]  /*1b770*/  STL.64 [R1+0xda0], R24 ;  /* 0x000da01801007387 */ /* 0x0003e40000100a00 */
[----:B-1----:R-:W-:-:S02]  /*1b780*/  IMAD.WIDE R24, R4, 0x4, R136 ;  /* 0x0000000404187825 */ /* 0x002fc400078e0288 */
[----:B------:R-:W4:Y:S04]  /*1b790*/  LDL.LU.64 R136, [R1+0xf70] ;  /* 0x000f700001887983 */ /* 0x000f280000300a00 */
[----:B------:R1:W-:Y:S02]  /*1b7a0*/  STL.64 [R1+0xe38], R24 ;  /* 0x000e381801007387 */ /* 0x0003e40000100a00 */
[C---:B-1----:R-:W-:Y:S02]  /*1b7b0*/  IMAD.WIDE R24, R4.reuse, 0x4, R134 ;  /* 0x0000000404187825 */ /* 0x042fe400078e0286 */
        /* <DEDUP_REMOVED lines=16> */
[----:B------:R1:W-:Y:S04]  /*1b8c0*/  STL.64 [R1+0x10d8], R24 ;  /* 0x0010d81801007387 */ /* 0x0003e80000100a00 */
[----:B--2---:R-:W-:Y:S01]  /*1b8d0*/  LDGSTS.E [R249+0x5100], desc[UR14][R20.64], P2 ;  /* 0x0510000014f97fae */ /* 0x004fe200091a100e */
[----:B-1----:R-:W-:-:S03]  /*1b8e0*/  IMAD.WIDE R24, R4, 0x4, R20 ;  /* 0x0000000404187825 */ /* 0x002fc600078e0214 */
[----:B------:R-:W2:Y:S04]  /*1b8f0*/  LDL.LU.64 R20, [R1+0x1050] ;  /* 0x0010500001147983 */ /* 0x000ea80000300a00 */
[----:B------:R1:W-:Y:S04]  /*1b900*/  STL.64 [R1+0x10f0], R24 ;  /* 0x0010f01801007387 */ /* 0x0003e80000100a00 */
[----:B---3--:R-:W-:Y:S01]  /*1b910*/  LDGSTS.E [R249+0x6000], desc[UR14][R140.64], P0 ;  /* 0x060000008cf97fae */ /* 0x008fe200081a100e */
[----:B-1----:R-:W-:-:S03]  /*1b920*/  IMAD.WIDE R24, R4, 0x4, R140 ;  /* 0x0000000404187825 */ /* 0x002fc600078e028c */
[----:B------:R-:W3:Y:S04]  /*1b930*/  LDL.LU.64 R140, [R1+0xf50] ;  /* 0x000f5000018c7983 */ /* 0x000ee80000300a00 */
[----:B------:R1:W-:Y:S04]  /*1b940*/  STL.64 [R1+0x11d0], R24 ;  /* 0x0011d01801007387 */ /* 0x0003e80000100a00 */
[----:B----4-:R-:W-:Y:S01]  /*1b950*/  LDGSTS.E [R249+0x6100], desc[UR14][R138.64], P2 ;  /* 0x061000008af97fae */ /* 0x010fe200091a100e */
[----:B-1----:R-:W-:-:S03]  /*1b960*/  IMAD.WIDE R24, R4, 0x4, R138 ;  /* 0x0000000404187825 */ /* 0x002fc600078e028a */
[----:B------:R-:W4:Y:S04]  /*1b970*/  LDL.LU.64 R138, [R1+0x1048] ;  /* 0x00104800018a7983 */ /* 0x000f280000300a00 */
[----:B------:R1:W-:Y:S04]  /*1b980*/  STL.64 [R1+0x11e0], R24 ;  /* 0x0011e01801007387 */ /* 0x0003e80000100a00 */
[----:B------:R-:W-:Y:S01]  /*1b990*/  LDGSTS.E [R249+0x7000], desc[UR14][R142.64], P0 ;  /* 0x070000008ef97fae */ /* 0x000fe200081a100e */
        /* <DEDUP_REMOVED lines=17> */
[----:B------:R-:W-:Y:S04]  /*1bab0*/  LDGSTS.E [R249+0x9100], desc[UR14][R22.64], P2 ;  /* 0x0910000016f97fae */ /* 0x000fe800091a100e */
        /* <DEDUP_REMOVED lines=9> */
[----:B------:R1:W-:Y:S02]  /*1bb50*/  STL.64 [R1+0x1890], R24 ;  /* 0x0018901801007387 */ /* 0x0003e40000100a00 */
[C---:B-1----:R-:W-:Y:S02]  /*1bb60*/  IMAD.WIDE R24, R4.reuse, 0x4, R128 ;  /* 0x0000000404187825 */ /* 0x042fe400078e0280 */
        /* <DEDUP_REMOVED lines=1570> */
[----:B------:R-:W4:Y:S04]  /*21d90*/  LDL.LU.64 R146, [R1+0x688] ;  /* 0x0006880001927983 */ /* 0x000f280000300a00 */
[----:B------:R-:W-:Y:S01]  /*21da0*/  LDGSTS.E [R0+0xfc00], desc[UR14][R144.64], P0 ;  /* 0x0fc0000090007fae */ /* 0x000fe200081a100e */
[----:B-1----:R-:W-:-:S05]  /*21db0*/  IMAD.WIDE R24, R4, 0x4, R144 ;  /* 0x0000000404187825 */ /* 0x002fca00078e0290 */
        /* <DEDUP_REMOVED lines=13> */
[C---:B--2---:R-:W-:Y:S02]  /*21e90*/  IMAD.WIDE R24, R4.reuse, 0x4, R20 ;  /* 0x0000000404187825 */ /* 0x044fe400078e0214 */
[----:B------:R-:W-:Y:S04]  /*21ea0*/  LDGSTS.E [R0+0x11c00], desc[UR14][R20.64], P0 ;  /* 0x11c0000014007fae */ /* 0x000fe800081a100e */
        /* <DEDUP_REMOVED lines=10> */
[----:B------:R-:W4:Y:S04]  /*21f50*/  LDL.LU.64 R144, [R1+0x1678] ;  /* 0x0016780001907983 */ /* 0x000f280000300a00 */
        /* <DEDUP_REMOVED lines=13> */
[----:B------:R-:W-:-:S03]  /*22030*/  IMAD.WIDE R26, R4, 0x4, R146 ;  /* 0x00000004041a7825 */ /* 0x000fc600078e0292 */
[----:B------:R-:W-:Y:S01]  /*22040*/  LDGSTS.E [R0+0x14d00], desc[UR14][R146.64], P2 ;  /* 0x14d0000092007fae */ /* 0x000fe200091a100e */
[----:B-1----:R-:W-:-:S03]  /*22050*/  IMAD.WIDE R24, R4, 0x4, R132 ;  /* 0x0000000404187825 */ /* 0x002fc600078e0284 */
[----:B------:R-:W4:Y:S04]  /*22060*/  LDL.LU.64 R132, [R1+0x1668] ;  /* 0x0016680001847983 */ /* 0x000f280000300a00 */
[----:B------:R1:W-:Y:S04]  /*22070*/  STL.64 [R1+0x22e8], R24 ;  /* 0x0022e81801007387 */ /* 0x0003e80000100a00 */
[----:B------:R-:W-:Y:S01]  /*22080*/  STL.64 [R1+0x22e0], R26 ;  /* 0x0022e01a01007387 */ /* 0x000fe20000100a00 */
        /* <DEDUP_REMOVED lines=22> */
[----:B------:R-:W-:Y:S01]  /*221f0*/  LDGSTS.E [R0+0x18c00], desc[UR14][R144.64], P0 ;  /* 0x18c0000090007fae */ /* 0x000fe200081a100e */
[----:B------:R-:W-:-:S03]  /*22200*/  IMAD.WIDE R26, R4, 0x4, R144 ;  /* 0x00000004041a7825 */ /* 0x000fc600078e0290 */
[----:B------:R-:W4:Y:S04]  /*22210*/  LDL.LU.64 R138, [R1+0x1650] ;  /* 0x00165000018a7983 */ /* 0x000f280000300a00 */
[----:B------:R1:W-:Y:S04]  /*22220*/  STL.64 [R1+0x2370], R24 ;  /* 0x0023701801007387 */ /* 0x0003e80000100a00 */
[----:B------:R-:W-:Y:S04]  /*22230*/  STL.64 [R1+0x23a8], R26 ;  /* 0x0023a81a01007387 */ /* 0x000fe80000100a00 */
        /* <DEDUP_REMOVED lines=14> */
[----:B-1----:R-:W4:Y:S04]  /*22320*/  LDL.LU.64 R24, [R1+0x1640] ;  /* 0x0016400001187983 */ /* 0x002f280000300a00 */
[----:B------:R-:W4:Y:S04]  /*22330*/  LDL.LU.64 R132, [R1+0x428] ;  /* 0x0004280001847983 */ /* 0x000f280000300a00 */
[----:B------:R-:W-:Y:S04]  /*22340*/  STL.64 [R1+0x2408], R26 ;  /* 0x0024081a01007387 */ /* 0x000fe80000100a00 */
[----:B------:R-:W4:Y:S04]  /*22350*/  LDL.LU.64 R146, [R1+0x16c0] ;  /* 0x0016c00001927983 */ /* 0x000f280000300a00 */
[----:B------:R1:W-:Y:S02]  /*22360*/  LDGSTS.E [R0+0x1ad00], desc[UR14][R22.64], P2 ;  /* 0x1ad0000016007fae */ /* 0x0003e400091a100e */
[----:B-1----:R-:W-:-:S05]  /*22370*/  IMAD.WIDE R22, R4, 0x4, R22 ;  /* 0x0000000404167825 */ /* 0x002fca00078e0216 */
[----:B------:R1:W-:Y:S04]  /*22380*/  STL.64 [R1+0x2400], R22 ;  /* 0x0024001601007387 */ /* 0x0003e80000100a00 */
[----:B------:R-:W-:Y:S01]  /*22390*/  LDGSTS.E [R0+0x1bc00], desc[UR14][R130.64], P0 ;  /* 0x1bc0000082007fae */ /* 0x000fe200081a100e */
        /* <DEDUP_REMOVED lines=8> */
[----:B-1----:R-:W4:Y:S04]  /*22420*/  LDL.LU.64 R22, [R1+0x16d0] ;  /* 0x0016d00001167983 */ /* 0x002f280000300a00 */
[----:B--2---:R1:W-:Y:S02]  /*22430*/  LDGSTS.E [R0+0x1cc00], desc[UR14][R20.64], P0 ;  /* 0x1cc0000014007fae */ /* 0x0043e400081a100e */
[----:B-1----:R-:W-:-:S05]  /*22440*/  IMAD.WIDE R20, R4, 0x4, R20 ;  /* 0x0000000404147825 */ /* 0x002fca00078e0214 */
[----:B------:R1:W-:Y:S04]  /*22450*/  STL.64 [R1+0x2498], R20 ;  /* 0x0024981401007387 */ /* 0x0003e80000100a00 */
[----:B---3--:R-:W-:Y:S01]  /*22460*/  LDGSTS.E [R0+0x1cd00], desc[UR14][R140.64], P2 ;  /* 0x1cd000008c007fae */ /* 0x008fe200091a100e */
[----:B-1----:R-:W-:-:S03]  /*22470*/  IMAD.WIDE R20, R4, 0x4, R140 ;  /* 0x0000000404147825 */ /* 0x002fc600078e028c */
[----:B------:R-:W2:Y:S04]  /*22480*/  LDL.LU.64 R140, [R1+0x878] ;  /* 0x00087800018c7983 */ /* 0x000ea80000300a00 */
[----:B------:R1:W-:Y:S01]  /*22490*/  STL.64 [R1+0x2490], R20 ;  /* 0x0024901401007387 */ /* 0x0003e20000100a00 */
[----:B----4-:R-:W-:-:S03]  /*224a0*/  IMAD.WIDE R26, R4, 0x4, R138 ;  /* 0x00000004041a7825 */ /* 0x010fc600078e028a */
[----:B------:R-:W-:Y:S04]  /*224b0*/  LDGSTS.E [R0+0x1dc00], desc[UR14][R138.64], P0 ;  /* 0x1dc000008a007fae */ /* 0x000fe800081a100e */
[----:B-1----:R-:W3:Y:S04]  /*224c0*/  LDL.LU.64 R20, [R1+0x16d8] ;  /* 0x0016d80001147983 */ /* 0x002ee80000300a00 */
        /* <DEDUP_REMOVED lines=14> */
[----:B------:R1:W-:Y:S04]  /*225b0*/  LDGSTS.E [R0+0x1fc00], desc[UR14][R24.64], P0 ;  /* 0x1fc0000018007fae */ /* 0x0003e800081a100e */
[----:B------:R-:W-:Y:S01]  /*225c0*/  LDGSTS.E [R0+0x1fd00], desc[UR14][R132.64], P2 ;  /* 0x1fd0000084007fae */ /* 0x000fe200091a100e */
[----:B-1----:R-:W-:-:S03]  /*225d0*/  IMAD.WIDE R26, R4, 0x4, R24 ;  /* 0x00000004041a7825 */ /* 0x002fc600078e0218 */
[----:B------:R-:W-:Y:S01]  /*225e0*/  LDGSTS.E [R2+0xe00], desc[UR14][R146.64], P0 ;  /* 0x00e0000092027fae */ /* 0x000fe200081a100e */
[----:B------:R-:W-:-:S03]  /*225f0*/  IMAD.WIDE R24, R4, 0x4, R132 ;  /* 0x0000000404187825 */ /* 0x000fc600078e0284 */
[----:B------:R1:W-:Y:S04]  /*22600*/  STL.64 [R1+0x2518], R26 ;  /* 0x0025181a01007387 */ /* 0x0003e80000100a00 */
[----:B------:R-:W4:Y:S04]  /*22610*/  LDL.LU.64 R132, [R1+0x830] ;  /* 0x0008300001847983 */ /* 0x000f280000300a00 */
[----:B------:R1:W-:Y:S02]  /*22620*/  STL.64 [R1+0x2510], R24 ;  /* 0x0025101801007387 */ /* 0x0003e40000100a00 */
[----:B-1----:R-:W-:-:S05]  /*22630*/  IMAD.WIDE R26, R4, 0x4, R146 ;  /* 0x00000004041a7825 */ /* 0x002fca00078e0292 */
[----:B------:R1:W-:Y:S01]  /*22640*/  STL.64 [R1+0xc38], R26 ;  /* 0x000c381a01007387 */ /* 0x0003e20000100a00 */
[----:B------:R-:W-:-:S03]  /*22650*/  IMAD.WIDE R24, R4, 0x4, R130 ;  /* 0x0000000404187825 */ /* 0x000fc600078e0282 */
[----:B------:R-:W-:Y:S01]  /*22660*/  LDGSTS.E [R2+0xf00], desc[UR14][R130.64], P2 ;  /* 0x00f0000082027fae */ /* 0x000fe200091a100e */
[----:B-1----:R-:W-:-:S03]  /*22670*/  IMAD.WIDE R26, R4, 0x4, R144 ;  /* 0x00000004041a7825 */ /* 0x002fc600078e0290 */
[----:B------:R-:W-:Y:S04]  /*22680*/  LDGSTS.E [R2+0x1e00], desc[UR14][R144.64], P0 ;  /* 0x01e0000090027fae */ /* 0x000fe800081a100e */
[----:B------:R-:W4:Y:S04]  /*22690*/  LDL.LU.64 R130, [R1+0x16f0] ;  /* 0x0016f00001827983 */ /* 0x000f280000300a00 */
[----:B------:R1:W-:Y:S04]  /*226a0*/  STL.64 [R1+0xc40], R24 ;  /* 0x000c401801007387 */ /* 0x0003e80000100a00 */
[----:B------:R-:W-:Y:S04]  /*226b0*/  STL.64 [R1+0xc58], R26 ;  /* 0x000c581a01007387 */ /* 0x000fe80000100a00 */
[----:B------:R-:W-:Y:S01]  /*226c0*/  LDGSTS.E [R2+0x1f00], desc[UR14][R128.64], P2 ;  /* 0x01f0000080027fae */ /* 0x000fe200091a100e */
[----:B-1----:R-:W-:-:S03]  /*226d0*/  IMAD.WIDE R24, R4, 0x4, R128 ;  /* 0x0000000404187825 */ /* 0x002fc600078e0280 */
[----:B------:R-:W4:Y:S04]  /*226e0*/  LDL.LU.64 R128, [R1+0x818] ;  /* 0x0008180001807983 */ /* 0x000f280000300a00 */
[----:B------:R1:W-:Y:S04]  /*226f0*/  STL.64 [R1+0xc60], R24 ;  /* 0x000c601801007387 */ /* 0x0003e80000100a00 */
[----:B------:R2:W-:Y:S01]  /*22700*/  LDGSTS.E [R2+0x2e00], desc[UR14][R22.64], P0 ;  /* 0x02e0000016027fae */ /* 0x0005e200081a100e */
[----:B-1----:R-:W-:-:S05]  /*22710*/  IMAD.WIDE R24, R4, 0x4, R22 ;  /* 0x0000000404187825 */ /* 0x002fca00078e0216 */
[----:B------:R-:W-:Y:S01]  /*22720*/  STL.64 [R1+0xc88], R24 ;  /* 0x000c881801007387 */ /* 0x000fe20000100a00 */
[----:B--2---:R-:W-:-:S03]  /*22730*/  IMAD.WIDE R22, R4, 0x4, R140 ;  /* 0x0000000404167825 */ /* 0x004fc600078e028c */
[----:B------:R-:W-:Y:S04]  /*22740*/  LDGSTS.E [R2+0x2f00], desc[UR14][R140.64], P2 ;  /* 0x02f000008c027fae */ /* 0x000fe800091a100e */
[----:B------:R-:W2:Y:S04]  /*22750*/  LDL.LU.64 R140, [R1+0x16f8] ;  /* 0x0016f800018c7983 */ /* 0x000ea80000300a00 */
[----:B------:R1:W-:Y:S04]  /*22760*/  STL.64 [R1+0xc90], R22 ;  /* 0x000c901601007387 */ /* 0x0003e80000100a00 */
[----:B---3--:R3:W-:Y:S04]  /*22770*/  LDGSTS.E [R2+0x3e00], desc[UR14][R20.64], P0 ;  /* 0x03e0000014027fae */ /* 0x0087e800081a100e */
[----:B----4-:R-:W-:Y:S01]  /*22780*/  LDGSTS.E [R2+0x3f00], desc[UR14][R138.64], P2 ;  /* 0x03f000008a027fae */ /* 0x010fe200091a100e */
[----:B-1----:R-:W-:-:S04]  /*22790*/  IMAD.WIDE R22, R4, 0x4, R20 ;  /* 0x0000000404167825 */ /* 0x002fc800078e0214 */
[C---:B---3--:R-:W-:Y:S01]  /*227a0*/  IMAD.WIDE R20, R4.reuse, 0x4, R138 ;  /* 0x0000000404147825 */ /* 0x048fe200078e028a */
[----:B------:R1:W-:Y:S04]  /*227b0*/  STL.64 [R1+0xcc8], R22 ;  /* 0x000cc81601007387 */ /* 0x0003e80000100a00 */
[----:B------:R-:W3:Y:S04]  /*227c0*/  LDL.LU.64 R138, [R1+0x800] ;  /* 0x00080000018a7983 */ /* 0x000ee80000300a00 */
[----:B------:R4:W-:Y:S04]  /*227d0*/  STL.64 [R1+0xcd8], R20 ;  /* 0x000cd81401007387 */ /* 0x0009e80000100a00 */
[----:B------:R-:W-:Y:S04]  /*227e0*/  LDGSTS.E [R2+0x4e00], desc[UR14][R142.64], P0 ;  /* 0x04e000008e027fae */ /* 0x000fe800081a100e */
[----:B------:R-:W-:Y:S01]  /*227f0*/  LDGSTS.E [R2+0x4f00], desc[UR14][R136.64], P2 ;  /* 0x04f0000088027fae */ /* 0x000fe200091a100e */
[----:B------:R-:W-:-:S03]  /*22800*/  IMAD.WIDE R240, R4, 0x4, R136 ;  /* 0x0000000404f07825 */ /* 0x000fc600078e0288 */
[----:B------:R-:W4:Y:S01]  /*22810*/  LDL.LU.64 R136, [R1+0x1700] ;  /* 0x0017000001887983 */ /* 0x000f220000300a00 */
[----:B------:R-:W-:-:S05]  /*22820*/  IMAD.WIDE R242, R4, 0x4, R142 ;  /* 0x0000000404f27825 */ /* 0x000fca00078e028e */
[----:B------:R-:W-:Y:S01]  /*22830*/  STL.64 [R1+0xd48], R242 ;  /* 0x000d48f201007387 */ /* 0x000fe20000100a00 */
[----:B------:R-:W-:-:S03]  /*22840*/  IMAD.WIDE R218, R4, 0x4, R134 ;  /* 0x0000000404da7825 */ /* 0x000fc600078e0286 */
[----:B------:R-:W-:Y:S04]  /*22850*/  LDGSTS.E [R2+0x5e00], desc[UR14][R134.64], P0 ;  /* 0x05e0000086027fae */ /* 0x000fe800081a100e */
[----:B------:R-:W-:Y:S04]  /*22860*/  STL.64 [R1+0x2a00], R242 ;  /* 0x002a00f201007387 */ /* 0x000fe80000100a00 */
[----:B------:R-:W4:Y:S04]  /*22870*/  LDL.LU.64 R134, [R1+0x7e8] ;  /* 0x0007e80001867983 */ /* 0x000f280000300a00 */
[----:B------:R-:W-:Y:S04]  /*22880*/  STL.64 [R1+0xd50], R240 ;  /* 0x000d50f001007387 */ /* 0x000fe80000100a00 */
[----:B------:R1:W-:Y:S01]  /*22890*/  STL.64 [R1+0x2a08], R240 ;  /* 0x002a08f001007387 */ /* 0x0003e20000100a00 */
[----:B------:R-:W-:-:S03]  /*228a0*/  IMAD.WIDE R216, R4, 0x4, R132 ;  /* 0x0000000404d87825 */ /* 0x000fc600078e0284 */
[----:B------:R-:W-:Y:S04]  /*228b0*/  LDGSTS.E [R2+0x5f00], desc[UR14][R132.64], P2 ;  /* 0x05f0000084027fae */ /* 0x000fe800091a100e */
[----:B------:R-:W4:Y:S04]  /*228c0*/  LDL.LU.64 R132, [R1+0x1708] ;  /* 0x0017080001847983 */ /* 0x000f280000300a00 */
[----:B------:R-:W-:Y:S04]  /*228d0*/  STL.64 [R1+0xda8], R218 ;  /* 0x000da8da01007387 */ /* 0x000fe80000100a00 */
[----:B------:R-:W-:Y:S04]  /*228e0*/  STL.64 [R1+0x2a10], R218 ;  /* 0x002a10da01007387 */ /* 0x000fe80000100a00 */
[----:B------:R-:W-:Y:S01]  /*228f0*/  LDGSTS.E [R2+0x6e00], desc[UR14][R130.64], P0 ;  /* 0x06e0000082027fae */ /* 0x000fe200081a100e */
[----:B------:R-:W-:-:S03]  /*22900*/  IMAD.WIDE R186, R4, 0x4, R130 ;  /* 0x0000000404ba7825 */ /* 0x000fc600078e0282 */
        /* <DEDUP_REMOVED lines=8> */
[----:B--2---:R-:W-:Y:S01]  /*22990*/  LDGSTS.E [R2+0x7e00], desc[UR14][R140.64], P0 ;  /* 0x07e000008c027fae */ /* 0x004fe200081a100e */
[----:B------:R-:W-:-:S03]  /*229a0*/  IMAD.WIDE R182, R4, 0x4, R140 ;  /* 0x0000000404b67825 */ /* 0x000fc600078e028c */
[----:B------:R-:W2:Y:S04]  /*229b0*/  LDL.LU.64 R140, [R1+0x7b8] ;  /* 0x0007b800018c7983 */ /* 0x000ea80000300a00 */
[----:B------:R-:W-:Y:S04]  /*229c0*/  STL.64 [R1+0xe20], R184 ;  /* 0x000e20b801007387 */ /* 0x000fe80000100a00 */
[----:B------:R-:W-:Y:S04]  /*229d0*/  STL.64 [R1+0x2a28], R184 ;  /* 0x002a28b801007387 */ /* 0x000fe80000100a00 */
[----:B---3--:R-:W-:Y:S01]  /*229e0*/  LDGSTS.E [R2+0x7f00], desc[UR14][R138.64], P2 ;  /* 0x07f000008a027fae */ /* 0x008fe200091a100e */
[----:B------:R-:W-:-:S03]  /*229f0*/  IMAD.WIDE R180, R4, 0x4, R138 ;  /* 0x0000000404b47825 */ /* 0x000fc600078e028a */
[----:B------:R-:W3:Y:S04]  /*22a00*/  LDL.LU.64 R138, [R1+0x1728] ;  /* 0x00172800018a7983 */ /* 0x000ee80000300a00 */
[----:B------:R-:W-:Y:S04]  /*22a10*/  STL.64 [R1+0xe98], R182 ;  /* 0x000e98b601007387 */ /* 0x000fe80000100a00 */
[----:B------:R-:W-:Y:S04]  /*22a20*/  STL.64 [R1+0x2a30], R182 ;  /* 0x002a30b601007387 */ /* 0x000fe80000100a00 */
[----:B----4-:R-:W-:Y:S01]  /*22a30*/  LDGSTS.E [R2+0x8e00], desc[UR14][R136.64], P0 ;  /* 0x08e0000088027fae */ /* 0x010fe200081a100e */
[----:B------:R-:W-:-:S03]  /*22a40*/  IMAD.WIDE R178, R4, 0x4, R136 ;  /* 0x0000000404b27825 */ /* 0x000fc600078e0288 */
[----:B------:R-:W4:Y:S04]  /*22a50*/  LDL.LU.64 R136, [R1+0x7a0] ;  /* 0x0007a00001887983 */ /* 0x000f280000300a00 */
[----:B------:R-:W-:Y:S04]  /*22a60*/  STL.64 [R1+0xea0], R180 ;  /* 0x000ea0b401007387 */ /* 0x000fe80000100a00 */
[----:B------:R-:W-:Y:S01]  /*22a70*/  STL.64 [R1+0x2a38], R180 ;  /* 0x002a38b401007387 */ /* 0x000fe20000100a00 */
[----:B------:R-:W-:-:S03]  /*22a80*/  IMAD.WIDE R176, R4, 0x4, R134 ;  /* 0x0000000404b07825 */ /* 0x000fc600078e0286 */
[----:B------:R-:W-:Y:S04]  /*22a90*/  LDGSTS.E [R2+0x8f00], desc[UR14][R134.64], P2 ;  /* 0x08f0000086027fae */ /* 0x000fe800091a100e */
[----:B------:R-:W4:Y:S04]  /*22aa0*/  LDL.LU.64 R134, [R1+0x1730] ;  /* 0x0017300001867983 */ /* 0x000f280000300a00 */
[----:B------:R-:W-:Y:S04]  /*22ab0*/  STL.64 [R1+0xef8], R178 ;  /* 0x000ef8b201007387 */ /* 0x000fe80000100a00 */
[----:B------:R-:W-:Y:S01]  /*22ac0*/  STL.64 [R1+0x2a40], R178 ;  /* 0x002a40b201007387 */ /* 0x000fe20000100a00 */
        /* <DEDUP_REMOVED lines=15> */
[----:B------:R-:W4:Y:S04]  /*22bc0*/  LDL.LU.64 R142, [R1+0x1740] ;  /* 0x00174000018e7983 */ /* 0x000f280000300a00 */
[----:B------:R-:W-:Y:S04]  /*22bd0*/  STL.64 [R1+0xfe8], R170 ;  /* 0x000fe8aa01007387 */ /* 0x000fe80000100a00 */
[----:B------:R-:W-:Y:S01]  /*22be0*/  STL.64 [R1+0x2a60], R170 ;  /* 0x002a60aa01007387 */ /* 0x000fe20000100a00 */
[----:B--2---:R-:W-:-:S03]  /*22bf0*/  IMAD.WIDE R168, R4, 0x4, R140 ;  /* 0x0000000404a87825 */ /* 0x004fc600078e028c */
[----:B------:R-:W-:Y:S04]  /*22c00*/  LDGSTS.E [R2+0xaf00], desc[UR14][R140.64], P2 ;  /* 0x0af000008c027fae */ /* 0x000fe800091a100e */
[----:B------:R-:W2:Y:S04]  /*22c10*/  LDL.LU.64 R140, [R1+0x740] ;  /* 0x00074000018c7983 */ /* 0x000ea80000300a00 */
[----:B------:R-:W-:Y:S04]  /*22c20*/  STL.64 [R1+0xff0], R168 ;  /* 0x000ff0a801007387 */ /* 0x000fe80000100a00 */
[----:B------:R-:W-:Y:S01]  /*22c30*/  STL.64 [R1+0x2a68], R168 ;  /* 0x002a68a801007387 */ /* 0x000fe20000100a00 */
[----:B---3--:R-:W-:-:S03]  /*22c40*/  IMAD.WIDE R166, R4, 0x4, R138 ;  /* 0x0000000404a67825 */ /* 0x008fc600078e028a */
[----:B------:R-:W-:Y:S04]  /*22c50*/  LDGSTS.E [R2+0xbe00], desc[UR14][R138.64], P0 ;  /* 0x0be000008a027fae */ /* 0x000fe800081a100e */
        /* <DEDUP_REMOVED lines=21> */
[----:B------:R-:W-:Y:S01]  /*22db0*/  LDGSTS.E [R2+0xdf00], desc[UR14][R128.64], P2 ;  /* 0x0df0000080027fae */ /* 0x000fe200091a100e */
[----:B------:R-:W-:-:S03]  /*22dc0*/  IMAD.WIDE R144, R4, 0x4, R128 ;  /* 0x0000000404907825 */ /* 0x000fc600078e0280 */
[----:B------:R-:W4:Y:S04]  /*22dd0*/  LDL.LU.64 R128, [R1+0x6e0] ;  /* 0x0006e00001807983 */ /* 0x000f280000300a00 */
[----:B------:R1:W-:Y:S04]  /*22de0*/  LDGSTS.E [R2+0xee00], desc[UR14][R142.64], P0 ;  /* 0x0ee000008e027fae */ /* 0x0003e800081a100e */
[----:B------:R-:W-:Y:S04]  /*22df0*/  STL.64 [R1+0x1158], R146 ;  /* 0x0011589201007387 */ /* 0x000fe80000100a00 */
[----:B------:R-:W-:Y:S01]  /*22e00*/  STL.64 [R1+0x2a90], R146 ;  /* 0x002a909201007387 */ /* 0x000fe20000100a00 */
[----:B-1----:R-:W-:-:S03]  /*22e10*/  IMAD.WIDE R142, R4, 0x4, R142 ;  /* 0x00000004048e7825 */ /* 0x002fc600078e028e */
[----:B------:R-:W4:Y:S04]  /*22e20*/  LDL.LU.64 R30, [R1+0x17c8] ;  /* 0x0017c800011e7983 */ /* 0x000f280000300a00 */
[----:B------:R-:W-:Y:S04]  /*22e30*/  STL.64 [R1+0x1160], R144 ;  /* 0x0011609001007387 */ /* 0x000fe80000100a00 */
[----:B------:R-:W-:Y:S04]  /*22e40*/  STL.64 [R1+0x2a98], R144 ;  /* 0x002a989001007387 */ /* 0x000fe80000100a00 */
[----:B------:R-:W4:Y:S04]  /*22e50*/  LDL.LU.64 R28, [R1+0x6c0] ;  /* 0x0006c000011c7983 */ /* 0x000f280000300a00 */
[----:B------:R-:W-:Y:S04]  /*22e60*/  STL.64 [R1+0x11b8], R142 ;  /* 0x0011b88e01007387 */ /* 0x000fe80000100a00 */
[----:B------:R1:W-:Y:S04]  /*22e70*/  STL.64 [R1+0x2aa0], R142 ;  /* 0x002aa08e01007387 */ /* 0x0003e80000100a00 */
[----:B------:R-:W4:Y:S04]  /*22e80*/  LDL.LU.64 R26, [R1+0x17c0] ;  /* 0x0017c000011a7983 */ /* 0x000f280000300a00 */
[----:B------:R-:W4:Y:S04]  /*22e90*/  LDL.LU.64 R24, [R1+0x6a0] ;  /* 0x0006a00001187983 */ /* 0x000f280000300a00 */
[----:B--2---:R2:W-:Y:S02]  /*22ea0*/  LDGSTS.E [R2+0xef00], desc[UR14][R140.64], P2 ;  /* 0x0ef000008c027fae */ /* 0x0045e400091a100e */
[----:B--2---:R-:W-:-:S05]  /*22eb0*/  IMAD.WIDE R140, R4, 0x4, R140 ;  /* 0x00000004048c7825 */ /* 0x004fca00078e028c */
[----:B------:R-:W-:Y:S04]  /*22ec0*/  STL.64 [R1+0x11c0], R140 ;  /* 0x0011c08c01007387 */ /* 0x000fe80000100a00 */
[----:B------:R2:W-:Y:S04]  /*22ed0*/  STL.64 [R1+0x2aa8], R140 ;  /* 0x002aa88c01007387 */ /* 0x0005e80000100a00 */
[----:B---3--:R3:W-:Y:S04]  /*22ee0*/  LDGSTS.E [R2+0xfe00], desc[UR14][R138.64], P0 ;  /* 0x0fe000008a027fae */ /* 0x0087e800081a100e */
[----:B------:R-:W2:Y:S01]  /*22ef0*/  LDL.LU.64 R36, [R1+0x17b8] ;  /* 0x0017b80001247983 */ /* 0x000ea20000300a00 */
[----:B---3--:R-:W-:-:S05]  /*22f00*/  IMAD.WIDE R138, R4, 0x4, R138 ;  /* 0x00000004048a7825 */ /* 0x008fca00078e028a */
[----:B------:R-:W-:Y:S04]  /*22f10*/  STL.64 [R1+0x1b80], R138 ;  /* 0x001b808a01007387 */ /* 0x000fe80000100a00 */
[----:B------:R-:W3:Y:S04]  /*22f20*/  LDL.LU.64 R22, [R1+0x680] ;  /* 0x0006800001167983 */ /* 0x000ee80000300a00 */
[----:B----4-:R4:W-:Y:S02]  /*22f30*/  LDGSTS.E [R2+0xff00], desc[UR14][R136.64], P2 ;  /* 0x0ff0000088027fae */ /* 0x0109e400091a100e */
[----:B----4-:R-:W-:-:S05]  /*22f40*/  IMAD.WIDE R136, R4, 0x4, R136 ;  /* 0x0000000404887825 */ /* 0x010fca00078e0288 */
[----:B------:R-:W-:Y:S04]  /*22f50*/  STL.64 [R1+0x1b88], R136 ;  /* 0x001b888801007387 */ /* 0x000fe80000100a00 */
[----:B------:R-:W4:Y:S04]  /*22f60*/  LDL.LU.64 R20, [R1+0x17b0] ;  /* 0x0017b00001147983 */ /* 0x000f280000300a00 */
[----:B------:R1:W-:Y:S02]  /*22f70*/  LDGSTS.E [R2+0x10e00], desc[UR14][R134.64], P0 ;  /* 0x10e0000086027fae */ /* 0x0003e400081a100e */
[----:B-1----:R-:W-:-:S05]  /*22f80*/  IMAD.WIDE R134, R4, 0x4, R134 ;  /* 0x0000000404867825 */ /* 0x002fca00078e0286 */
        /* <DEDUP_REMOVED lines=9> */
[----:B------:R1:W-:Y:S02]  /*23020*/  LDGSTS.E [R2+0x11f00], desc[UR14][R128.64], P2 ;  /* 0x11f0000080027fae */ /* 0x0003e400091a100e */
[C---:B-1----:R-:W-:Y:S02]  /*23030*/  IMAD.WIDE R128, R4.reuse, 0x4, R128 ;  /* 0x0000000404807825 */ /* 0x042fe400078e0280 */
[----:B------:R-:W-:Y:S02]  /*23040*/  LDGSTS.E [R2+0x12e00], desc[UR14][R30.64], P0 ;  /* 0x12e000001e027fae */ /* 0x000fe400081a100e */
[----:B------:R-:W-:-:S02]  /*23050*/  IMAD.WIDE R126, R4, 0x4, R30 ;  /* 0x00000004047e7825 */ /* 0x000fc400078e021e */
[----:B------:R-:W4:Y:S02]  /*23060*/  LDL.LU.64 R30, [R1+0x640] ;  /* 0x00064000011e7983 */ /* 0x000f240000300a00 */
[C---:B------:R-:W-:Y:S02]  /*23070*/  IMAD.WIDE R124, R4.reuse, 0x4, R28 ;  /* 0x00000004047c7825 */ /* 0x040fe400078e021c */
[----:B------:R-:W-:Y:S04]  /*23080*/  LDGSTS.E [R2+0x12f00], desc[UR14][R28.64], P2 ;  /* 0x12f000001c027fae */ /* 0x000fe800091a100e */
[----:B------:R-:W-:Y:S01]  /*23090*/  STL.64 [R1+0x2220], R128 ;  /* 0x0022208001007387 */ /* 0x000fe20000100a00 */
[----:B------:R-:W-:-:S03]  /*230a0*/  IMAD.WIDE R122, R4, 0x4, R26 ;  /* 0x00000004047a7825 */ /* 0x000fc600078e021a */
[----:B------:R-:W-:Y:S04]  /*230b0*/  LDGSTS.E [R2+0x13e00], desc[UR14][R26.64], P0 ;  /* 0x13e000001a027fae */ /* 0x000fe800081a100e */
[----:B------:R-:W4:Y:S01]  /*230c0*/  LDL.LU.64 R28, [R1+0x17a0] ;  /* 0x0017a000011c7983 */ /* 0x000f220000300a00 */
[----:B------:R-:W-:-:S03]  /*230d0*/  IMAD.WIDE R120, R4, 0x4, R24 ;  /* 0x0000000404787825 */ /* 0x000fc600078e0218 */
[----:B------:R-:W-:Y:S04]  /*230e0*/  STL.64 [R1+0x2238], R126 ;  /* 0x0022387e01007387 */ /* 0x000fe80000100a00 */
[----:B------:R-:W4:Y:S04]  /*230f0*/  LDL.LU.64 R26, [R1+0x620] ;  /* 0x00062000011a7983 */ /* 0x000f280000300a00 */
[----:B------:R-:W-:Y:S04]  /*23100*/  LDGSTS.E [R2+0x13f00], desc[UR14][R24.64], P2 ;  /* 0x13f0000018027fae */ /* 0x000fe800091a100e */
[----:B------:R-:W-:Y:S04]  /*23110*/  STL.64 [R1+0x2230], R124 ;  /* 0x0022307c01007387 */ /* 0x000fe80000100a00 */
[----:B------:R-:W4:Y:S04]  /*23120*/  LDL.LU.64 R24, [R1+0x1788] ;  /* 0x0017880001187983 */ /* 0x000f280000300a00 */
[----:B------:R-:W-:Y:S04]  /*23130*/  STL.64 [R1+0x2248], R122 ;  /* 0x0022487a01007387 */ /* 0x000fe80000100a00 */
[----:B------:R-:W-:Y:S01]  /*23140*/  STL.64 [R1+0x2240], R120 ;  /* 0x0022407801007387 */ /* 0x000fe20000100a00 */
[----:B--2---:R-:W-:-:S03]  /*23150*/  IMAD.WIDE R118, R4, 0x4, R36 ;  /* 0x0000000404767825 */ /* 0x004fc600078e0224 */
[----:B------:R-:W-:Y:S04]  /*23160*/  LDGSTS.E [R2+0x14e00], desc[UR14][R36.64], P0 ;  /* 0x14e0000024027fae */ /* 0x000fe800081a100e */
[----:B---3--:R-:W-:Y:S01]  /*23170*/  LDGSTS.E [R2+0x14f00], desc[UR14][R22.64], P2 ;  /* 0x14f0000016027fae */ /* 0x008fe200091a100e */
[----:B------:R-:W-:-:S03]  /*23180*/  IMAD.WIDE R116, R4, 0x4, R22 ;  /* 0x0000000404747825 */ /* 0x000fc600078e0216 */
[----:B------:R-:W2:Y:S04]  /*23190*/  LDL.LU.64 R22, [R1+0x600] ;  /* 0x0006000001167983 */ /* 0x000ea80000300a00 */
[----:B------:R-:W-:Y:S04]  /*231a0*/  STL.64 [R1+0x2258], R118 ;  /* 0x0022587601007387 */ /* 0x000fe80000100a00 */
[----:B----4-:R-:W-:Y:S01]  /*231b0*/  LDGSTS.E [R2+0x15e00], desc[UR14][R20.64], P0 ;  /* 0x15e0000014027fae */ /* 0x010fe200081a100e */
[----:B------:R-:W-:-:S03]  /*231c0*/  IMAD.WIDE R114, R4, 0x4, R20 ;  /* 0x0000000404727825 */ /* 0x000fc600078e0214 */
[----:B------:R-:W3:Y:S04]  /*231d0*/  LDL.LU.64 R20, [R1+0x1780] ;  /* 0x0017800001147983 */ /* 0x000ee80000300a00 */
[----:B------:R-:W-:Y:S04]  /*231e0*/  STL.64 [R1+0x2250], R116 ;  /* 0x0022507401007387 */ /* 0x000fe80000100a00 */
[----:B------:R-:W4:Y:S01]  /*231f0*/  LDL.LU.64 R40, [R1+0x5e0] ;  /* 0x0005e00001287983 */ /* 0x000f220000300a00 */
[----:B------:R-:W-:-:S03]  /*23200*/  IMAD.WIDE R112, R4, 0x4, R34 ;  /* 0x0000000404707825 */ /* 0x000fc600078e0222 */
[----:B------:R-:W-:Y:S04]  /*23210*/  STL.64 [R1+0x2278], R114 ;  /* 0x0022787201007387 */ /* 0x000fe80000100a00 */
[----:B------:R-:W4:Y:S04]  /*23220*/  LDL.LU.64 R38, [R1+0x1778] ;  /* 0x0017780001267983 */ /* 0x000f280000300a00 */
[----:B------:R-:W-:Y:S04]  /*23230*/  STL.64 [R1+0x2270], R112 ;  /* 0x0022707001007387 */ /* 0x000fe80000100a00 */
[----:B------:R-:W4:Y:S04]  /*23240*/  LDL.LU.64 R36, [R1+0x5c0] ;  /* 0x0005c00001247983 */ /* 0x000f280000300a00 */
[----:B------:R-:W-:Y:S01]  /*23250*/  LDGSTS.E [R2+0x15f00], desc[UR14][R34.64], P2 ;  /* 0x15f0000022027fae */ /* 0x000fe200091a100e */
[----:B------:R-:W-:-:S03]  /*23260*/  IMAD.WIDE R110, R4, 0x4, R32 ;  /* 0x00000004046e7825 */ /* 0x000fc600078e0220 */
[----:B------:R-:W-:Y:S04]  /*23270*/  LDGSTS.E [R2+0x16e00], desc[UR14][R32.64], P0 ;  /* 0x16e0000020027fae */ /* 0x000fe800081a100e */
[----:B------:R-:W-:Y:S04]  /*23280*/  STL.64 [R1+0x2298], R110 ;  /* 0x0022986e01007387 */ /* 0x000fe80000100a00 */
[----:B------:R-:W4:Y:S04]  /*23290*/  LDL.LU.64 R34, [R1+0x1770] ;  /* 0x0017700001227983 */ /* 0x000f280000300a00 */
[----:B------:R-:W4:Y:S01]  /*232a0*/  LDL.LU.64 R32, [R1+0x5a0] ;  /* 0x0005a00001207983 */ /* 0x000f220000300a00 */
[----:B------:R-:W-:-:S03]  /*232b0*/  IMAD.WIDE R108, R4, 0x4, R30 ;  /* 0x00000004046c7825 */ /* 0x000fc600078e021e */
[----:B------:R-:W-:Y:S04]  /*232c0*/  LDGSTS.E [R2+0x16f00], desc[UR14][R30.64], P2 ;  /* 0x16f000001e027fae */ /* 0x000fe800091a100e */
[----:B------:R-:W-:Y:S04]  /*232d0*/  STL.64 [R1+0x2290], R108 ;  /* 0x0022906c01007387 */ /* 0x000fe80000100a00 */
[----:B------:R-:W4:Y:S01]  /*232e0*/  LDL.LU.64 R30, [R1+0x1768] ;  /* 0x00176800011e7983 */ /* 0x000f220000300a00 */
[----:B------:R-:W-:-:S03]  /*232f0*/  IMAD.WIDE R50, R4, 0x4, R28 ;  /* 0x0000000404327825 */ /* 0x000fc600078e021c */
[----:B------:R-:W-:Y:S04]  /*23300*/  LDGSTS.E [R2+0x17e00], desc[UR14][R28.64], P0 ;  /* 0x17e000001c027fae */ /* 0x000fe800081a100e */
[----:B------:R-:W-:Y:S01]  /*23310*/  STL.64 [R1+0x22b8], R50 ;  /* 0x0022b83201007387 */ /* 0x000fe20000100a00 */
[----:B------:R-:W-:-:S03]  /*23320*/  IMAD.WIDE R48, R4, 0x4, R26 ;  /* 0x0000000404307825 */ /* 0x000fc600078e021a */
[----:B------:R-:W-:Y:S04]  /*23330*/  LDGSTS.E [R2+0x17f00], desc[UR14][R26.64], P2 ;  /* 0x17f000001a027fae */ /* 0x000fe800091a100e */
[----:B------:R-:W4:Y:S04]  /*23340*/  LDL.LU.64 R28, [R1+0x500] ;  /* 0x00050000011c7983 */ /* 0x000f280000300a00 */
[----:B------:R-:W4:Y:S01]  /*23350*/  LDL.LU.64 R26, [R1+0x1760] ;  /* 0x00176000011a7983 */ /* 0x000f220000300a00 */
[----:B------:R-:W-:-:S03]  /*23360*/  IMAD.WIDE R46, R4, 0x4, R24 ;  /* 0x00000004042e7825 */ /* 0x000fc600078e0218 */
[----:B------:R-:W-:Y:S04]  /*23370*/  LDGSTS.E [R2+0x18e00], desc[UR14][R24.64], P0 ;  /* 0x18e0000018027fae */ /* 0x000fe800081a100e */
[----:B------:R-:W-:Y:S04]  /*23380*/  STL.64 [R1+0x22b0], R48 ;  /* 0x0022b03001007387 */ /* 0x000fe80000100a00 */
[----:B------:R-:W4:Y:S04]  /*23390*/  LDL.LU.64 R24, [R1+0x4b0] ;  /* 0x0004b00001187983 */ /* 0x000f280000300a00 */
[----:B------:R-:W-:Y:S01]  /*233a0*/  STL.64 [R1+0x22d8], R46 ;  /* 0x0022d82e01007387 */ /* 0x000fe20000100a00 */
[----:B--2---:R-:W-:-:S03]  /*233b0*/  IMAD.WIDE R44, R4, 0x4, R22 ;  /* 0x00000004042c7825 */ /* 0x004fc600078e0216 */
[----:B------:R-:W-:Y:S04]  /*233c0*/  LDGSTS.E [R2+0x18f00], desc[UR14][R22.64], P2 ;  /* 0x18f0000016027fae */ /* 0x000fe800091a100e */
[----:B------:R-:W2:Y:S01]  /*233d0*/  LDL.LU.64 R22, [R1+0x1758] ;  /* 0x0017580001167983 */ /* 0x000ea20000300a00 */
[----:B---3--:R-:W-:-:S03]  /*233e0*/  IMAD.WIDE R42, R4, 0x4, R20 ;  /* 0x00000004042a7825 */ /* 0x008fc600078e0214 */
[----:B------:R-:W-:Y:S04]  /*233f0*/  LDGSTS.E [R2+0x19e00], desc[UR14][R20.64], P0 ;  /* 0x19e0000014027fae */ /* 0x000fe800081a100e */
[----:B----4-:R1:W-:Y:S04]  /*23400*/  LDGSTS.E [R2+0x19f00], desc[UR14][R40.64], P2 ;  /* 0x19f0000028027fae */ /* 0x0103e800091a100e */
[----:B------:R-:W3:Y:S04]  /*23410*/  LDL.LU.64 R20, [R1+0x450] ;  /* 0x0004500001147983 */ /* 0x000ee80000300a00 */
[----:B------:R-:W-:Y:S04]  /*23420*/  STL.64 [R1+0x22d0], R44 ;  /* 0x0022d02c01007387 */ /* 0x000fe80000100a00 */
[----:B------:R-:W4:Y:S04]  /*23430*/  LDL.LU.64 R240, [R1+0x1750] ;  /* 0x0017500001f07983 */ /* 0x000f280000300a00 */
[----:B------:R-:W-:Y:S04]  /*23440*/  STL.64 [R1+0x2308], R42 ;  /* 0x0023082a01007387 */ /* 0x000fe80000100a00 */
[----:B------:R-:W4:Y:S01]  /*23450*/  LDL.LU.64 R242, [R1+0x430] ;  /* 0x0004300001f27983 */ /* 0x000f220000300a00 */
[----:B-1----:R-:W-:-:S03]  /*23460*/  IMAD.WIDE R40, R4, 0x4, R40 ;  /* 0x0000000404287825 */ /* 0x002fc600078e0228 */
[----:B------:R1:W-:Y:S04]  /*23470*/  LDGSTS.E [R2+0x1ae00], desc[UR14][R38.64], P0 ;  /* 0x1ae0000026027fae */ /* 0x0003e800081a100e */
[----:B------:R1:W-:Y:S04]  /*23480*/  LDGSTS.E [R2+0x1af00], desc[UR14][R36.64], P2 ;  /* 0x1af0000024027fae */ /* 0x0003e800091a100e */
[----:B------:R-:W-:Y:S01]  /*23490*/  STL.64 [R1+0x2300], R40 ;  /* 0x0023002801007387 */ /* 0x000fe20000100a00 */
[----:B-1----:R-:W-:-:S03]  /*234a0*/  IMAD.WIDE R38, R4, 0x4, R38 ;  /* 0x0000000404267825 */ /* 0x002fc600078e0226 */
[----:B------:R1:W-:Y:S01]  /*234b0*/  LDGSTS.E [R2+0x1be00], desc[UR14][R34.64], P0 ;  /* 0x1be0000022027fae */ /* 0x0003e200081a100e */
[----:B------:R-:W-:-:S03]  /*234c0*/  IMAD.WIDE R36, R4, 0x4, R36 ;  /* 0x0000000404247825 */ /* 0x000fc600078e0224 */
[----:B------:R1:W-:Y:S04]  /*234d0*/  LDGSTS.E [R2+0x1bf00], desc[UR14][R32.64], P2 ;  /* 0x1bf0000020027fae */ /* 0x0003e800091a100e */
[----:B------:R-:W-:Y:S01]  /*234e0*/  STL.64 [R1+0x2338], R38 ;  /* 0x0023382601007387 */ /* 0x000fe20000100a00 */
[----:B-1----:R-:W-:-:S03]  /*234f0*/  IMAD.WIDE R34, R4, 0x4, R34 ;  /* 0x0000000404227825 */ /* 0x002fc600078e0222 */
[----:B------:R-:W-:Y:S01]  /*23500*/  STL.64 [R1+0x2330], R36 ;  /* 0x0023302401007387 */ /* 0x000fe20000100a00 */
[----:B------:R-:W-:-:S03]  /*23510*/  IMAD.WIDE R32, R4, 0x4, R32 ;  /* 0x0000000404207825 */ /* 0x000fc600078e0220 */
[----:B------:R-:W-:Y:S04]  /*23520*/  STL.64 [R1+0x2368], R34 ;  /* 0x0023682201007387 */ /* 0x000fe80000100a00 */
[----:B------:R-:W-:Y:S04]  /*23530*/  STL.64 [R1+0x2360], R32 ;  /* 0x0023602001007387 */ /* 0x000fe80000100a00 */
[----:B------:R1:W-:Y:S02]  /*23540*/  LDGSTS.E [R2+0x1ce00], desc[UR14][R30.64], P0 ;  /* 0x1ce000001e027fae */ /* 0x0003e400081a100e */
[----:B-1----:R-:W-:-:S02]  /*23550*/  IMAD.WIDE R30, R4, 0x4, R30 ;  /* 0x00000004041e7825 */ /* 0x002fc400078e021e */
[----:B------:R1:W-:Y:S04]  /*23560*/  LDGSTS.E [R2+0x1cf00], desc[UR14][R28.64], P2 ;  /* 0x1cf000001c027fae */ /* 0x0003e800091a100e */
[----:B------:R-:W-:Y:S04]  /*23570*/  STL.64 [R1+0x2398], R30 ;  /* 0x0023981e01007387 */ /* 0x000fe80000100a00 */
[----:B------:R1:W-:Y:S02]  /*23580*/  LDGSTS.E [R2+0x1de00], desc[UR14][R26.64], P0 ;  /* 0x1de000001a027fae */ /* 0x0003e400081a100e */
[----:B-1----:R-:W-:-:S04]  /*23590*/  IMAD.WIDE R28, R4, 0x4, R28 ;  /* 0x00000004041c7825 */ /* 0x002fc800078e021c */
[C---:B------:R-:W-:Y:S01]  /*235a0*/  IMAD.WIDE R26, R4.reuse, 0x4, R26 ;  /* 0x00000004041a7825 */ /* 0x040fe200078e021a */
[----:B------:R1:W-:Y:S04]  /*235b0*/  LDGSTS.E [R2+0x1df00], desc[UR14][R24.64], P2 ;  /* 0x1df0000018027fae */ /* 0x0003e800091a100e */
[----:B------:R-:W-:Y:S04]  /*235c0*/  STL.64 [R1+0x2390], R28 ;  /* 0x0023901c01007387 */ /* 0x000fe80000100a00 */
[----:B------:R-:W-:Y:S01]  /*235d0*/  STL.64 [R1+0x2448], R26 ;  /* 0x0024481a01007387 */ /* 0x000fe20000100a00 */
[----:B-1----:R-:W-:-:S05]  /*235e0*/  IMAD.WIDE R24, R4, 0x4, R24 ;  /* 0x0000000404187825 */ /* 0x002fca00078e0218 */
[----:B------:R-:W-:Y:S04]  /*235f0*/  STL.64 [R1+0x2440], R24 ;  /* 0x0024401801007387 */ /* 0x000fe80000100a00 */
[----:B--2---:R1:W-:Y:S02]  /*23600*/  LDGSTS.E [R2+0x1ee00], desc[UR14][R22.64], P0 ;  /* 0x1ee0000016027fae */ /* 0x0043e400081a100e */
[----:B-1----:R-:W-:-:S05]  /*23610*/  IMAD.WIDE R22, R4, 0x4, R22 ;  /* 0x0000000404167825 */ /* 0x002fca00078e0216 */
[----:B------:R-:W-:Y:S04]  /*23620*/  STL.64 [R1+0x2438], R22 ;  /* 0x0024381601007387 */ /* 0x000fe80000100a00 */
[----:B---3--:R1:W-:Y:S01]  /*23630*/  LDGSTS.E [R2+0x1ef00], desc[UR14][R20.64], P2 ;  /* 0x1ef0000014027fae */ /* 0x0083e200091a100e */
[----:B----4-:R-:W-:-:S03]  /*23640*/  IMAD.WIDE R142, R4, 0x4, R240 ;  /* 0x00000004048e7825 */ /* 0x010fc600078e02f0 */
[----:B------:R-:W-:Y:S01]  /*23650*/  LDGSTS.E [R2+0x1fe00], desc[UR14][R240.64], P0 ;  /* 0x1fe00000f0027fae */ /* 0x000fe200081a100e */
[----:B-1----:R-:W-:-:S04]  /*23660*/  IMAD.WIDE R20, R4, 0x4, R20 ;  /* 0x0000000404147825 */ /* 0x002fc800078e0214 */
[----:B------:R-:W-:Y:S01]  /*23670*/  IMAD.WIDE R140, R4, 0x4, R242 ;  /* 0x00000004048c7825 */ /* 0x000fe200078e02f2 */
[----:B------:R-:W-:Y:S04]  /*23680*/  STL.64 [R1+0x2430], R20 ;  /* 0x0024301401007387 */ /* 0x000fe80000100a00 */
[----:B------:R-:W-:Y:S04]  /*23690*/  STL.64 [R1+0x2428], R142 ;  /* 0x0024288e01007387 */ /* 0x000fe80000100a00 */
[----:B------:R1:W-:Y:S04]  /*236a0*/  STL.64 [R1+0x2420], R140 ;  /* 0x0024208c01007387 */ /* 0x0003e80000100a00 */
[----:B------:R-:W2:Y:S04]  /*236b0*/  LDL.64 R186, [R1+0xbb0] ;  /* 0x000bb00001ba7983 */ /* 0x000ea80000100a00 */
[----:B------:R-:W3:Y:S04]  /*236c0*/  LDL.64 R216, [R1+0xba8] ;  /* 0x000ba80001d87983 */ /* 0x000ee80000100a00 */
[----:B------:R-:W4:Y:S04]  /*236d0*/  LDL.64 R176, [R1+0xb70] ;  /* 0x000b700001b07983 */ /* 0x000f280000100a00 */
[----:B------:R-:W4:Y:S04]  /*236e0*/  LDL.64 R218, [R1+0xb68] ;  /* 0x000b680001da7983 */ /* 0x000f280000100a00 */
[----:B------:R-:W4:Y:S04]  /*236f0*/  LDL.64 R178, [R1+0xb30] ;  /* 0x000b300001b27983 */ /* 0x000f280000100a00 */
[----:B------:R-:W4:Y:S04]  /*23700*/  LDL.64 R240, [R1+0xb28] ;  /* 0x000b280001f07983 */ /* 0x000f280000100a00 */
[----:B------:R-:W-:Y:S04]  /*23710*/  LDGSTS.E [R2+0x1ff00], desc[UR14][R242.64], P2 ;  /* 0x1ff00000f2027fae */ /* 0x000fe800091a100e */
[----:B------:R-:W4:Y:S04]  /*23720*/  LDL.64 R180, [R1+0xaf0] ;  /* 0x000af00001b47983 */ /* 0x000f280000100a00 */
[----:B------:R-:W0:Y:S04]  /*23730*/  LDGDEPBAR ;  /* 0x00000000000079af */ /* 0x000e280000000000 */
[----:B------:R-:W4:Y:S01]  /*23740*/  LDL.64 R242, [R1+0xae8] ;  /* 0x000ae80001f27983 */ /* 0x000f220000100a00 */
[----:B------:R-:W-:Y:S01]  /*23750*/  BAR.SYNC.DEFER_BLOCKING 0x0 ;  /* 0x0000000000007b1d */ /* 0x000fe20000010000 */
[----:B------:R-:W-:Y:S01]  /*23760*/  VIADD R4, R11, 0xffffff73 ;  /* 0xffffff730b047836 */ /* 0x000fe20000000000 */
[----:B------:R-:W-:-:S04]  /*23770*/  ISETP.GE.U32.AND P2, PT, R8, 0x7ffffef8, PT ;  /* 0x7ffffef80800780c */ /* 0x000fc80003f46070 */
[----:B------:R-:W-:Y:S02]  /*23780*/  ISETP.GE.U32.AND P0, PT, R4, 0x7ffffef4, PT ;  /* 0x7ffffef40400780c */ /* 0x000fe40003f06070 */
[----:B------:R-:W2:Y:S01]  /*23790*/  LDC R11, c[0x0][0x3a0] ;  /* 0x0000e800ff0b7b82 */ /* 0x000ea20000000800 */
[----:B------:R-:W4:Y:S04]  /*237a0*/  LDL.64 R182, [R1+0xab0] ;  /* 0x000ab00001b67983 */ /* 0x000f280000100a00 */
[----:B------:R-:W4:Y:S01]  /*237b0*/  LDL.64 R184, [R1+0xaa8] ;  /* 0x000aa80001b87983 */ /* 0x000f220000100a00 */
[----:B------:R-:W-:Y:S01]  /*237c0*/  IADD3 R9, PT, PT, R12, -0x91, RZ ;  /* 0xffffff6f0c097810 */ /* 0x000fe20007ffe0ff */
[----:B------:R-:W-:Y:S02]  /*237d0*/  VIADD R10, R15, 0xffffff6b ;  /* 0xffffff6b0f0a7836 */ /* 0x000fe40000000000 */
[----:B------:R-:W4:Y:S04]  /*237e0*/  LDL.64 R170, [R1+0x1d0] ;  /* 0x0001d00001aa7983 */ /* 0x000f280000100a00 */
[----:B------:R-:W4:Y:S04]  /*237f0*/  LDL.64 R172, [R1+0x178] ;  /* 0x0001780001ac7983 */ /* 0x000f280000100a00 */
[----:B------:R-:W4:Y:S04]  /*23800*/  LDL.64 R174, [R1+0x170] ;  /* 0x0001700001ae7983 */ /* 0x000f280000100a00 */
[----:B------:R-:W4:Y:S04]  /*23810*/  LDL.64 R168, [R1+0x488] ;  /* 0x0004880001a87983 */ /* 0x000f280000100a00 */
[----:B-1----:R-:W4:Y:S04]  /*23820*/  LDL.64 R140, [R1+0xcd0] ;  /* 0x000cd000018c7983 */ /* 0x002f280000100a00 */
[----:B------:R-:W4:Y:S04]  /*23830*/  LDL.64 R142, [R1+0xd68] ;  /* 0x000d6800018e7983 */ /* 0x000f280000100a00 */
[----:B------:R-:W4:Y:S04]  /*23840*/  LDL.64 R144, [R1+0xda0] ;  /* 0x000da00001907983 */ /* 0x000f280000100a00 */
[----:B------:R-:W4:Y:S04]  /*23850*/  LDL.64 R146, [R1+0xe38] ;  /* 0x000e380001927983 */ /* 0x000f280000100a00 */
[----:B------:R-:W4:Y:S04]  /*23860*/  LDL.64 R160, [R1+0xf18] ;  /* 0x000f180001a07983 */ /* 0x000f280000100a00 */
[----:B------:R-:W4:Y:S04]  /*23870*/  LDL.64 R162, [R1+0xf30] ;  /* 0x000f300001a27983 */ /* 0x000f280000100a00 */
[----:B------:R-:W4:Y:S04]  /*23880*/  LDL.64 R164, [R1+0xff8] ;  /* 0x000ff80001a47983 */ /* 0x000f280000100a00 */
[----:B------:R-:W4:Y:S04]  /*23890*/  LDL.64 R166, [R1+0x1000] ;  /* 0x0010000001a67983 */ /* 0x000f280000100a00 */
[----:B------:R-:W-:Y:S01]  /*238a0*/  @!PT LDS RZ, [RZ] ;  /* 0x00000000fffff984 */ /* 0x000fe20000000800 */
[----:B------:R-:W-:Y:S01]  /*238b0*/  @!PT LDS RZ, [RZ] ;  /* 0x00000000fffff984 */ /* 0x000fe20000000800 */
[----:B------:R-:W-:Y:S01]  /*238c0*/  @!PT LDS RZ, [RZ] ;  /* 0x00000000fffff984 */ /* 0x000fe20000000800 */
[----:B--2---:R-:W-:Y:S01]  /*238d0*/  LDGSTS.E [R249+0x50000], desc[UR14][R186.64], !P5 ;  /* 0x50000000baf97fae */ /* 0x004fe2000e9a100e */
[----:B------:R-:W-:Y:S01]  /*238e0*/  SEL R8, RZ, 0x4, P1 ;  /* 0x00000004ff087807 */ /* 0x000fe20000800000 */
[----:B------:R-:W1:Y:S02]  /*238f0*/  LDC R12, c[0x0][0x3a0] ;  /* 0x0000e800ff0c7b82 */ /* 0x000e640000000800 */
[----:B---3--:R-:W-:Y:S04]  /*23900*/  LDGSTS.E [R249+0x50100], desc[UR14][R216.64], !P5 ;  /* 0x50100000d8f97fae */ /* 0x008fe8000e9a100e */
[----:B----4-:R-:W-:Y:S01]  /*23910*/  LDGSTS.E [R249+0x50800], desc[UR14][R176.64], !P4 ;  /* 0x50800000b0f97fae */ /* 0x010fe2000e1a100e */
[----:B------:R-:W-:Y:S01]  /*23920*/  SEL R4, RZ, 0x4, P3 ;  /* 0x00000004ff047807 */ /* 0x000fe20001800000 */
[----:B------:R-:W2:Y:S02]  /*23930*/  LDC R15, c[0x0][0x3a0] ;  /* 0x0000e800ff0f7b82 */ /* 0x000ea40000000800 */
[----:B------:R-:W3:Y:S04]  /*23940*/  LDL.64 R186, [R1+0xa70] ;  /* 0x000a700001ba7983 */ /* 0x000ee80000100a00 */
[----:B------:R-:W4:Y:S04]  /*23950*/  LDL.64 R216, [R1+0xa68] ;  /* 0x000a680001d87983 */ /* 0x000f280000100a00 */
[----:B------:R-:W-:Y:S04]  /*23960*/  LDGSTS.E [R249+0x50900], desc[UR14][R218.64], !P4 ;  /* 0x50900000daf97fae */ /* 0x000fe8000e1a100e */
[----:B------:R-:W2:Y:S04]  /*23970*/  LDL.64 R176, [R1+0xa30] ;  /* 0x000a300001b07983 */ /* 0x000ea80000100a00 */
[----:B------:R-:W-:Y:S04]  /*23980*/  LDGSTS.E [R249+0x51000], desc[UR14][R178.64], !P2 ;  /* 0x51000000b2f97fae */ /* 0x000fe8000d1a100e */
[----:B------:R-:W2:Y:S04]  /*23990*/  LDL.64 R218, [R1+0xa28] ;  /* 0x000a280001da7983 */ /* 0x000ea80000100a00 */
[----:B------:R-:W-:Y:S04]  /*239a0*/  LDGSTS.E [R249+0x51100], desc[UR14][R240.64], !P2 ;  /* 0x51100000f0f97fae */ /* 0x000fe8000d1a100e */
[----:B------:R-:W-:Y:S04]  /*239b0*/  LDGSTS.E [R249+0x51800], desc[UR14][R180.64], !P0 ;  /* 0x51800000b4f97fae */ /* 0x000fe8000c1a100e */
[----:B------:R-:W2:Y:S04]  /*239c0*/  LDL.64 R178, [R1+0x9e0] ;  /* 0x0009e00001b27983 */ /* 0x000ea80000100a00 */
[----:B------:R-:W2:Y:S04]  /*239d0*/  LDL.64 R240, [R1+0x9e8] ;  /* 0x0009e80001f07983 */ /* 0x000ea80000100a00 */
[----:B------:R-:W-:Y:S01]  /*239e0*/  LDGSTS.E [R249+0x51900], desc[UR14][R242.64], !P0 ;  /* 0x51900000f2f97fae */ /* 0x000fe2000c1a100e */
[----:B------:R-:W-:-:S02]  /*239f0*/  ISETP.GE.U32.AND P1, PT, R9, 0x7ffffef0, PT ;  /* 0x7ffffef00900780c */ /* 0x000fc40003f26070 */
[----:B------:R-:W-:Y:S01]  /*23a00*/  PLOP3.LUT P3, PT, PT, PT, UP0, 0x80, 0x8 ;  /* 0x000000000008781c */ /* 0x000fe20003f6f008 */
[----:B------:R-:W2:Y:S04]  /*23a10*/  LDL.64 R180, [R1+0x550] ;  /* 0x0005500001b47983 */ /* 0x000ea80000100a00 */
[----:B------:R-:W2:Y:S01]  /*23a20*/  LDL.64 R242, [R1+0x558] ;  /* 0x0005580001f27983 */ /* 0x000ea20000100a00 */
[----:B------:R-:W-:Y:S01]  /*23a30*/  VIADD R9, R16, 0xffffff67 ;  /* 0xffffff6710097836 */ /* 0x000fe20000000000 */
[----:B------:R-:W-:Y:S01]  /*23a40*/  SEL R8, R8, RZ, P3 ;  /* 0x000000ff08087207 */ /* 0x000fe20001800000 */
[----:B------:R-:W1:Y:S01]  /*23a50*/  LDC R16, c[0x0][0x3a0] ;  /* 0x0000e800ff107b82 */ /* 0x000e620000000800 */
[----:B------:R-:W-:Y:S02]  /*23a60*/  SEL R4, R4, RZ, P3 ;  /* 0x000000ff04047207 */ /* 0x000fe40001800000 */
[----:B------:R-:W-:Y:S01]  /*23a70*/  LDGSTS.E [R249+0x52000], desc[UR14][R182.64], !P1 ;  /* 0x52000000b6f97fae */ /* 0x000fe2000c9a100e */
[----:B------:R-:W-:-:S02]  /*23a80*/  ISETP.GE.U32.AND P3, PT, R9, 0x7ffffee8, PT ;  /* 0x7ffffee80900780c */ /* 0x000fc40003f66070 */
[----:B------:R-:W-:Y:S01]  /*23a90*/  IADD3 R9, PT, PT, R17, -0x9d, RZ ;  /* 0xffffff6311097810 */ /* 0x000fe20007ffe0ff */
[----:B------:R-:W-:Y:S01]  /*23aa0*/  LDGSTS.E [R249+0x52100], desc[UR14][R184.64], !P1 ;  /* 0x52100000b8f97fae */ /* 0x000fe2000c9a100e */
[----:B------:R-:W-:Y:S01]  /*23ab0*/  ISETP.GE.U32.AND P6, PT, R10, 0x7ffffeec, PT ;  /* 0x7ffffeec0a00780c */ /* 0x000fe20003fc6070 */
[----:B------:R-:W1:Y:S01]  /*23ac0*/  LDC R17, c[0x0][0x3a0] ;  /* 0x0000e800ff117b82 */ /* 0x000e620000000800 */
[----:B------:R-:W-:Y:S01]  /*23ad0*/  ISETP.GE.U32.AND P5, PT, R9, 0x7ffffee4, PT ;  /* 0x7ffffee40900780c */ /* 0x000fe20003fa6070 */
[----:B------:R-:W-:Y:S01]  /*23ae0*/  VIADD R9, R11, 0xffffff5f ;  /* 0xffffff5f0b097836 */ /* 0x000fe20000000000 */
[----:B------:R-:W2:Y:S04]  /*23af0*/  LDL.64 R182, [R1+0x518] ;  /* 0x0005180001b67983 */ /* 0x000ea80000100a00 */
[----:B------:R-:W-:Y:S01]  /*23b00*/  ISETP.GE.U32.AND P4, PT, R9, 0x7ffffee0, PT ;  /* 0x7ffffee00900780c */ /* 0x000fe20003f86070 */
[----:B------:R-:W1:Y:S01]  /*23b10*/  LDC R10, c[0x0][0x3a0] ;  /* 0x0000e800ff0a7b82 */ /* 0x000e620000000800 */
[----:B------:R-:W2:Y:S04]  /*23b20*/  LDL.64 R184, [R1+0x510] ;  /* 0x0005100001b87983 */ /* 0x000ea80000100a00 */
[----:B---3--:R-:W-:Y:S03]  /*23b30*/  LDGSTS.E [R249+0x52800], desc[UR14][R186.64], !P6 ;  /* 0x52800000baf97fae */ /* 0x008fe6000f1a100e */
[----:B------:R-:W3:Y:S01]  /*23b40*/  LDC R11, c[0x0][0x3a0] ;  /* 0x0000e800ff0b7b82 */ /* 0x000ee20000000800 */
[----:B----4-:R-:W-:Y:S04]  /*23b50*/  LDGSTS.E [R249+0x52900], desc[UR14][R216.64], !P6 ;  /* 0x52900000d8f97fae */ /* 0x010fe8000f1a100e */
[----:B------:R-:W4:Y:S04]  /*23b60*/  LDL.64 R186, [R1+0x4a8] ;  /* 0x0004a80001ba7983 */ /* 0x000f280000100a00 */
[----:B--2---:R-:W-:Y:S04]  /*23b70*/  LDGSTS.E [R249+0x53000], desc[UR14][R176.64], !P3 ;  /* 0x53000000b0f97fae */ /* 0x004fe8000d9a100e */
[----:B------:R-:W2:Y:S04]  /*23b80*/  LDL.64 R216, [R1+0x4a0] ;  /* 0x0004a00001d87983 */ /* 0x000ea80000100a00 */
[----:B------:R-:W-:Y:S01]  /*23b90*/  LDGSTS.E [R249+0x53100], desc[UR14][R218.64], !P3 ;  /* 0x53100000daf97fae */ /* 0x000fe2000d9a100e */
[----:B------:R-:W-:-:S02]  /*23ba0*/  VIADD R9, R13, 0xffffff5b ;  /* 0xffffff5b0d097836 */ /* 0x000fc40000000000 */
[----:B-1----:R-:W-:Y:S01]  /*23bb0*/  VIADD R10, R10, 0xffffff53 ;  /* 0xffffff530a0a7836 */ /* 0x002fe20000000000 */
[----:B------:R-:W2:Y:S01]  /*23bc0*/  LDL.64 R176, [R1+0x128] ;  /* 0x0001280001b07983 */ /* 0x000ea20000100a00 */
[----:B------:R-:W1:Y:S03]  /*23bd0*/  LDC R13, c[0x0][0x3a0] ;  /* 0x0000e800ff0d7b82 */ /* 0x000e660000000800 */
[----:B------:R-:W-:Y:S04]  /*23be0*/  LDGSTS.E [R249+0x53800], desc[UR14][R240.64], !P5 ;  /* 0x53800000f0f97fae */ /* 0x000fe8000e9a100e */
[----:B------:R-:W2:Y:S04]  /*23bf0*/  LDL.64 R218, [R1+0x238] ;  /* 0x0002380001da7983 */ /* 0x000ea80000100a00 */
[----:B------:R-:W-:Y:S04]  /*23c00*/  LDGSTS.E [R249+0x53900], desc[UR14][R178.64], !P5 ;  /* 0x53900000b2f97fae */ /* 0x000fe8000e9a100e */
[----:B------:R-:W2:Y:S04]  /*23c10*/  LDL.64 R240, [R1+0x230] ;  /* 0x0002300001f07983 */ /* 0x000ea80000100a00 */
[----:B------:R-:W-:Y:S01]  /*23c20*/  LDGSTS.E [R249+0x54000], desc[UR14][R242.64], !P4 ;  /* 0x54000000f2f97fae */ /* 0x000fe2000e1a100e */
[----:B------:R-:W-:-:S02]  /*23c30*/  ISETP.GE.U32.AND P2, PT, R9, 0x7ffffedc, PT ;  /* 0x7ffffedc0900780c */ /* 0x000fc40003f46070 */
[----:B------:R-:W-:Y:S01]  /*23c40*/  ISETP.GE.U32.AND P1, PT, R10, 0x7ffffed4, PT ;  /* 0x7ffffed40a00780c */ /* 0x000fe20003f26070 */
[----:B------:R-:W-:Y:S04]  /*23c50*/  LDGSTS.E [R249+0x54100], desc[UR14][R180.64], !P4 ;  /* 0x54100000b4f97fae */ /* 0x000fe8000e1a100e */
[----:B------:R-:W2:Y:S04]  /*23c60*/  LDL.64 R178, [R1+0x120] ;  /* 0x0001200001b27983 */ /* 0x000ea80000100a00 */
[----:B------:R-:W2:Y:S01]  /*23c70*/  LDL.64 R242, [R1+0x1d8] ;  /* 0x0001d80001f27983 */ /* 0x000ea20000100a00 */
[----:B------:R-:W-:-:S02]  /*23c80*/  IADD3 R9, PT, PT, R14, -0xa9, RZ ;  /* 0xffffff570e097810 */ /* 0x000fc40007ffe0ff */
[----:B------:R-:W1:Y:S01]  /*23c90*/  LDC R14, c[0x0][0x3a0] ;  /* 0x0000e800ff0e7b82 */ /* 0x000e620000000800 */
[----:B------:R-:W2:Y:S01]  /*23ca0*/  LDL.64 R180, [R1+0xc8] ;  /* 0x0000c80001b47983 */ /* 0x000ea20000100a00 */
[----:B------:R-:W-:Y:S01]  /*23cb0*/  ISETP.GE.U32.AND P0, PT, R9, 0x7ffffed8, PT ;  /* 0x7ffffed80900780c */ /* 0x000fe20003f06070 */
[----:B------:R-:W-:Y:S02]  /*23cc0*/  VIADD R9, R12, 0xffffff4f ;  /* 0xffffff4f0c097836 */ /* 0x000fe40000000000 */
[----:B------:R-:W-:Y:S03]  /*23cd0*/  LDGSTS.E [R249+0x54800], desc[UR14][R182.64], !P2 ;  /* 0x54800000b6f97fae */ /* 0x000fe6000d1a100e */
[----:B------:R-:W-:Y:S01]  /*23ce0*/  ISETP.GE.U32.AND P6, PT, R9, 0x7ffffed0, PT ;  /* 0x7ffffed00900780c */ /* 0x000fe20003fc6070 */
[----:B------:R-:W-:Y:S01]  /*23cf0*/  LDGSTS.E [R249+0x54900], desc[UR14][R184.64], !P2 ;  /* 0x54900000b8f97fae */ /* 0x000fe2000d1a100e */
[----:B------:R-:W-:Y:S01]  /*23d00*/  IADD3 R10, PT, PT, R16, -0xc1, RZ ;  /* 0xffffff3f100a7810 */ /* 0x000fe20007ffe0ff */
[----:B------:R-:W1:Y:S02]  /*23d10*/  LDC R12, c[0x0][0x3a0] ;  /* 0x0000e800ff0c7b82 */ /* 0x000e640000000800 */
[----:B------:R-:W2:Y:S04]  /*23d20*/  LDL.64 R182, [R1+0xc0] ;  /* 0x0000c00001b67983 */ /* 0x000ea80000100a00 */
[----:B------:R-:W2:Y:S04]  /*23d30*/  LDL.64 R184, [R1+0x88] ;  /* 0x0000880001b87983 */ /* 0x000ea80000100a00 */
[----:B----4-:R-:W-:Y:S01]  /*23d40*/  LDGSTS.E [R249+0x55000], desc[UR14][R186.64], !P0 ;  /* 0x55000000baf97fae */ /* 0x010fe2000c1a100e */
[----:B---3--:R-:W-:Y:S01]  /*23d50*/  IADD3 R9, PT, PT, R11, -0xb5, RZ ;  /* 0xffffff4b0b097810 */ /* 0x008fe20007ffe0ff */
[----:B------:R-:W3:Y:S02]  /*23d60*/  LDC R16, c[0x0][0x3a0] ;  /* 0x0000e800ff107b82 */ /* 0x000ee40000000800 */
[----:B--2---:R-:W-:Y:S06]  /*23d70*/  LDGSTS.E [R249+0x55100], desc[UR14][R216.64], !P0 ;  /* 0x55100000d8f97fae */ /* 0x004fec000c1a100e */
[----:B------:R-:W2:Y:S01]  /*23d80*/  LDC R11, c[0x0][0x3a0] ;  /* 0x0000e800ff0b7b82 */ /* 0x000ea20000000800 */
[----:B------:R-:W4:Y:S04]  /*23d90*/  LDL.64 R186, [R1+0x80] ;  /* 0x0000800001ba7983 */ /* 0x000f280000100a00 */
[----:B------:R-:W3:Y:S04]  /*23da0*/  LDL.64 R216, [R1+0x48] ;  /* 0x0000480001d87983 */ /* 0x000ee80000100a00 */
[----:B------:R-:W-:Y:S04]  /*23db0*/  LDGSTS.E [R249+0x55800], desc[UR14][R218.64], !P1 ;  /* 0x55800000daf97fae */ /* 0x000fe8000c9a100e */
[----:B------:R-:W-:Y:S04]  /*23dc0*/  LDGSTS.E [R249+0x55900], desc[UR14][R240.64], !P1 ;  /* 0x55900000f0f97fae */ /* 0x000fe8000c9a100e */
[----:B------:R-:W3:Y:S04]  /*23dd0*/  LDL.64 R218, [R1+0x40] ;  /* 0x0000400001da7983 */ /* 0x000ee80000100a00 */
[----:B------:R-:W3:Y:S04]  /*23de0*/  LDL.64 R240, [R1+0x8] ;  /* 0x0000080001f07983 */ /* 0x000ee80000100a00 */
[----:B------:R-:W-:Y:S01]  /*23df0*/  LDGSTS.E [R249+0x56000], desc[UR14][R242.64], !P6 ;  /* 0x56000000f2f97fae */ /* 0x000fe2000f1a100e */
[----:B------:R-:W-:-:S03]  /*23e00*/  ISETP.GE.U32.AND P3, PT, R9, 0x7ffffecc, PT ;  /* 0x7ffffecc0900780c */ /* 0x000fc60003f66070 */
[----:B------:R-:W3:Y:S01]  /*23e10*/  LDL.64 R242, [R1] ;  /* 0x0000000001f27983 */ /* 0x000ee20000100a00 */
[----:B-1----:R-:W-:Y:S01]  /*23e20*/  VIADD R9, R13, 0xffffff47 ;  /* 0xffffff470d097836 */ /* 0x002fe20000000000 */
[----:B------:R-:W-:Y:S01]  /*23e30*/  ISETP.GE.U32.AND P2, PT, R10, 0x7ffffec0, PT ;  /* 0x7ffffec00a00780c */ /* 0x000fe20003f46070 */
[----:B------:R-:W1:Y:S01]  /*23e40*/  LDC R13, c[0x0][0x3a0] ;  /* 0x0000e800ff0d7b82 */ /* 0x000e620000000800 */
[----:B------:R-:W-:Y:S02]  /*23e50*/  LDGSTS.E [R249+0x56100], desc[UR14][R170.64], !P6 ;  /* 0x56100000aaf97fae */ /* 0x000fe4000f1a100e */
[----:B------:R-:W-:Y:S01]  /*23e60*/  ISETP.GE.U32.AND P5, PT, R9, 0x7ffffec8, PT ;  /* 0x7ffffec80900780c */ /* 0x000fe20003fa6070 */
[----:B------:R-:W-:-:S03]  /*23e70*/  VIADD R9, R14, 0xffffff43 ;  /* 0xffffff430e097836 */ /* 0x000fc60000000000 */
[----:B------:R-:W-:Y:S01]  /*23e80*/  LDGSTS.E [R249+0x56800], desc[UR14][R172.64], !P3 ;  /* 0x56800000acf97fae */ /* 0x000fe2000d9a100e */
[----:B------:R-:W1:Y:S01]  /*23e90*/  LDC R14, c[0x0][0x3a0] ;  /* 0x0000e800ff0e7b82 */ /* 0x000e620000000800 */
[----:B------:R-:W-:Y:S01]  /*23ea0*/  ISETP.GE.U32.AND P4, PT, R9, 0x7ffffec4, PT ;  /* 0x7ffffec40900780c */ /* 0x000fe20003f86070 */
[----:B------:R-:W-:Y:S01]  /*23eb0*/  VIADD R9, R17, 0xffffff3b ;  /* 0xffffff3b11097836 */ /* 0x000fe20000000000 */
[----:B------:R-:W-:Y:S04]  /*23ec0*/  LDGSTS.E [R249+0x56900], desc[UR14][R174.64], !P3 ;  /* 0x56900000aef97fae */ /* 0x000fe8000d9a100e */
[----:B------:R-:W-:Y:S01]  /*23ed0*/  ISETP.GE.U32.AND P0, PT, R9, 0x7ffffebc, PT ;  /* 0x7ffffebc0900780c */ /* 0x000fe20003f06070 */
[----:B--2---:R-:W-:Y:S01]  /*23ee0*/  VIADD R9, R11, 0xffffff37 ;  /* 0xffffff370b097836 */ /* 0x004fe20000000000 */
[----:B------:R-:W-:Y:S01]  /*23ef0*/  LDGSTS.E [R249+0x57000], desc[UR14][R176.64], !P5 ;  /* 0x57000000b0f97fae */ /* 0x000fe2000e9a100e */
[----:B------:R-:W2:Y:S03]  /*23f00*/  LDC R11, c[0x0][0x3a0] ;  /* 0x0000e800ff0b7b82 */ /* 0x000ea60000000800 */
[----:B------:R-:W-:Y:S01]  /*23f10*/  ISETP.GE.U32.AND P1, PT, R9, 0x7ffffeb8, PT ;  /* 0x7ffffeb80900780c */ /* 0x000fe20003f26070 */
[----:B------:R-:W-:Y:S04]  /*23f20*/  LDGSTS.E [R249+0x57100], desc[UR14][R178.64], !P5 ;  /* 0x57100000b2f97fae */ /* 0x000fe8000e9a100e */
[----:B------:R-:W-:Y:S01]  /*23f30*/  LDGSTS.E [R249+0x57800], desc[UR14][R180.64], !P4 ;  /* 0x57800000b4f97fae */ /* 0x000fe2000e1a100e */
[----:B------:R-:W2:Y:S03]  /*23f40*/  LDC R17, c[0x0][0x3a0] ;  /* 0x0000e800ff117b82 */ /* 0x000ea60000000800 */
[----:B------:R-:W-:Y:S04]  /*23f50*/  LDGSTS.E [R249+0x57900], desc[UR14][R182.64], !P4 ;  /* 0x57900000b6f97fae */ /* 0x000fe8000e1a100e */
[----:B------:R-:W-:Y:S01]  /*23f60*/  LDGSTS.E [R249+0x58000], desc[UR14][R184.64], !P2 ;  /* 0x58000000b8f97fae */ /* 0x000fe2000d1a100e */
[----:B------:R-:W-:-:S02]  /*23f70*/  IADD3 R9, PT, PT, R12, -0xcd, RZ ;  /* 0xffffff330c097810 */ /* 0x000fc40007ffe0ff */
[----:B------:R-:W2:Y:S01]  /*23f80*/  LDC R12, c[0x0][0x3a0] ;  /* 0x0000e800ff0c7b82 */ /* 0x000ea20000000800 */
[----:B-1----:R-:W-:Y:S01]  /*23f90*/  VIADD R10, R14, 0xffffff2b ;  /* 0xffffff2b0e0a7836 */ /* 0x002fe20000000000 */
[----:B------:R-:W2:Y:S04]  /*23fa0*/  LDL.64 R176, [R1+0xbb8] ;  /* 0x000bb80001b07983 */ /* 0x000ea80000100a00 */
[----:B------:R-:W2:Y:S04]  /*23fb0*/  LDL.64 R178, [R1+0xbc0] ;  /* 0x000bc00001b27983 */ /* 0x000ea80000100a00 */
[----:B------:R-:W2:Y:S04]  /*23fc0*/  LDL.64 R184, [R1+0x270] ;  /* 0x0002700001b87983 */ /* 0x000ea80000100a00 */
[----:B------:R-:W2:Y:S04]  /*23fd0*/  LDL.64 R180, [R1+0xbf0] ;  /* 0x000bf00001b47983 */ /* 0x000ea80000100a00 */
[----:B------:R-:W2:Y:S04]  /*23fe0*/  LDL.64 R182, [R1+0xbf8] ;  /* 0x000bf80001b67983 */ /* 0x000ea80000100a00 */
[----:B------:R-:W2:Y:S04]  /*23ff0*/  LDL.64 R172, [R1+0x1b8] ;  /* 0x0001b80001ac7983 */ /* 0x000ea80000100a00 */
[----:B------:R-:W2:Y:S04]  /*24000*/  LDL.64 R174, [R1+0x1b0] ;  /* 0x0001b00001ae7983 */ /* 0x000ea80000100a00 */
[----:B------:R-:W2:Y:S04]  /*24010*/  LDL.64 R170, [R1+0x208] ;  /* 0x0002080001aa7983 */ /* 0x000ea80000100a00 */
[----:B----4-:R-:W-:Y:S01]  /*24020*/  LDGSTS.E [R249+0x58100], desc[UR14][R186.64], !P2 ;  /* 0x58100000baf97fae */ /* 0x010fe2000d1a100e */
[----:B------:R-:W-:Y:S01]  /*24030*/  ISETP.GE.U32.AND P6, PT, R9, 0x7ffffeb4, PT ;  /* 0x7ffffeb40900780c */ /* 0x000fe20003fc6070 */
[----:B------:R-:W1:Y:S02]  /*24040*/  LDC R14, c[0x0][0x3a0] ;  /* 0x0000e800ff0e7b82 */ /* 0x000e640000000800 */
[----:B---3--:R-:W-:Y:S04]  /*24050*/  LDGSTS.E [R249+0x58800], desc[UR14][R216.64], !P0 ;  /* 0x58800000d8f97fae */ /* 0x008fe8000c1a100e */
[----:B------:R-:W3:Y:S04]  /*24060*/  LDL.64 R186, [R1+0x278] ;  /* 0x0002780001ba7983 */ /* 0x000ee80000100a00 */
[----:B------:R-:W4:Y:S04]  /*24070*/  LDL.64 R216, [R1+0x3d0] ;  /* 0x0003d00001d87983 */ /* 0x000f280000100a00 */
[----:B------:R-:W-:Y:S04]  /*24080*/  LDGSTS.E [R249+0x58900], desc[UR14][R218.64], !P0 ;  /* 0x58900000daf97fae */ /* 0x000fe8000c1a100e */
[----:B------:R-:W-:Y:S04]  /*24090*/  LDGSTS.E [R249+0x59000], desc[UR14][R240.64], !P1 ;  /* 0x59000000f0f97fae */ /* 0x000fe8000c9a100e */
[----:B------:R-:W4:Y:S04]  /*240a0*/  LDL.64 R218, [R1+0x3c8] ;  /* 0x0003c80001da7983 */ /* 0x000f280000100a00 */
[----:B------:R-:W4:Y:S04]  /*240b0*/  LDL.64 R240, [R1+0x390] ;  /* 0x0003900001f07983 */ /* 0x000f280000100a00 */
[----:B------:R-:W-:Y:S01]  /*240c0*/  LDGSTS.E [R249+0x59100], desc[UR14][R242.64], !P1 ;  /* 0x59100000f2f97fae */ /* 0x000fe2000c9a100e */
[----:B------:R-:W-:-:S02]  /*240d0*/  VIADD R9, R13, 0xffffff2f ;  /* 0xffffff2f0d097836 */ /* 0x000fc40000000000 */
[----:B------:R-:W1:Y:S01]  /*240e0*/  LDC R13, c[0x0][0x3a0] ;  /* 0x0000e800ff0d7b82 */ /* 0x000e620000000800 */
[----:B------:R-:W-:Y:S01]  /*240f0*/  ISETP.GE.U32.AND P5, PT, R10, 0x7ffffeac, PT ;  /* 0x7ffffeac0a00780c */ /* 0x000fe20003fa6070 */
[----:B------:R-:W-:Y:S04]  /*24100*/  LDGSTS.E [R249+0x59800], desc[UR14][R210.64], !P6 ;  /* 0x59800000d2f97fae */ /* 0x000fe8000f1a100e */
[----:B------:R-:W4:Y:S01]  /*24110*/  LDL.64 R242, [R1+0x388] ;  /* 0x0003880001f27983 */ /* 0x000f220000100a00 */
[----:B------:R-:W-:Y:S02]  /*24120*/  ISETP.GE.U32.AND P3, PT, R9, 0x7ffffeb0, PT ;  /* 0x7ffffeb00900780c */ /* 0x000fe40003f66070 */
[----:B------:R-:W-:Y:S01]  /*24130*/  IADD3 R9, PT, PT, R15, -0xd9, RZ ;  /* 0xffffff270f097810 */ /* 0x000fe20007ffe0ff */
[----:B------:R-:W-:Y:S01]  /*24140*/  VIADD R10, R16, 0xffffff17 ;  /* 0xffffff17100a7836 */ /* 0x000fe20000000000 */
[----:B------:R-:W-:Y:S01]  /*24150*/  LDGSTS.E [R249+0x59900], desc[UR14][R208.64], !P6 ;  /* 0x59900000d0f97fae */ /* 0x000fe2000f1a100e */
[----:B------:R-:W2:Y:S01]  /*24160*/  LDC R15, c[0x0][0x3a0] ;  /* 0x0000e800ff0f7b82 */ /* 0x000ea20000000800 */
[----:B------:R-:W-:Y:S01]  /*24170*/  ISETP.GE.U32.AND P4, PT, R9, 0x7ffffea8, PT ;  /* 0x7ffffea80900780c */ /* 0x000fe20003f86070 */
[----:B--2---:R-:W-:-:S06]  /*24180*/  VIADD R9, R11, 0xffffff23 ;  /* 0xffffff230b097836 */ /* 0x004fcc0000000000 */
[----:B------:R-:W2:Y:S01]  /*24190*/  LDC R11, c[0x0][0x3a0] ;  /* 0x0000e800ff0b7b82 */ /* 0x000ea20000000800 */
[----:B------:R-:W-:Y:S01]  /*241a0*/  ISETP.GE.U32.AND P2, PT, R9, 0x7ffffea4, PT ;  /* 0x7ffffea40900780c */ /* 0x000fe20003f46070 */
[----:B------:R-:W-:Y:S01]  /*241b0*/  VIADD R9, R12, 0xffffff1f ;  /* 0xffffff1f0c097836 */ /* 0x000fe20000000000 */
[----:B------:R-:W-:Y:S04]  /*241c0*/  LDGSTS.E [R249+0x5a000], desc[UR14][R198.64], !P3 ;  /* 0x5a000000c6f97fae */ /* 0x000fe8000d9a100e */
[----:B------:R-:W-:Y:S01]  /*241d0*/  ISETP.GE.U32.AND P0, PT, R9, 0x7ffffea0, PT ;  /* 0x7ffffea00900780c */ /* 0x000fe20003f06070 */
[----:B------:R-:W-:Y:S01]  /*241e0*/  LDGSTS.E [R249+0x5a100], desc[UR14][R196.64], !P3 ;  /* 0x5a100000c4f97fae */ /* 0x000fe2000d9a100e */
[----:B-1----:R-:W-:Y:S01]  /*241f0*/  IADD3 R9, PT, PT, R13, -0xe5, RZ ;  /* 0xffffff1b0d097810 */ /* 0x002fe20007ffe0ff */
[----:B------:R-:W1:Y:S01]  /*24200*/  LDC R12, c[0x0][0x3a0] ;  /* 0x0000e800ff0c7b82 */ /* 0x000e620000000800 */
[----:B------:R-:W-:Y:S01]  /*24210*/  ISETP.GE.U32.AND P6, PT, R10, 0x7ffffe98, PT ;  /* 0x7ffffe980a00780c */ /* 0x000fe20003fc6070 */
[----:B------:R-:W-:Y:S01]  /*24220*/  LDGSTS.E [R249+0x5a800], desc[UR14][R158.64], !P5 ;  /* 0x5a8000009ef97fae */ /* 0x000fe2000e9a100e */
[----:B------:R-:W-:Y:S01]  /*24230*/  ISETP.GE.U32.AND P1, PT, R9, 0x7ffffe9c, PT ;  /* 0x7ffffe9c0900780c */ /* 0x000fe20003f26070 */
[----:B------:R-:W-:-:S02]  /*24240*/  VIADD R9, R17, 0xffffff13 ;  /* 0xffffff1311097836 */ /* 0x000fc40000000000 */
[----:B------:R-:W-:Y:S02]  /*24250*/  LDGSTS.E [R249+0x5a900], desc[UR14][R156.64], !P5 ;  /* 0x5a9000009cf97fae */ /* 0x000fe4000e9a100e */
[----:B------:R-:W3:Y:S01]  /*24260*/  LDC R13, c[0x0][0x3a0] ;  /* 0x0000e800ff0d7b82 */ /* 0x000ee20000000800 */
[----:B------:R-:W-:Y:S01]  /*24270*/  ISETP.GE.U32.AND P3, PT, R9, 0x7ffffe94, PT ;  /* 0x7ffffe940900780c */ /* 0x000fe20003f66070 */
[----:B------:R-:W-:Y:S01]  /*24280*/  LDGSTS.E [R249+0x5b000], desc[UR14][R106.64], !P4 ;  /* 0x5b0000006af97fae */ /* 0x000fe2000e1a100e */
[----:B--2---:R-:W-:-:S03]  /*24290*/  IADD3 R9, PT, PT, R11, -0xf1, RZ ;  /* 0xffffff0f0b097810 */ /* 0x004fc60007ffe0ff */
[----:B------:R-:W-:Y:S02]  /*242a0*/  LDGSTS.E [R249+0x5b100], desc[UR14][R104.64], !P4 ;  /* 0x5b10000068f97fae */ /* 0x000fe4000e1a100e */
[----:B------:R-:W2:Y:S01]  /*242b0*/  LDC R11, c[0x0][0x3a0] ;  /* 0x0000e800ff0b7b82 */ /* 0x000ea20000000800 */
[----:B------:R-:W-:Y:S01]  /*242c0*/  ISETP.GE.U32.AND P5, PT, R9, 0x7ffffe90, PT ;  /* 0x7ffffe900900780c */ /* 0x000fe20003fa6070 */
[----:B------:R-:W-:Y:S04]  /*242d0*/  LDGSTS.E [R249+0x5b800], desc[UR14][R90.64], !P2 ;  /* 0x5b8000005af97fae */ /* 0x000fe8000d1a100e */
[----:B------:R-:W-:Y:S01]  /*242e0*/  LDGSTS.E [R249+0x5b900], desc[UR14][R88.64], !P2 ;  /* 0x5b90000058f97fae */ /* 0x000fe2000d1a100e */
[----:B------:R-:W-:Y:S01]  /*242f0*/  IADD3 R10, PT, PT, R14, -0xfd, RZ ;  /* 0xffffff030e0a7810 */ /* 0x000fe20007ffe0ff */
[----:B-1----:R-:W-:Y:S01]  /*24300*/  VIADD R9, R12, 0xffffff0b ;  /* 0xffffff0b0c097836 */ /* 0x002fe20000000000 */
[----:B------:R-:W1:Y:S01]  /*24310*/  LDC R17, c[0x0][0x3a0] ;  /* 0x0000e800ff117b82 */ /* 0x000e620000000800 */
[----:B------:R-:W-:Y:S04]  /*24320*/  LDGSTS.E [R249+0x5c000], desc[UR14][R78.64], !P0 ;  /* 0x5c0000004ef97fae */ /* 0x000fe8000c1a100e */
[----:B------:R-:W-:Y:S03]  /*24330*/  LDGSTS.E [R249+0x5c100], desc[UR14][R76.64], !P0 ;  /* 0x5c1000004cf97fae */ /* 0x000fe6000c1a100e */
[----:B------:R-:W1:Y:S01]  /*24340*/  LDC R12, c[0x0][0x3a0] ;  /* 0x0000e800ff0c7b82 */ /* 0x000e620000000800 */
[----:B------:R-:W-:Y:S04]  /*24350*/  LDGSTS.E [R249+0x5c800], desc[UR14][R62.64], !P1 ;  /* 0x5c8000003ef97fae */ /* 0x000fe8000c9a100e */
[----:B------:R-:W-:Y:S03]  /*24360*/  LDGSTS.E [R249+0x5c900], desc[UR14][R60.64], !P1 ;  /* 0x5c9000003cf97fae */ /* 0x000fe6000c9a100e */
[----:B------:R-:W1:Y:S01]  /*24370*/  LDC R16, c[0x0][0x3a0] ;  /* 0x0000e800ff107b82 */ /* 0x000e620000000800 */
[----:B------:R-:W-:Y:S07]  /*24380*/  LDGSTS.E [R249+0x5d000], desc[UR14][R184.64], !P6 ;  /* 0x5d000000b8f97fae */ /* 0x000fee000f1a100e */
[----:B------:R-:W1:Y:S01]  /*24390*/  LDC R14, c[0x0][0x3a0] ;  /* 0x0000e800ff0e7b82 */ /* 0x000e620000000800 */
[----:B------:R-:W2:Y:S04]  /*243a0*/  LDL.64 R184, [R1+0x2f0] ;  /* 0x0002f00001b87983 */ /* 0x000ea80000100a00 */
[----:B---3--:R-:W-:Y:S04]  /*243b0*/  LDGSTS.E [R249+0x5d100], desc[UR14][R186.64], !P6 ;  /* 0x5d100000baf97fae */ /* 0x008fe8000f1a100e */
[----:B----4-:R-:W-:Y:S04]  /*243c0*/  LDGSTS.E [R249+0x5d800], desc[UR14][R216.64], !P3 ;  /* 0x5d800000d8f97fae */ /* 0x010fe8000d9a100e */
[----:B------:R-:W3:Y:S04]  /*243d0*/  LDL.64 R186, [R1+0x2e8] ;  /* 0x0002e80001ba7983 */ /* 0x000ee80000100a00 */
[----:B------:R-:W4:Y:S04]  /*243e0*/  LDL.64 R216, [R1+0xba0] ;  /* 0x000ba00001d87983 */ /* 0x000f280000100a00 */
[----:B------:R-:W-:Y:S04]  /*243f0*/  LDGSTS.E [R249+0x5d900], desc[UR14][R218.64], !P3 ;  /* 0x5d900000daf97fae */ /* 0x000fe8000d9a100e */
[----:B------:R-:W-:Y:S04]  /*24400*/  LDGSTS.E [R249+0x5e000], desc[UR14][R240.64], !P5 ;  /* 0x5e000000f0f97fae */ /* 0x000fe8000e9a100e */
[----:B------:R-:W4:Y:S04]  /*24410*/  LDL.64 R218, [R1+0xb98] ;  /* 0x000b980001da7983 */ /* 0x000f280000100a00 */
[----:B------:R-:W4:Y:S04]  /*24420*/  LDL.64 R240, [R1+0xb60] ;  /* 0x000b600001f07983 */ /* 0x000f280000100a00 */
[----:B------:R-:W-:Y:S04]  /*24430*/  LDGSTS.E [R249+0x5e100], desc[UR14][R242.64], !P5 ;  /* 0x5e100000f2f97fae */ /* 0x000fe8000e9a100e */
[----:B------:R-:W4:Y:S01]  /*24440*/  LDL.64 R242, [R1+0xb58] ;  /* 0x000b580001f27983 */ /* 0x000f220000100a00 */
[----:B------:R-:W-:Y:S01]  /*24450*/  ISETP.GE.U32.AND P4, PT, R9, 0x7ffffe8c, PT ;  /* 0x7ffffe8c0900780c */ /* 0x000fe20003f86070 */
[----:B------:R-:W-:Y:S01]  /*24460*/  VIADD R9, R13, 0xffffff07 ;  /* 0xffffff070d097836 */ /* 0x000fe20000000000 */
[----:B------:R-:W-:Y:S01]  /*24470*/  ISETP.GE.U32.AND P0, PT, R10, 0x7ffffe84, PT ;  /* 0x7ffffe840a00780c */ /* 0x000fe20003f06070 */
[----:B------:R-:W1:Y:S03]  /*24480*/  LDC R13, c[0x0][0x3a0] ;  /* 0x0000e800ff0d7b82 */ /* 0x000e660000000800 */
[----:B------:R-:W-:Y:S01]  /*24490*/  ISETP.GE.U32.AND P2, PT, R9, 0x7ffffe88, PT ;  /* 0x7ffffe880900780c */ /* 0x000fe20003f46070 */
[----:B------:R-:W-:-:S06]  /*244a0*/  VIADD R9, R15, 0xffffff7e ;  /* 0xffffff7e0f097836 */ /* 0x000fcc0000000000 */
[----:B------:R-:W-:Y:S01]  /*244b0*/  LDGSTS.E [R249+0x5e800], desc[UR14][R176.64], !P4 ;  /* 0x5e800000b0f97fae */ /* 0x000fe2000e1a100e */
[----:B------:R-:W-:Y:S01]  /*244c0*/  ISETP.GE.U32.AND P1, PT, R9, 0x7ffffeff, PT ;  /* 0x7ffffeff0900780c */ /* 0x000fe20003f26070 */
[----:B--2---:R-:W-:Y:S01]  /*244d0*/  VIADD R9, R11, 0xffffff7a ;  /* 0xffffff7a0b097836 */ /* 0x004fe20000000000 */
[----:B------:R-:W2:Y:S01]  /*244e0*/  LDC R15, c[0x0][0x3a0] ;  /* 0x0000e800ff0f7b82 */ /* 0x000ea20000000800 */
[----:B------:R-:W-:Y:S03]  /*244f0*/  LDGSTS.E [R249+0x5e900], desc[UR14][R178.64], !P4 ;  /* 0x5e900000b2f97fae */ /* 0x000fe6000e1a100e */
[----:B------:R-:W-:Y:S01]  /*24500*/  ISETP.GE.U32.AND P6, PT, R9, 0x7ffffefb, PT ;  /* 0x7ffffefb0900780c */ /* 0x000fe20003fc6070 */
[----:B------:R-:W-:Y:S03]  /*24510*/  LDGSTS.E [R249+0x5f000], desc[UR14][R180.64], !P2 ;  /* 0x5f000000b4f97fae */ /* 0x000fe6000d1a100e */
[----:B------:R-:W1:Y:S01]  /*24520*/  LDC R11, c[0x0][0x3a0] ;  /* 0x0000e800ff0b7b82 */ /* 0x000e620000000800 */
[----:B------:R-:W2:Y:S04]  /*24530*/  LDL.64 R176, [R1+0xb20] ;  /* 0x000b200001b07983 */ /* 0x000ea80000100a00 */
[----:B------:R-:W2:Y:S04]  /*24540*/  LDL.64 R178, [R1+0xb18] ;  /* 0x000b180001b27983 */ /* 0x000ea80000100a00 */
[----:B------:R-:W-:Y:S04]  /*24550*/  LDGSTS.E [R249+0x5f100], desc[UR14][R182.64], !P2 ;  /* 0x5f100000b6f97fae */ /* 0x000fe8000d1a100e */
[----:B------:R-:W2:Y:S04]  /*24560*/  LDL.64 R180, [R1+0xae0] ;  /* 0x000ae00001b47983 */ /* 0x000ea80000100a00 */
[----:B------:R-:W2:Y:S04]  /*24570*/  LDL.64 R182, [R1+0xad8] ;  /* 0x000ad80001b67983 */ /* 0x000ea80000100a00 */
[----:B------:R-:W-:Y:S04]  /*24580*/  LDGSTS.E [R249+0x5f800], desc[UR14][R184.64], !P0 ;  /* 0x5f800000b8f97fae */ /* 0x000fe8000c1a100e */
        /* <DEDUP_REMOVED lines=11> */
[----:B-1----:R-:W-:Y:S01]  /*24640*/  IADD3 R9, PT, PT, R12, -0x8a, RZ ;  /* 0xffffff760c097810 */ /* 0x002fe20007ffe0ff */
[----:B------:R-:W-:Y:S01]  /*24650*/  VIADD R10, R16, 0xffffff6e ;  /* 0xffffff6e100a7836 */ /* 0x000fe20000000000 */
[----:B------:R-:W1:Y:S02]  /*24660*/  LDC R12, c[0x0][0x3a0] ;  /* 0x0000e800ff0c7b82 */ /* 0x000e640000000800 */
[----:B------:R-:W-:Y:S01]  /*24670*/  ISETP.GE.U32.AND P3, PT, R9, 0x7ffffef7, PT ;  /* 0x7ffffef70900780c */ /* 0x000fe20003f66070 */
[----:B------:R-:W-:-:S05]  /*24680*/  VIADD R9, R13, 0xffffff72 ;  /* 0xffffff720d097836 */ /* 0x000fca0000000000 */
[----:B------:R-:W-:Y:S01]  /*24690*/  ISETP.GE.U32.AND P5, PT, R9, 0x7ffffef3, PT ;  /* 0x7ffffef30900780c */ /* 0x000fe20003fa6070 */
[----:B------:R-:W1:Y:S01]  /*246a0*/  LDC R13, c[0x0][0x3a0] ;  /* 0x0000e800ff0d7b82 */ /* 0x000e620000000800 */
[----:B------:R-:W-:Y:S02]  /*246b0*/  IADD3 R9, PT, PT, R17, -0x96, RZ ;  /* 0xffffff6a11097810 */ /* 0x000fe40007ffe0ff */
[----:B------:R-:W-:Y:S02]  /*246c0*/  ISETP.GE.U32.AND P4, PT, R10, 0x7ffffeef, PT ;  /* 0x7ffffeef0a00780c */ /* 0x000fe40003f86070 */
[----:B------:R-:W-:Y:S01]  /*246d0*/  ISETP.GE.U32.AND P2, PT, R9, 0x7ffffeeb, PT ;  /* 0x7ffffeeb0900780c */ /* 0x000fe20003f46070 */
[----:B------:R-:W-:Y:S01]  /*246e0*/  VIADD R9, R11, 0xffffff66 ;  /* 0xffffff660b097836 */ /* 0x000fe20000000000 */
[----:B--2---:R-:W-:Y:S01]  /*246f0*/  LDGSTS.E [R250+0x51200], desc[UR14][R176.64], !P3 ;  /* 0x51200000b0fa7fae */ /* 0x004fe2000d9a100e */
[----:B------:R-:W2:Y:S03]  /*24700*/  LDC R11, c[0x0][0x3a0] ;  /* 0x0000e800ff0b7b82 */ /* 0x000ea60000000800 */
[----:B------:R-:W-:Y:S01]  /*24710*/  ISETP.GE.U32.AND P0, PT, R9, 0x7ffffee7, PT ;  /* 0x7ffffee70900780c */ /* 0x000fe20003f06070 */
[----:B------:R-:W-:Y:S04]  /*24720*/  LDGSTS.E [R250+0x51300], desc[UR14][R178.64], !P3 ;  /* 0x51300000b2fa7fae */ /* 0x000fe8000d9a100e */
[----:B------:R-:W-:Y:S01]  /*24730*/  LDGSTS.E [R250+0x51a00], desc[UR14][R180.64], !P5 ;  /* 0x51a00000b4fa7fae */ /* 0x000fe2000e9a100e */
[----:B------:R-:W1:Y:S03]  /*24740*/  LDC R17, c[0x0][0x3a0] ;  /* 0x0000e800ff117b82 */ /* 0x000e660000000800 */
[----:B------:R-:W2:Y:S04]  /*24750*/  LDL.64 R176, [R1+0x588] ;  /* 0x0005880001b07983 */ /* 0x000ea80000100a00 */
[----:B------:R-:W2:Y:S01]  /*24760*/  LDL.64 R178, [R1+0x580] ;  /* 0x0005800001b27983 */ /* 0x000ea20000100a00 */
[----:B------:R-:W1:Y:S03]  /*24770*/  LDC R16, c[0x0][0x3a0] ;  /* 0x0000e800ff107b82 */ /* 0x000e660000000800 */
        /* <DEDUP_REMOVED lines=15> */
[----:B-1----:R-:W-:-:S02]  /*24870*/  VIADD R9, R12, 0xffffff62 ;  /* 0xffffff620c097836 */ /* 0x002fc40000000000 */
[----:B------:R-:W-:Y:S01]  /*24880*/  VIADD R10, R14, 0xffffff5a ;  /* 0xffffff5a0e0a7836 */ /* 0x000fe20000000000 */
[----:B------:R-:W1:Y:S02]  /*24890*/  LDC R12, c[0x0][0x3a0] ;  /* 0x0000e800ff0c7b82 */ /* 0x000e640000000800 */
[----:B------:R-:W-:Y:S02]  /*248a0*/  ISETP.GE.U32.AND P1, PT, R9, 0x7ffffee3, PT ;  /* 0x7ffffee30900780c */ /* 0x000fe40003f26070 */
[----:B------:R-:W-:-:S04]  /*248b0*/  IADD3 R9, PT, PT, R13, -0xa2, RZ ;  /* 0xffffff5e0d097810 */ /* 0x000fc80007ffe0ff */
[----:B------:R-:W-:Y:S01]  /*248c0*/  ISETP.GE.U32.AND P6, PT, R9, 0x7ffffedf, PT ;  /* 0x7ffffedf0900780c */ /* 0x000fe20003fc6070 */
[----:B------:R-:W-:Y:S01]  /*248d0*/  VIADD R9, R15, 0xffffff56 ;  /* 0xffffff560f097836 */ /* 0x000fe20000000000 */
[----:B------:R-:W-:Y:S01]  /*248e0*/  ISETP.GE.U32.AND P3, PT, R10, 0x7ffffedb, PT ;  /* 0x7ffffedb0a00780c */ /* 0x000fe20003f66070 */
[----:B------:R-:W1:Y:S03]  /*248f0*/  LDC R13, c[0x0][0x3a0] ;  /* 0x0000e800ff0d7b82 */ /* 0x000e660000000800 */
[----:B------:R-:W-:Y:S02]  /*24900*/  ISETP.GE.U32.AND P5, PT, R9, 0x7ffffed7, PT ;  /* 0x7ffffed70900780c */ /* 0x000fe40003fa6070 */
[----:B--2---:R-:W-:Y:S01]  /*24910*/  IADD3 R9, PT, PT, R11, -0xae, RZ ;  /* 0xffffff520b097810 */ /* 0x004fe20007ffe0ff */
[----:B------:R-:W-:Y:S02]  /*24920*/  LDGSTS.E [R250+0x53a00], desc[UR14][R176.64], !P1 ;  /* 0x53a00000b0fa7fae */ /* 0x000fe4000c9a100e */
[----:B------:R-:W2:Y:S01]  /*24930*/  LDC R11, c[0x0][0x3a0] ;  /* 0x0000e800ff0b7b82 */ /* 0x000ea20000000800 */
[----:B------:R-:W-:Y:S01]  /*24940*/  ISETP.GE.U32.AND P4, PT, R9, 0x7ffffed3, PT ;  /* 0x7ffffed30900780c */ /* 0x000fe20003f86070 */
[----:B------:R-:W-:Y:S06]  /*24950*/  LDGSTS.E [R250+0x53b00], desc[UR14][R178.64], !P1 ;  /* 0x53b00000b2fa7fae */ /* 0x000fec000c9a100e */
[----:B------:R-:W1:Y:S01]  /*24960*/  LDC R15, c[0x0][0x3a0] ;  /* 0x0000e800ff0f7b82 */ /* 0x000e620000000800 */
[----:B------:R-:W-:Y:S04]  /*24970*/  LDGSTS.E [R250+0x54200], desc[UR14][R180.64], !P6 ;  /* 0x54200000b4fa7fae */ /* 0x000fe8000f1a100e */
[----:B------:R-:W2:Y:S03]  /*24980*/  LDL.64 R176, [R1+0x168] ;  /* 0x0001680001b07983 */ /* 0x000ea60000100a00 */
[----:B------:R-:W1:Y:S01]  /*24990*/  LDC R14, c[0x0][0x3a0] ;  /* 0x0000e800ff0e7b82 */ /* 0x000e620000000800 */
        /* <DEDUP_REMOVED lines=17> */
[----:B------:R-:W1:Y:S03]  /*24ab0*/  LDC R12, c[0x0][0x3a0] ;  /* 0x0000e800ff0c7b82 */ /* 0x000e660000000800 */
[----:B------:R-:W-:Y:S01]  /*24ac0*/  ISETP.GE.U32.AND P2, PT, R9, 0x7ffffecf, PT ;  /* 0x7ffffecf0900780c */ /* 0x000fe20003f46070 */
[----:B------:R-:W-:Y:S01]  /*24ad0*/  VIADD R9, R13, 0xffffff4a ;  /* 0xffffff4a0d097836 */ /* 0x000fe20000000000 */
[----:B------:R-:W-:-:S03]  /*24ae0*/  IADD3 R10, PT, PT, R16, -0xba, RZ ;  /* 0xffffff46100a7810 */ /* 0x000fc60007ffe0ff */
[----:B------:R-:W2:Y:S01]  /*24af0*/  LDC R13, c[0x0][0x3a0] ;  /* 0x0000e800ff0d7b82 */ /* 0x000ea20000000800 */
[----:B------:R-:W-:Y:S01]  /*24b00*/  ISETP.GE.U32.AND P0, PT, R9, 0x7ffffecb, PT ;  /* 0x7ffffecb0900780c */ /* 0x000fe20003f06070 */
[----:B------:R-:W-:-:S05]  /*24b10*/  VIADD R9, R17, 0xffffff42 ;  /* 0xffffff4211097836 */ /* 0x000fca0000000000 */
[----:B------:R-:W-:Y:S01]  /*24b20*/  ISETP.GE.U32.AND P6, PT, R9, 0x7ffffec3, PT ;  /* 0x7ffffec30900780c */ /* 0x000fe20003fc6070 */
[----:B--2---:R-:W-:Y:S01]  /*24b30*/  VIADD R9, R11, 0xffffff3e ;  /* 0xffffff3e0b097836 */ /* 0x004fe20000000000 */
[----:B------:R-:W-:Y:S01]  /*24b40*/  ISETP.GE.U32.AND P1, PT, R10, 0x7ffffec7, PT ;  /* 0x7ffffec70a00780c */ /* 0x000fe20003f26070 */
[----:B------:R-:W-:Y:S01]  /*24b50*/  LDGSTS.E [R250+0x56200], desc[UR14][R172.64], !P2 ;  /* 0x56200000acfa7fae */ /* 0x000fe2000d1a100e */
[----:B------:R-:W2:Y:S02]  /*24b60*/  LDC R11, c[0x0][0x3a0] ;  /* 0x0000e800ff0b7b82 */ /* 0x000ea40000000800 */
[----:B------:R-:W-:Y:S01]  /*24b70*/  ISETP.GE.U32.AND P3, PT, R9, 0x7ffffebf, PT ;  /* 0x7ffffebf0900780c */ /* 0x000fe20003f66070 */
[----:B------:R-:W-:Y:S01]  /*24b80*/  LDGSTS.E [R250+0x56300], desc[UR14][R174.64], !P2 ;  /* 0x56300000aefa7fae */ /* 0x000fe2000d1a100e */
[----:B-1----:R-:W-:-:S03]  /*24b90*/  IADD3 R9, PT, PT, R12, -0xc6, RZ ;  /* 0xffffff3a0c097810 */ /* 0x002fc60007ffe0ff */
[----:B------:R-:W-:Y:S01]  /*24ba0*/  LDGSTS.E [R250+0x56a00], desc[UR14][R176.64], !P0 ;  /* 0x56a00000b0fa7fae */ /* 0x000fe2000c1a100e */
[----:B------:R-:W1:Y:S01]  /*24bb0*/  LDC R12, c[0x0][0x3a0] ;  /* 0x0000e800ff0c7b82 */ /* 0x000e620000000800 */
[----:B------:R-:W-:Y:S02]  /*24bc0*/  ISETP.GE.U32.AND P5, PT, R9, 0x7ffffebb, PT ;  /* 0x7ffffebb0900780c */ /* 0x000fe40003fa6070 */
[----:B------:R-:W-:Y:S04]  /*24bd0*/  LDGSTS.E [R250+0x56b00], desc[UR14][R178.64], !P0 ;  /* 0x56b00000b2fa7fae */ /* 0x000fe8000c1a100e */
[----:B------:R-:W-:Y:S01]  /*24be0*/  LDGSTS.E [R250+0x57200], desc[UR14][R180.64], !P1 ;  /* 0x57200000b4fa7fae */ /* 0x000fe2000c9a100e */
[----:B------:R-:W1:Y:S03]  /*24bf0*/  LDC R17, c[0x0][0x3a0] ;  /* 0x0000e800ff117b82 */ /* 0x000e660000000800 */
[----:B------:R-:W2:Y:S04]  /*24c00*/  LDL.64 R176, [R1+0x3c0] ;  /* 0x0003c00001b07983 */ /* 0x000ea80000100a00 */
[----:B------:R-:W-:Y:S01]  /*24c10*/  LDGSTS.E [R250+0x57300], desc[UR14][R182.64], !P1 ;  /* 0x57300000b6fa7fae */ /* 0x000fe2000c9a100e */
[----:B------:R-:W1:Y:S03]  /*24c20*/  LDC R16, c[0x0][0x3a0] ;  /* 0x0000e800ff107b82 */ /* 0x000e660000000800 */
[----:B------:R-:W2:Y:S04]  /*24c30*/  LDL.64 R178, [R1+0x3b8] ;  /* 0x0003b80001b27983 */ /* 0x000ea80000100a00 */
[----:B------:R-:W2:Y:S01]  /*24c40*/  LDL.64 R180, [R1+0x380] ;  /* 0x0003800001b47983 */ /* 0x000ea20000100a00 */
[----:B------:R-:W-:-:S02]  /*24c50*/  VIADD R9, R13, 0xffffff36 ;  /* 0xffffff360d097836 */ /* 0x000fc40000000000 */
[----:B------:R-:W1:Y:S01]  /*24c60*/  LDC R13, c[0x0][0x3a0] ;  /* 0x0000e800ff0d7b82 */ /* 0x000e620000000800 */
[----:B------:R-:W-:Y:S01]  /*24c70*/  VIADD R10, R14, 0xffffff32 ;  /* 0xffffff320e0a7836 */ /* 0x000fe20000000000 */
[----:B------:R-:W2:Y:S04]  /*24c80*/  LDL.64 R182, [R1+0xbc8] ;  /* 0x000bc80001b67983 */ /* 0x000ea80000100a00 */
[----:B------:R-:W2:Y:S04]  /*24c90*/  LDL.64 R172, [R1+0x200] ;  /* 0x0002000001ac7983 */ /* 0x000ea80000100a00 */
[----:B------:R-:W2:Y:S04]  /*24ca0*/  LDL.64 R174, [R1+0x1a8] ;  /* 0x0001a80001ae7983 */ /* 0x000ea80000100a00 */
[----:B------:R-:W-:Y:S01]  /*24cb0*/  LDGSTS.E [R250+0x57a00], desc[UR14][R184.64], !P6 ;  /* 0x57a00000b8fa7fae */ /* 0x000fe2000f1a100e */
[----:B------:R-:W-:Y:S01]  /*24cc0*/  ISETP.GE.U32.AND P4, PT, R9, 0x7ffffeb7, PT ;  /* 0x7ffffeb70900780c */ /* 0x000fe20003f86070 */
[----:B------:R-:W1:Y:S01]  /*24cd0*/  LDC R14, c[0x0][0x3a0] ;  /* 0x0000e800ff0e7b82 */ /* 0x000e620000000800 */
[----:B------:R-:W-:Y:S01]  /*24ce0*/  ISETP.GE.U32.AND P2, PT, R10, 0x7ffffeb3, PT ;  /* 0x7ffffeb30a00780c */ /* 0x000fe20003f46070 */
[----:B------:R-:W2:Y:S04]  /*24cf0*/  LDL.64 R184, [R1+0xbd0] ;  /* 0x000bd00001b87983 */ /* 0x000ea80000100a00 */
[----:B---3--:R-:W-:Y:S04]  /*24d00*/  LDGSTS.E [R250+0x57b00], desc[UR14][R186.64], !P6 ;  /* 0x57b00000bafa7fae */ /* 0x008fe8000f1a100e */
[----:B----4-:R-:W-:Y:S01]  /*24d10*/  LDGSTS.E [R250+0x58200], desc[UR14][R216.64], !P3 ;  /* 0x58200000d8fa7fae */ /* 0x010fe2000d9a100e */
[----:B------:R-:W-:Y:S01]  /*24d20*/  IADD3 R9, PT, PT, R15, -0xd2, RZ ;  /* 0xffffff2e0f097810 */ /* 0x000fe20007ffe0ff */
[----:B-1----:R-:W-:Y:S01]  /*24d30*/  VIADD R10, R16, 0xffffff1e ;  /* 0xffffff1e100a7836 */ /* 0x002fe20000000000 */
[----:B------:R-:W1:Y:S01]  /*24d40*/  LDC R15, c[0x0][0x3a0] ;  /* 0x0000e800ff0f7b82 */ /* 0x000e620000000800 */
[----:B------:R-:W3:Y:S04]  /*24d50*/  LDL.64 R186, [R1+0xc00] ;  /* 0x000c000001ba7983 */ /* 0x000ee80000100a00 */
[----:B------:R-:W4:Y:S04]  /*24d60*/  LDL.64 R216, [R1+0xc08] ;  /* 0x000c080001d87983 */ /* 0x000f280000100a00 */
[----:B------:R-:W-:Y:S01]  /*24d70*/  LDGSTS.E [R250+0x58300], desc[UR14][R218.64], !P3 ;  /* 0x58300000dafa7fae */ /* 0x000fe2000d9a100e */
[----:B------:R-:W-:Y:S01]  /*24d80*/  ISETP.GE.U32.AND P0, PT, R9, 0x7ffffeaf, PT ;  /* 0x7ffffeaf0900780c */ /* 0x000fe20003f06070 */
[----:B------:R-:W1:Y:S02]  /*24d90*/  LDC R16, c[0x0][0x3a0] ;  /* 0x0000e800ff107b82 */ /* 0x000e640000000800 */
[----:B------:R-:W-:Y:S04]  /*24da0*/  LDGSTS.E [R250+0x58a00], desc[UR14][R240.64], !P5 ;  /* 0x58a00000f0fa7fae */ /* 0x000fe8000e9a100e */
[----:B------:R-:W3:Y:S04]  /*24db0*/  LDL.64 R218, [R1+0x2a8] ;  /* 0x0002a80001da7983 */ /* 0x000ee80000100a00 */
[----:B------:R-:W4:Y:S04]  /*24dc0*/  LDL.64 R240, [R1+0x2c0] ;  /* 0x0002c00001f07983 */ /* 0x000f280000100a00 */
[----:B------:R-:W-:Y:S01]  /*24dd0*/  LDGSTS.E [R250+0x58b00], desc[UR14][R242.64], !P5 ;  /* 0x58b00000f2fa7fae */ /* 0x000fe2000e9a100e */
[----:B--2---:R-:W-:-:S02]  /*24de0*/  VIADD R9, R11, 0xffffff2a ;  /* 0xffffff2a0b097836 */ /* 0x004fc40000000000 */
[----:B------:R-:W2:Y:S01]  /*24df0*/  LDC R11, c[0x0][0x3a0] ;  /* 0x0000e800ff0b7b82 */ /* 0x000ea20000000800 */
[----:B------:R-:W-:Y:S04]  /*24e00*/  LDGSTS.E [R250+0x59200], desc[UR14][R222.64], !P4 ;  /* 0x59200000defa7fae */ /* 0x000fe8000e1a100e */
[----:B------:R-:W4:Y:S01]  /*24e10*/  LDL.64 R242, [R1+0x378] ;  /* 0x0003780001f27983 */ /* 0x000f220000100a00 */
[----:B------:R-:W-:Y:S01]  /*24e20*/  ISETP.GE.U32.AND P1, PT, R9, 0x7ffffeab, PT ;  /* 0x7ffffeab0900780c */ /* 0x000fe20003f26070 */
[----:B------:R-:W-:Y:S02]  /*24e30*/  VIADD R9, R12, 0xffffff26 ;  /* 0xffffff260c097836 */ /* 0x000fe40000000000 */
[----:B------:R-:W1:Y:S01]  /*24e40*/  LDC R12, c[0x0][0x3a0] ;  /* 0x0000e800ff0c7b82 */ /* 0x000e620000000800 */
[----:B------:R-:W-:Y:S02]  /*24e50*/  LDGSTS.E [R250+0x59300], desc[UR14][R220.64], !P4 ;  /* 0x59300000dcfa7fae */ /* 0x000fe4000e1a100e */
[----:B------:R-:W-:-:S02]  /*24e60*/  ISETP.GE.U32.AND P6, PT, R9, 0x7ffffea7, PT ;  /* 0x7ffffea70900780c */ /* 0x000fc40003fc6070 */
[----:B------:R-:W-:Y:S01]  /*24e70*/  IADD3 R9, PT, PT, R13, -0xde, RZ ;  /* 0xffffff220d097810 */ /* 0x000fe20007ffe0ff */
[----:B------:R-:W-:Y:S02]  /*24e80*/  LDGSTS.E [R250+0x59a00], desc[UR14][R206.64], !P2 ;  /* 0x59a00000cefa7fae */ /* 0x000fe4000d1a100e */
[----:B------:R-:W2:Y:S01]  /*24e90*/  LDC R13, c[0x0][0x3a0] ;  /* 0x0000e800ff0d7b82 */ /* 0x000ea20000000800 */
[----:B------:R-:W-:Y:S01]  /*24ea0*/  ISETP.GE.U32.AND P3, PT, R9, 0x7ffffea3, PT ;  /* 0x7ffffea30900780c */ /* 0x000fe20003f66070 */
[----:B------:R-:W-:Y:S01]  /*24eb0*/  VIADD R9, R17, 0xffffff1a ;  /* 0xffffff1a11097836 */ /* 0x000fe20000000000 */
[----:B------:R-:W-:Y:S04]  /*24ec0*/  LDGSTS.E [R250+0x59b00], desc[UR14][R204.64], !P2 ;  /* 0x59b00000ccfa7fae */ /* 0x000fe8000d1a100e */
[----:B------:R-:W-:Y:S01]  /*24ed0*/  ISETP.GE.U32.AND P4, PT, R9, 0x7ffffe9b, PT ;  /* 0x7ffffe9b0900780c */ /* 0x000fe20003f86070 */
[----:B------:R-:W-:Y:S01]  /*24ee0*/  LDGSTS.E [R250+0x5a200], desc[UR14][R194.64], !P0 ;  /* 0x5a200000c2fa7fae */ /* 0x000fe2000c1a100e */
[----:B--2---:R-:W-:Y:S01]  /*24ef0*/  IADD3 R9, PT, PT, R11, -0xea, RZ ;  /* 0xffffff160b097810 */ /* 0x004fe20007ffe0ff */
[----:B------:R-:W2:Y:S01]  /*24f00*/  LDC R17, c[0x0][0x3a0] ;  /* 0x0000e800ff117b82 */ /* 0x000ea20000000800 */
[----:B------:R-:W-:Y:S01]  /*24f10*/  ISETP.GE.U32.AND P5, PT, R10, 0x7ffffe9f, PT ;  /* 0x7ffffe9f0a00780c */ /* 0x000fe20003fa6070 */
[----:B------:R-:W-:Y:S01]  /*24f20*/  LDGSTS.E [R250+0x5a300], desc[UR14][R192.64], !P0 ;  /* 0x5a300000c0fa7fae */ /* 0x000fe2000c1a100e */
[----:B------:R-:W-:Y:S01]  /*24f30*/  ISETP.GE.U32.AND P2, PT, R9, 0x7ffffe97, PT ;  /* 0x7ffffe970900780c */ /* 0x000fe20003f46070 */
[----:B-1----:R-:W-:-:S02]  /*24f40*/  VIADD R9, R12, 0xffffff12 ;  /* 0xffffff120c097836 */ /* 0x002fc40000000000 */
[----:B------:R-:W-:Y:S02]  /*24f50*/  LDGSTS.E [R250+0x5aa00], desc[UR14][R154.64], !P1 ;  /* 0x5aa000009afa7fae */ /* 0x000fe4000c9a100e */
[----:B------:R-:W1:Y:S01]  /*24f60*/  LDC R11, c[0x0][0x3a0] ;  /* 0x0000e800ff0b7b82 */ /* 0x000e620000000800 */
[----:B------:R-:W-:Y:S01]  /*24f70*/  ISETP.GE.U32.AND P0, PT, R9, 0x7ffffe93, PT ;  /* 0x7ffffe930900780c */ /* 0x000fe20003f06070 */
[----:B------:R-:W-:Y:S01]  /*24f80*/  LDGSTS.E [R250+0x5ab00], desc[UR14][R152.64], !P1 ;  /* 0x5ab0000098fa7fae */ /* 0x000fe2000c9a100e */
[----:B------:R-:W-:-:S03]  /*24f90*/  VIADD R9, R13, 0xffffff0e ;  /* 0xffffff0e0d097836 */ /* 0x000fc60000000000 */
[----:B------:R-:W-:Y:S02]  /*24fa0*/  LDGSTS.E [R250+0x5b200], desc[UR14][R102.64], !P6 ;  /* 0x5b20000066fa7fae */ /* 0x000fe4000f1a100e */
[----:B------:R-:W1:Y:S01]  /*24fb0*/  LDC R12, c[0x0][0x3a0] ;  /* 0x0000e800ff0c7b82 */ /* 0x000e620000000800 */
[----:B------:R-:W-:Y:S01]  /*24fc0*/  ISETP.GE.U32.AND P1, PT, R9, 0x7ffffe8f, PT ;  /* 0x7ffffe8f0900780c */ /* 0x000fe20003f26070 */
[----:B------:R-:W-:Y:S04]  /*24fd0*/  LDGSTS.E [R250+0x5b300], desc[UR14][R100.64], !P6 ;  /* 0x5b30000064fa7fae */ /* 0x000fe8000f1a100e */
[----:B------:R-:W-:Y:S02]  /*24fe0*/  LDGSTS.E [R250+0x5ba00], desc[UR14][R86.64], !P3 ;  /* 0x5ba0000056fa7fae */ /* 0x000fe4000d9a100e */
[----:B------:R-:W1:Y:S02]  /*24ff0*/  LDC R13, c[0x0][0x3a0] ;  /* 0x0000e800ff0d7b82 */ /* 0x000e640000000800 */
[----:B------:R-:W-:Y:S04]  /*25000*/  LDGSTS.E [R250+0x5bb00], desc[UR14][R84.64], !P3 ;  /* 0x5bb0000054fa7fae */ /* 0x000fe8000d9a100e */
[----:B------:R-:W-:Y:S04]  /*25010*/  LDGSTS.E [R250+0x5c200], desc[UR14][R74.64], !P5 ;  /* 0x5c2000004afa7fae */ /* 0x000fe8000e9a100e */
[----:B------:R-:W-:Y:S04]  /*25020*/  LDGSTS.E [R250+0x5c300], desc[UR14][R72.64], !P5 ;  /* 0x5c30000048fa7fae */ /* 0x000fe8000e9a100e */
[----:B------:R-:W-:Y:S04]  /*25030*/  LDGSTS.E [R250+0x5ca00], desc[UR14][R58.64], !P4 ;  /* 0x5ca000003afa7fae */ /* 0x000fe8000e1a100e */
[----:B------:R-:W-:Y:S04]  /*25040*/  LDGSTS.E [R250+0x5cb00], desc[UR14][R56.64], !P4 ;  /* 0x5cb0000038fa7fae */ /* 0x000fe8000e1a100e */
[----:B---3--:R-:W-:Y:S04]  /*25050*/  LDGSTS.E [R250+0x5d200], desc[UR14][R218.64], !P2 ;  /* 0x5d200000dafa7fae */ /* 0x008fe8000d1a100e */
[----:B----4-:R-:W-:Y:S04]  /*25060*/  LDGSTS.E [R250+0x5d300], desc[UR14][R240.64], !P2 ;  /* 0x5d300000f0fa7fae */ /* 0x010fe8000d1a100e */
[----:B------:R-:W3:Y:S04]  /*25070*/  LDL.64 R218, [R1+0x2e0] ;  /* 0x0002e00001da7983 */ /* 0x000ee80000100a00 */
[----:B------:R-:W-:Y:S04]  /*25080*/  LDGSTS.E [R250+0x5da00], desc[UR14][R176.64], !P0 ;  /* 0x5da00000b0fa7fae */ /* 0x000fe8000c1a100e */
[----:B------:R-:W4:Y:S04]  /*25090*/  LDL.64 R240, [R1+0x2d8] ;  /* 0x0002d80001f07983 */ /* 0x000f280000100a00 */
[----:B------:R-:W-:Y:S04]  /*250a0*/  LDGSTS.E [R250+0x5db00], desc[UR14][R178.64], !P0 ;  /* 0x5db00000b2fa7fae */ /* 0x000fe8000c1a100e */
[----:B------:R-:W2:Y:S04]  /*250b0*/  LDL.64 R176, [R1+0xb90] ;  /* 0x000b900001b07983 */ /* 0x000ea80000100a00 */
[----:B------:R-:W-:Y:S04]  /*250c0*/  LDGSTS.E [R250+0x5e200], desc[UR14][R180.64], !P1 ;  /* 0x5e200000b4fa7fae */ /* 0x000fe8000c9a100e */
[----:B------:R-:W2:Y:S04]  /*250d0*/  LDL.64 R178, [R1+0xb88] ;  /* 0x000b880001b27983 */ /* 0x000ea80000100a00 */
[----:B------:R-:W-:Y:S04]  /*250e0*/  LDGSTS.E [R250+0x5e300], desc[UR14][R242.64], !P1 ;  /* 0x5e300000f2fa7fae */ /* 0x000fe8000c9a100e */
[----:B------:R-:W2:Y:S04]  /*250f0*/  LDL.64 R180, [R1+0xb50] ;  /* 0x000b500001b47983 */ /* 0x000ea80000100a00 */
[----:B------:R-:W2:Y:S01]  /*25100*/  LDL.64 R242, [R1+0xb48] ;  /* 0x000b480001f27983 */ /* 0x000ea20000100a00 */
[----:B------:R-:W-:Y:S01]  /*25110*/  VIADD R9, R15, 0xffffff06 ;  /* 0xffffff060f097836 */ /* 0x000fe20000000000 */
[----:B------:R-:W-:Y:S01]  /*25120*/  IADD3 R10, PT, PT, R14, -0xf6, RZ ;  /* 0xffffff0a0e0a7810 */ /* 0x000fe20007ffe0ff */
[----:B------:R-:W2:Y:S03]  /*25130*/  LDC R15, c[0x0][0x3a0] ;  /* 0x0000e800ff0f7b82 */ /* 0x000ea60000000800 */
[----:B------:R-:W-:Y:S01]  /*25140*/  ISETP.GE.U32.AND P3, PT, R9, 0x7ffffe87, PT ;  /* 0x7ffffe870900780c */ /* 0x000fe20003f66070 */
[----:B-1----:R-:W-:Y:S01]  /*25150*/  VIADD R9, R11, 0xffffff02 ;  /* 0xffffff020b097836 */ /* 0x002fe20000000000 */
[----:B------:R-:W-:-:S03]  /*25160*/  ISETP.GE.U32.AND P6, PT, R10, 0x7ffffe8b, PT ;  /* 0x7ffffe8b0a00780c */ /* 0x000fc60003fc6070 */
[----:B------:R-:W1:Y:S01]  /*25170*/  LDC R11, c[0x0][0x3a0] ;  /* 0x0000e800ff0b7b82 */ /* 0x000e620000000800 */
[----:B------:R-:W-:Y:S02]  /*25180*/  ISETP.GE.U32.AND P5, PT, R9, 0x7ffffe83, PT ;  /* 0x7ffffe830900780c */ /* 0x000fe40003fa6070 */
[----:B------:R-:W-:-:S04]  /*25190*/  IADD3 R9, PT, PT, R12, -0x83, RZ ;  /* 0xffffff7d0c097810 */ /* 0x000fc80007ffe0ff */
[----:B------:R-:W-:Y:S01]  /*251a0*/  ISETP.GE.U32.AND P4, PT, R9, 0x7ffffefe, PT ;  /* 0x7ffffefe0900780c */ /* 0x000fe20003f86070 */
[----:B------:R-:W-:Y:S01]  /*251b0*/  VIADD R9, R13, 0xffffff79 ;  /* 0xffffff790d097836 */ /* 0x000fe20000000000 */
[----:B------:R-:W1:Y:S01]  /*251c0*/  LDC R12, c[0x0][0x3a0] ;  /* 0x0000e800ff0c7b82 */ /* 0x000e620000000800 */
[----:B------:R-:W-:Y:S03]  /*251d0*/  LDGSTS.E [R250+0x5ea00], desc[UR14][R182.64], !P6 ;  /* 0x5ea00000b6fa7fae */ /* 0x000fe6000f1a100e */
[----:B------:R-:W-:Y:S01]  /*251e0*/  ISETP.GE.U32.AND P2, PT, R9, 0x7ffffefa, PT ;  /* 0x7ffffefa0900780c */ /* 0x000fe20003f46070 */
[----:B------:R-:W-:Y:S03]  /*251f0*/  LDGSTS.E [R250+0x5eb00], desc[UR14][R184.64], !P6 ;  /* 0x5eb00000b8fa7fae */ /* 0x000fe6000f1a100e */
        /* <DEDUP_REMOVED lines=8> */
[----:B---3--:R-:W-:Y:S04]  /*25280*/  LDGSTS.E [R250+0x5fa00], desc[UR14][R218.64], !P5 ;  /* 0x5fa00000dafa7fae */ /* 0x008fe8000e9a100e */
[----:B----4-:R-:W-:Y:S04]  /*25290*/  LDGSTS.E [R250+0x5fb00], desc[UR14][R240.64], !P5 ;  /* 0x5fb00000f0fa7fae */ /* 0x010fe8000e9a100e */
[----:B------:R-:W3:Y:S04]  /*252a0*/  LDL.64 R218, [R1+0xa90] ;  /* 0x000a900001da7983 */ /* 0x000ee80000100a00 */
[----:B--2---:R-:W-:Y:S04]  /*252b0*/  LDGSTS.E [R3+0x50400], desc[UR14][R176.64], !P4 ;  /* 0x50400000b0037fae */ /* 0x004fe8000e1a100e */
[----:B------:R-:W2:Y:S04]  /*252c0*/  LDL.64 R240, [R1+0xa88] ;  /* 0x000a880001f07983 */ /* 0x000ea80000100a00 */
[----:B------:R-:W-:Y:S04]  /*252d0*/  LDGSTS.E [R3+0x50500], desc[UR14][R178.64], !P4 ;  /* 0x50500000b2037fae */ /* 0x000fe8000e1a100e */
[----:B------:R-:W4:Y:S04]  /*252e0*/  LDL.64 R176, [R1+0xa50] ;  /* 0x000a500001b07983 */ /* 0x000f280000100a00 */
[----:B------:R-:W-:Y:S04]  /*252f0*/  LDGSTS.E [R3+0x50c00], desc[UR14][R180.64], !P2 ;  /* 0x50c00000b4037fae */ /* 0x000fe8000d1a100e */
[----:B------:R-:W4:Y:S04]  /*25300*/  LDL.64 R178, [R1+0xa48] ;  /* 0x000a480001b27983 */ /* 0x000f280000100a00 */
[----:B------:R-:W-:Y:S04]  /*25310*/  LDGSTS.E [R3+0x50d00], desc[UR14][R242.64], !P2 ;  /* 0x50d00000f2037fae */ /* 0x000fe8000d1a100e */
[----:B------:R-:W4:Y:S04]  /*25320*/  LDL.64 R180, [R1+0xa10] ;  /* 0x000a100001b47983 */ /* 0x000f280000100a00 */
[----:B------:R-:W4:Y:S01]  /*25330*/  LDL.64 R242, [R1+0xa08] ;  /* 0x000a080001f27983 */ /* 0x000f220000100a00 */
[----:B------:R-:W-:Y:S01]  /*25340*/  IADD3 R9, PT, PT, R17, -0x8f, RZ ;  /* 0xffffff7111097810 */ /* 0x000fe20007ffe0ff */
[----:B------:R-:W-:Y:S01]  /*25350*/  VIADD R10, R16, 0xffffff75 ;  /* 0xffffff75100a7836 */ /* 0x000fe20000000000 */
[----:B------:R-:W2:Y:S02]  /*25360*/  LDC R17, c[0x0][0x3a0] ;  /* 0x0000e800ff117b82 */ /* 0x000ea40000000800 */
[----:B------:R-:W-:Y:S01]  /*25370*/  ISETP.GE.U32.AND P1, PT, R9, 0x7ffffef2, PT ;  /* 0x7ffffef20900780c */ /* 0x000fe20003f26070 */
[----:B-1----:R-:W-:Y:S01]  /*25380*/  VIADD R9, R11, 0xffffff6d ;  /* 0xffffff6d0b097836 */ /* 0x002fe20000000000 */
[----:B------:R-:W-:-:S04]  /*25390*/  ISETP.GE.U32.AND P0, PT, R10, 0x7ffffef6, PT ;  /* 0x7ffffef60a00780c */ /* 0x000fc80003f06070 */
[----:B------:R-:W-:Y:S01]  /*253a0*/  ISETP.GE.U32.AND P6, PT, R9, 0x7ffffeee, PT ;  /* 0x7ffffeee0900780c */ /* 0x000fe20003fc6070 */
[----:B------:R-:W-:Y:S01]  /*253b0*/  VIADD R9, R12, 0xffffff69 ;  /* 0xffffff690c097836 */ /* 0x000fe20000000000 */
[----:B------:R-:W1:Y:S04]  /*253c0*/  LDC R11, c[0x0][0x3a0] ;  /* 0x0000e800ff0b7b82 */ /* 0x000e680000000800 */
[----:B------:R-:W-:Y:S02]  /*253d0*/  ISETP.GE.U32.AND P3, PT, R9, 0x7ffffeea, PT ;  /* 0x7ffffeea0900780c */ /* 0x000fe40003f66070 */
[----:B------:R-:W-:Y:S01]  /*253e0*/  IADD3 R9, PT, PT, R13, -0x9b, RZ ;  /* 0xffffff650d097810 */ /* 0x000fe20007ffe0ff */
[----:B------:R-:W-:Y:S01]  /*253f0*/  LDGSTS.E [R3+0x51400], desc[UR14][R182.64], !P0 ;  /* 0x51400000b6037fae */ /* 0x000fe2000c1a100e */
[----:B------:R-:W1:Y:S02]  /*25400*/  LDC R12, c[0x0][0x3a0] ;  /* 0x0000e800ff0c7b82 */ /* 0x000e640000000800 */
[----:B------:R-:W-:Y:S01]  /*25410*/  ISETP.GE.U32.AND P5, PT, R9, 0x7ffffee6, PT ;  /* 0x7ffffee60900780c */ /* 0x000fe20003fa6070 */
[----:B------:R-:W-:Y:S01]  /*25420*/  LDGSTS.E [R3+0x51500], desc[UR14][R184.64], !P0 ;  /* 0x51500000b8037fae */ /* 0x000fe2000c1a100e */
[----:B------:R-:W-:-:S04]  /*25430*/  VIADD R10, R14, 0xffffff61 ;  /* 0xffffff610e0a7836 */ /* 0x000fc80000000000 */
[----:B------:R-:W1:Y:S01]  /*25440*/  LDC R13, c[0x0][0x3a0] ;  /* 0x0000e800ff0d7b82 */ /* 0x000e620000000800 */
[----:B------:R-:W4:Y:S04]  /*25450*/  LDL.64 R182, [R1+0x578] ;  /* 0x0005780001b67983 */ /* 0x000f280000100a00 */
[----:B------:R-:W-:Y:S01]  /*25460*/  LDGSTS.E [R3+0x51c00], desc[UR14][R186.64], !P1 ;  /* 0x51c00000ba037fae */ /* 0x000fe2000c9a100e */
[----:B------:R-:W-:Y:S02]  /*25470*/  VIADD R9, R15, 0xffffff5d ;  /* 0xffffff5d0f097836 */ /* 0x000fe40000000000 */
[----:B------:R-:W1:Y:S01]  /*25480*/  LDC R16, c[0x0][0x3a0] ;  /* 0x0000e800ff107b82 */ /* 0x000e620000000800 */
[----:B------:R-:W4:Y:S04]  /*25490*/  LDL.64 R184, [R1+0x570] ;  /* 0x0005700001b87983 */ /* 0x000f280000100a00 */
[----:B------:R-:W-:Y:S01]  /*254a0*/  LDGSTS.E [R3+0x51d00], desc[UR14][R216.64], !P1 ;  /* 0x51d00000d8037fae */ /* 0x000fe2000c9a100e */
[----:B------:R-:W-:-:S02]  /*254b0*/  ISETP.GE.U32.AND P4, PT, R10, 0x7ffffee2, PT ;  /* 0x7ffffee20a00780c */ /* 0x000fc40003f86070 */
[----:B------:R-:W1:Y:S01]  /*254c0*/  LDC R14, c[0x0][0x3a0] ;  /* 0x0000e800ff0e7b82 */ /* 0x000e620000000800 */
[----:B------:R-:W4:Y:S07]  /*254d0*/  LDL.64 R186, [R1+0x538] ;  /* 0x0005380001ba7983 */ /* 0x000f2e0000100a00 */
[----:B------:R-:W1:Y:S01]  /*254e0*/  LDC R15, c[0x0][0x3a0] ;  /* 0x0000e800ff0f7b82 */ /* 0x000e620000000800 */
[----:B------:R-:W4:Y:S04]  /*254f0*/  LDL.64 R216, [R1+0x530] ;  /* 0x0005300001d87983 */ /* 0x000f280000100a00 */
[----:B---3--:R-:W-:Y:S04]  /*25500*/  LDGSTS.E [R3+0x52400], desc[UR14][R218.64], !P6 ;  /* 0x52400000da037fae */ /* 0x008fe8000f1a100e */
[----:B--2---:R-:W-:Y:S04]  /*25510*/  LDGSTS.E [R3+0x52500], desc[UR14][R240.64], !P6 ;  /* 0x52500000f0037fae */ /* 0x004fe8000f1a100e */
[----:B------:R-:W2:Y:S04]  /*25520*/  LDL.64 R218, [R1+0x4e8] ;  /* 0x0004e80001da7983 */ /* 0x000ea80000100a00 */
[----:B----4-:R-:W-:Y:S04]  /*25530*/  LDGSTS.E [R3+0x52c00], desc[UR14][R176.64], !P3 ;  /* 0x52c00000b0037fae */ /* 0x010fe8000d9a100e */
[----:B------:R-:W3:Y:S04]  /*25540*/  LDL.64 R240, [R1+0x4e0] ;  /* 0x0004e00001f07983 */ /* 0x000ee80000100a00 */
[----:B------:R-:W-:Y:S01]  /*25550*/  LDGSTS.E [R3+0x52d00], desc[UR14][R178.64], !P3 ;  /* 0x52d00000b2037fae */ /* 0x000fe2000d9a100e */
[----:B------:R-:W-:-:S03]  /*25560*/  ISETP.GE.U32.AND P2, PT, R9, 0x7ffffede, PT ;  /* 0x7ffffede0900780c */ /* 0x000fc60003f46070 */
[----:B------:R-:W4:Y:S04]  /*25570*/  LDL.64 R176, [R1+0x1a0] ;  /* 0x0001a00001b07983 */ /* 0x000f280000100a00 */
[----:B------:R-:W-:Y:S04]  /*25580*/  LDGSTS.E [R3+0x53400], desc[UR14][R180.64], !P5 ;  /* 0x53400000b4037fae */ /* 0x000fe8000e9a100e */
[----:B------:R-:W4:Y:S04]  /*25590*/  LDL.64 R178, [R1+0x158] ;  /* 0x0001580001b27983 */ /* 0x000f280000100a00 */
[----:B------:R-:W-:Y:S01]  /*255a0*/  LDGSTS.E [R3+0x53500], desc[UR14][R242.64], !P5 ;  /* 0x53500000f2037fae */ /* 0x000fe2000e9a100e */
[----:B-1----:R-:W-:-:S02]  /*255b0*/  IADD3 R9, PT, PT, R11, -0xa7, RZ ;  /* 0xffffff590b097810 */ /* 0x002fc40007ffe0ff */
[----:B------:R-:W1:Y:S01]  /*255c0*/  LDC R11, c[0x0][0x3a0] ;  /* 0x0000e800ff0b7b82 */ /* 0x000e620000000800 */
[----:B------:R-:W4:Y:S04]  /*255d0*/  LDL.64 R180, [R1+0x150] ;  /* 0x0001500001b47983 */ /* 0x000f280000100a00 */
[----:B------:R-:W4:Y:S01]  /*255e0*/  LDL.64 R242, [R1+0x480] ;  /* 0x0004800001f27983 */ /* 0x000f220000100a00 */
[----:B------:R-:W-:Y:S01]  /*255f0*/  ISETP.GE.U32.AND P0, PT, R9, 0x7ffffeda, PT ;  /* 0x7ffffeda0900780c */ /* 0x000fe20003f06070 */
[----:B------:R-:W-:Y:S02]  /*25600*/  VIADD R9, R12, 0xffffff55 ;  /* 0xffffff550c097836 */ /* 0x000fe40000000000 */
[----:B------:R-:W1:Y:S03]  /*25610*/  LDC R12, c[0x0][0x3a0] ;  /* 0x0000e800ff0c7b82 */ /* 0x000e660000000800 */
[----:B------:R-:W-:Y:S01]  /*25620*/  ISETP.GE.U32.AND P1, PT, R9, 0x7ffffed6, PT ;  /* 0x7ffffed60900780c */ /* 0x000fe20003f26070 */
[----:B------:R-:W-:Y:S04]  /*25630*/  LDGSTS.E [R3+0x53c00], desc[UR14][R182.64], !P4 ;  /* 0x53c00000b6037fae */ /* 0x000fe8000e1a100e */
[----:B------:R-:W-:Y:S04]  /*25640*/  LDGSTS.E [R3+0x53d00], desc[UR14][R184.64], !P4 ;  /* 0x53d00000b8037fae */ /* 0x000fe8000e1a100e */
[----:B------:R-:W4:Y:S04]  /*25650*/  LDL.64 R182, [R1+0xe8] ;  /* 0x0000e80001b67983 */ /* 0x000f280000100a00 */
[----:B------:R-:W-:Y:S04]  /*25660*/  LDGSTS.E [R3+0x54400], desc[UR14][R186.64], !P2 ;  /* 0x54400000ba037fae */ /* 0x000fe8000d1a100e */
[----:B------:R-:W4:Y:S04]  /*25670*/  LDL.64 R184, [R1+0xe0] ;  /* 0x0000e00001b87983 */ /* 0x000f280000100a00 */
[----:B------:R-:W-:Y:S04]  /*25680*/  LDGSTS.E [R3+0x54500], desc[UR14][R216.64], !P2 ;  /* 0x54500000d8037fae */ /* 0x000fe8000d1a100e */
[----:B------:R-:W4:Y:S04]  /*25690*/  LDL.64 R186, [R1+0xa8] ;  /* 0x0000a80001ba7983 */ /* 0x000f280000100a00 */
[----:B------:R-:W4:Y:S04]  /*256a0*/  LDL.64 R216, [R1+0xa0] ;  /* 0x0000a00001d87983 */ /* 0x000f280000100a00 */
[----:B--2---:R-:W-:Y:S04]  /*256b0*/  LDGSTS.E [R3+0x54c00], desc[UR14][R218.64], !P0 ;  /* 0x54c00000da037fae */ /* 0x004fe8000c1a100e */
[----:B---3--:R-:W-:Y:S04]  /*256c0*/  LDGSTS.E [R3+0x54d00], desc[UR14][R240.64], !P0 ;  /* 0x54d00000f0037fae */ /* 0x008fe8000c1a100e */
[----:B------:R-:W2:Y:S04]  /*256d0*/  LDL.64 R218, [R1+0x68] ;  /* 0x0000680001da7983 */ /* 0x000ea80000100a00 */
[----:B------:R-:W-:Y:S04]  /*256e0*/  LDGSTS.E [R3+0x55400], desc[UR14][R168.64], !P1 ;  /* 0x55400000a8037fae */ /* 0x000fe8000c9a100e */
[----:B------:R-:W3:Y:S01]  /*256f0*/  LDL.64 R240, [R1+0x60] ;  /* 0x0000600001f07983 */ /* 0x000ee20000100a00 */
[----:B------:R-:W-:-:S02]  /*25700*/  VIADD R9, R13, 0xffffff51 ;  /* 0xffffff510d097836 */ /* 0x000fc40000000000 */
[----:B------:R-:W4:Y:S01]  /*25710*/  LDC R13, c[0x0][0x3a0] ;  /* 0x0000e800ff0d7b82 */ /* 0x000f220000000800 */
[----:B------:R-:W-:Y:S01]  /*25720*/  IADD3 R10, PT, PT, R16, -0xb3, RZ ;  /* 0xffffff4d100a7810 */ /* 0x000fe20007ffe0ff */
[----:B------:R-:W3:Y:S04]  /*25730*/  LDL.64 R168, [R1+0x10d8] ;  /* 0x0010d80001a87983 */ /* 0x000ee80000100a00 */
[----:B----4-:R-:W-:Y:S01]  /*25740*/  LDGSTS.E [R3+0x55500], desc[UR14][R242.64], !P1 ;  /* 0x55500000f2037fae */ /* 0x010fe2000c9a100e */
[----:B------:R-:W-:Y:S01]  /*25750*/  ISETP.GE.U32.AND P6, PT, R9, 0x7ffffed2, PT ;  /* 0x7ffffed20900780c */ /* 0x000fe20003fc6070 */
[----:B------:R-:W4:Y:S02]  /*25760*/  LDC R16, c[0x0][0x3a0] ;  /* 0x0000e800ff107b82 */ /* 0x000f240000000800 */
[----:B------:R-:W3:Y:S01]  /*25770*/  LDL.64 R242, [R1+0x28] ;  /* 0x0000280001f27983 */ /* 0x000ee20000100a00 */
[----:B------:R-:W-:Y:S01]  /*25780*/  VIADD R9, R17, 0xffffff49 ;  /* 0xffffff4911097836 */ /* 0x000fe20000000000 */
[----:B------:R-:W-:-:S04]  /*25790*/  ISETP.GE.U32.AND P3, PT, R10, 0x7ffffece, PT ;  /* 0x7ffffece0a00780c */ /* 0x000fc80003f66070 */
[----:B------:R-:W2:Y:S04]  /*257a0*/  LDC R17, c[0x0][0x3a0] ;  /* 0x0000e800ff117b82 */ /* 0x000ea80000000800 */
[----:B------:R-:W-:Y:S01]  /*257b0*/  LDGSTS.E [R3+0x55c00], desc[UR14][R170.64], !P6 ;  /* 0x55c00000aa037fae */ /* 0x000fe2000f1a100e */
[----:B------:R-:W-:Y:S01]  /*257c0*/  ISETP.GE.U32.AND P5, PT, R9, 0x7ffffeca, PT ;  /* 0x7ffffeca0900780c */ /* 0x000fe20003fa6070 */
[----:B-1----:R-:W-:Y:S02]  /*257d0*/  VIADD R9, R11, 0xffffff45 ;  /* 0xffffff450b097836 */ /* 0x002fe40000000000 */
[----:B------:R-:W-:Y:S01]  /*257e0*/  LDGSTS.E [R3+0x55d00], desc[UR14][R172.64], !P6 ;  /* 0x55d00000ac037fae */ /* 0x000fe2000f1a100e */
[----:B------:R-:W-:Y:S01]  /*257f0*/  VIADD R10, R14, 0xffffff39 ;  /* 0xffffff390e0a7836 */ /* 0x000fe20000000000 */
[----:B------:R-:W1:Y:S01]  /*25800*/  LDC R11, c[0x0][0x3a0] ;  /* 0x0000e800ff0b7b82 */ /* 0x000e620000000800 */
[----:B------:R-:W-:-:S02]  /*25810*/  ISETP.GE.U32.AND P4, PT, R9, 0x7ffffec6, PT ;  /* 0x7ffffec60900780c */ /* 0x000fc40003f86070 */
[----:B------:R-:W-:Y:S01]  /*25820*/  IADD3 R9, PT, PT, R12, -0xbf, RZ ;  /* 0xffffff410c097810 */ /* 0x000fe20007ffe0ff */
[----:B------:R-:W-:Y:S03]  /*25830*/  LDGSTS.E [R3+0x56400], desc[UR14][R174.64], !P3 ;  /* 0x56400000ae037fae */ /* 0x000fe6000d9a100e */
[----:B------:R-:W-:Y:S01]  /*25840*/  ISETP.GE.U32.AND P2, PT, R9, 0x7ffffec2, PT ;  /* 0x7ffffec20900780c */ /* 0x000fe20003f46070 */
[----:B------:R-:W-:Y:S01]  /*25850*/  VIADD R9, R13, 0xffffff3d ;  /* 0xffffff3d0d097836 */ /* 0x000fe20000000000 */
[----:B------:R-:W-:Y:S01]  /*25860*/  ISETP.GE.U32.AND P1, PT, R10, 0x7ffffeba, PT ;  /* 0x7ffffeba0a00780c */ /* 0x000fe20003f26070 */
[----:B------:R-:W-:Y:S01]  /*25870*/  LDGSTS.E [R3+0x56500], desc[UR14][R176.64], !P3 ;  /* 0x56500000b0037fae */ /* 0x000fe2000d9a100e */
[----:B------:R-:W1:Y:S02]  /*25880*/  LDC R12, c[0x0][0x3a0] ;  /* 0x0000e800ff0c7b82 */ /* 0x000e640000000800 */
[----:B------:R-:W-:Y:S01]  /*25890*/  ISETP.GE.U32.AND P0, PT, R9, 0x7ffffebe, PT ;  /* 0x7ffffebe0900780c */ /* 0x000fe20003f06070 */
[----:B------:R-:W-:Y:S04]  /*258a0*/  LDGSTS.E [R3+0x56c00], desc[UR14][R178.64], !P5 ;  /* 0x56c00000b2037fae */ /* 0x000fe8000e9a100e */
[----:B------:R-:W-:Y:S01]  /*258b0*/  LDGSTS.E [R3+0x56d00], desc[UR14][R180.64], !P5 ;  /* 0x56d00000b4037fae */ /* 0x000fe2000e9a100e */
[----:B------:R-:W1:Y:S03]  /*258c0*/  LDC R13, c[0x0][0x3a0] ;  /* 0x0000e800ff0d7b82 */ /* 0x000e660000000800 */
[----:B------:R-:W-:Y:S04]  /*258d0*/  LDGSTS.E [R3+0x57400], desc[UR14][R182.64], !P4 ;  /* 0x57400000b6037fae */ /* 0x000fe8000e1a100e */
[----:B------:R-:W-:Y:S01]  /*258e0*/  LDGSTS.E [R3+0x57500], desc[UR14][R184.64], !P4 ;  /* 0x57500000b8037fae */ /* 0x000fe2000e1a100e */
[----:B------:R-:W1:Y:S03]  /*258f0*/  LDC R14, c[0x0][0x3a0] ;  /* 0x0000e800ff0e7b82 */ /* 0x000e660000000800 */
[----:B------:R-:W-:Y:S04]  /*25900*/  LDGSTS.E [R3+0x57c00], desc[UR14][R186.64], !P2 ;  /* 0x57c00000ba037fae */ /* 0x000fe8000d1a100e */
[----:B------:R-:W-:Y:S04]  /*25910*/  LDGSTS.E [R3+0x57d00], desc[UR14][R216.64], !P2 ;  /* 0x57d00000d8037fae */ /* 0x000fe8000d1a100e */
[----:B------:R-:W3:Y:S04]  /*25920*/  LDL.64 R184, [R1+0x3f0] ;  /* 0x0003f00001b87983 */ /* 0x000ee80000100a00 */
[----:B------:R-:W3:Y:S04]  /*25930*/  LDL.64 R186, [R1+0x3e8] ;  /* 0x0003e80001ba7983 */ /* 0x000ee80000100a00 */
[----:B------:R-:W3:Y:S04]  /*25940*/  LDL.64 R176, [R1+0x3b0] ;  /* 0x0003b00001b07983 */ /* 0x000ee80000100a00 */
[----:B------:R-:W3:Y:S04]  /*25950*/  LDL.64 R216, [R1+0x3a8] ;  /* 0x0003a80001d87983 */ /* 0x000ee80000100a00 */
[----:B------:R-:W3:Y:S01]  /*25960*/  LDL.64 R178, [R1+0xbd8] ;  /* 0x000bd80001b27983 */ /* 0x000ee20000100a00 */
[----:B------:R-:W-:-:S02]  /*25970*/  IADD3 R9, PT, PT, R15, -0xcb, RZ ;  /* 0xffffff350f097810 */ /* 0x000fc40007ffe0ff */
[----:B------:R-:W1:Y:S01]  /*25980*/  LDC R15, c[0x0][0x3a0] ;  /* 0x0000e800ff0f7b82 */ /* 0x000e620000000800 */
[----:B----4-:R-:W-:Y:S01]  /*25990*/  VIADD R10, R16, 0xffffff25 ;  /* 0xffffff25100a7836 */ /* 0x010fe20000000000 */
[----:B------:R-:W4:Y:S04]  /*259a0*/  LDL.64 R180, [R1+0xc10] ;  /* 0x000c100001b47983 */ /* 0x000f280000100a00 */
[----:B------:R-:W4:Y:S04]  /*259b0*/  LDL.64 R182, [R1+0x2f8] ;  /* 0x0002f80001b67983 */ /* 0x000f280000100a00 */
[----:B------:R-:W4:Y:S04]  /*259c0*/  LDL.64 R172, [R1+0x198] ;  /* 0x0001980001ac7983 */ /* 0x000f280000100a00 */
[----:B------:R-:W4:Y:S01]  /*259d0*/  LDL.64 R174, [R1+0x190] ;  /* 0x0001900001ae7983 */ /* 0x000f220000100a00 */
[----:B------:R-:W-:-:S03]  /*259e0*/  UIADD3 UR6, UPT, UPT, UR6, -0x100, URZ ;  /* 0xffffff0006067890 */ /* 0x000fc6000fffe0ff */
[----:B------:R-:W4:Y:S04]  /*259f0*/  LDL.64 R170, [R1+0x10f0] ;  /* 0x0010f00001aa7983 */ /* 0x000f280000100a00 */
[----:B--2---:R-:W-:Y:S01]  /*25a00*/  LDGSTS.E [R3+0x58400], desc[UR14][R218.64], !P0 ;  /* 0x58400000da037fae */ /* 0x004fe2000c1a100e */
[----:B------:R-:W-:Y:S01]  /*25a10*/  ISETP.GE.U32.AND P6, PT, R9, 0x7ffffeb6, PT ;  /* 0x7ffffeb60900780c */ /* 0x000fe20003fc6070 */
[----:B------:R-:W2:Y:S02]  /*25a20*/  LDC R16, c[0x0][0x3a0] ;  /* 0x0000e800ff107b82 */ /* 0x000ea40000000800 */
[----:B---3--:R-:W-:Y:S04]  /*25a30*/  LDGSTS.E [R3+0x58500], desc[UR14][R240.64], !P0 ;  /* 0x58500000f0037fae */ /* 0x008fe8000c1a100e */
[----:B------:R-:W3:Y:S04]  /*25a40*/  LDL.64 R218, [R1+0x370] ;  /* 0x0003700001da7983 */ /* 0x000ee80000100a00 */
[----:B------:R-:W2:Y:S04]  /*25a50*/  LDL.64 R240, [R1+0x3f8] ;  /* 0x0003f80001f07983 */ /* 0x000ea80000100a00 */
[----:B------:R-:W-:Y:S01]  /*25a60*/  LDGSTS.E [R3+0x58c00], desc[UR14][R242.64], !P1 ;  /* 0x58c00000f2037fae */ /* 0x000fe2000c9a100e */
[----:B-1----:R-:W-:-:S02]  /*25a70*/  VIADD R9, R11, 0xffffff31 ;  /* 0xffffff310b097836 */ /* 0x002fc40000000000 */
[----:B------:R-:W1:Y:S01]  /*25a80*/  LDC R11, c[0x0][0x3a0] ;  /* 0x0000e800ff0b7b82 */ /* 0x000e620000000800 */
[----:B------:R1:W-:Y:S04]  /*25a90*/  LDGSTS.E [R3+0x58d00], desc[UR14][R18.64], !P1 ;  /* 0x58d0000012037fae */ /* 0x0003e8000c9a100e */
        /* <DEDUP_REMOVED lines=8> */
[----:B------:R-:W1:Y:S01]  /*25b20*/  LDC R13, c[0x0][0x3a0] ;  /* 0x0000e800ff0d7b82 */ /* 0x000e620000000800 */
[----:B------:R-:W-:Y:S01]  /*25b30*/  ISETP.GE.U32.AND P4, PT, R9, 0x7ffffeaa, PT ;  /* 0x7ffffeaa0900780c */ /* 0x000fe20003f86070 */
[----:B------:R-:W-:Y:S01]  /*25b40*/  VIADD R9, R17, 0xffffff21 ;  /* 0xffffff2111097836 */ /* 0x000fe20000000000 */
[----:B------:R-:W-:Y:S01]  /*25b50*/  ISETP.GE.U32.AND P2, PT, R10, 0x7ffffea6, PT ;  /* 0x7ffffea60a00780c */ /* 0x000fe20003f46070 */
[----:B------:R-:W-:Y:S03]  /*25b60*/  LDGSTS.E [R3+0x59c00], desc[UR14][R202.64], !P3 ;  /* 0x59c00000ca037fae */ /* 0x000fe6000d9a100e */
[----:B------:R-:W-:Y:S01]  /*25b70*/  ISETP.GE.U32.AND P0, PT, R9, 0x7ffffea2, PT ;  /* 0x7ffffea20900780c */ /* 0x000fe20003f06070 */
[----:B------:R-:W-:Y:S01]  /*25b80*/  LDGSTS.E [R3+0x59d00], desc[UR14][R200.64], !P3 ;  /* 0x59d00000c8037fae */ /* 0x000fe2000d9a100e */
[----:B-1----:R-:W-:Y:S01]  /*25b90*/  IADD3 R9, PT, PT, R11, -0xe3, RZ ;  /* 0xffffff1d0b097810 */ /* 0x002fe20007ffe0ff */
[----:B------:R-:W1:Y:S02]  /*25ba0*/  LDC R18, c[0x0][0x3a0] ;  /* 0x0000e800ff127b82 */ /* 0x000e640000000800 */
[----:B------:R-:W-:Y:S01]  /*25bb0*/  LDGSTS.E [R3+0x5a400], desc[UR14][R190.64], !P5 ;  /* 0x5a400000be037fae */ /* 0x000fe2000e9a100e */
[----:B------:R-:W-:-:S05]  /*25bc0*/  ISETP.GE.U32.AND P1, PT, R9, 0x7ffffe9e, PT ;  /* 0x7ffffe9e0900780c */ /* 0x000fca0003f26070 */
[----:B------:R-:W1:Y:S01]  /*25bd0*/  LDC R11, c[0x0][0x3a0] ;  /* 0x0000e800ff0b7b82 */ /* 0x000e620000000800 */
[----:B------:R-:W-:Y:S01]  /*25be0*/  VIADD R9, R12, 0xffffff19 ;  /* 0xffffff190c097836 */ /* 0x000fe20000000000 */
[----:B------:R-:W-:Y:S04]  /*25bf0*/  LDGSTS.E [R3+0x5a500], desc[UR14][R188.64], !P5 ;  /* 0x5a500000bc037fae */ /* 0x000fe8000e9a100e */
[----:B------:R-:W-:Y:S01]  /*25c00*/  ISETP.GE.U32.AND P6, PT, R9, 0x7ffffe9a, PT ;  /* 0x7ffffe9a0900780c */ /* 0x000fe20003fc6070 */
[----:B------:R-:W-:Y:S01]  /*25c10*/  VIADD R9, R13, 0xffffff15 ;  /* 0xffffff150d097836 */ /* 0x000fe20000000000 */
[----:B------:R-:W-:Y:S01]  /*25c20*/  IADD3 R10, PT, PT, R14, -0xef, RZ ;  /* 0xffffff110e0a7810 */ /* 0x000fe20007ffe0ff */
[----:B------:R-:W-:Y:S01]  /*25c30*/  LDGSTS.E [R3+0x5ac00], desc[UR14][R150.64], !P4 ;  /* 0x5ac0000096037fae */ /* 0x000fe2000e1a100e */
[----:B------:R-:W2:Y:S02]  /*25c40*/  LDC R12, c[0x0][0x3a0] ;  /* 0x0000e800ff0c7b82 */ /* 0x000ea40000000800 */
[----:B------:R-:W-:Y:S01]  /*25c50*/  ISETP.GE.U32.AND P3, PT, R9, 0x7ffffe96, PT ;  /* 0x7ffffe960900780c */ /* 0x000fe20003f66070 */
[----:B------:R-:W-:Y:S01]  /*25c60*/  VIADD R9, R15, 0xffffff0d ;  /* 0xffffff0d0f097836 */ /* 0x000fe20000000000 */
[----:B------:R-:W-:Y:S01]  /*25c70*/  LDGSTS.E [R3+0x5ad00], desc[UR14][R148.64], !P4 ;  /* 0x5ad0000094037fae */ /* 0x000fe2000e1a100e */
[----:B------:R-:W-:-:S03]  /*25c80*/  ISETP.GE.U32.AND P5, PT, R10, 0x7ffffe92, PT ;  /* 0x7ffffe920a00780c */ /* 0x000fc60003fa6070 */
[----:B------:R-:W-:Y:S01]  /*25c90*/  ISETP.GE.U32.AND P4, PT, R9, 0x7ffffe8e, PT ;  /* 0x7ffffe8e0900780c */ /* 0x000fe20003f86070 */
[----:B------:R-:W-:Y:S01]  /*25ca0*/  LDGSTS.E [R3+0x5b400], desc[UR14][R98.64], !P2 ;  /* 0x5b40000062037fae */ /* 0x000fe2000d1a100e */
[----:B------:R-:W2:Y:S03]  /*25cb0*/  LDC R13, c[0x0][0x3a0] ;  /* 0x0000e800ff0d7b82 */ /* 0x000ea60000000800 */
[----:B------:R-:W-:Y:S01]  /*25cc0*/  LDGSTS.E [R3+0x5b500], desc[UR14][R96.64], !P2 ;  /* 0x5b50000060037fae */ /* 0x000fe2000d1a100e */
[----:B-1----:R-:W-:-:S03]  /*25cd0*/  VIADD R9, R11, 0xffffff09 ;  /* 0xffffff090b097836 */ /* 0x002fc60000000000 */
[----:B------:R-:W-:Y:S01]  /*25ce0*/  LDGSTS.E [R3+0x5bc00], desc[UR14][R82.64], !P0 ;  /* 0x5bc0000052037fae */ /* 0x000fe2000c1a100e */
[----:B------:R-:W1:Y:S01]  /*25cf0*/  LDC R17, c[0x0][0x3a0] ;  /* 0x0000e800ff117b82 */ /* 0x000e620000000800 */
[----:B------:R-:W-:Y:S02]  /*25d00*/  ISETP.GE.U32.AND P2, PT, R9, 0x7ffffe8a, PT ;  /* 0x7ffffe8a0900780c */ /* 0x000fe40003f46070 */
[----:B------:R-:W-:Y:S04]  /*25d10*/  LDGSTS.E [R3+0x5bd00], desc[UR14][R80.64], !P0 ;  /* 0x5bd0000050037fae */ /* 0x000fe8000c1a100e */
[----:B------:R-:W-:Y:S01]  /*25d20*/  LDGSTS.E [R3+0x5c400], desc[UR14][R70.64], !P1 ;  /* 0x5c40000046037fae */ /* 0x000fe2000c9a100e */
[----:B------:R-:W1:Y:S03]  /*25d30*/  LDC R11, c[0x0][0x3a0] ;  /* 0x0000e800ff0b7b82 */ /* 0x000e660000000800 */
        /* <DEDUP_REMOVED lines=8> */
[----:B------:R-:W4:Y:S04]  /*25dc0*/  LDL.64 R184, [R1+0x2d0] ;  /* 0x0002d00001b87983 */ /* 0x000f280000100a00 */
[----:B------:R-:W4:Y:S04]  /*25dd0*/  LDL.64 R186, [R1+0x2c8] ;  /* 0x0002c80001ba7983 */ /* 0x000f280000100a00 */
[----:B------:R-:W-:Y:S04]  /*25de0*/  LDGSTS.E [R3+0x5dd00], desc[UR14][R216.64], !P5 ;  /* 0x5dd00000d8037fae */ /* 0x000fe8000e9a100e */
[----:B------:R-:W4:Y:S04]  /*25df0*/  LDL.64 R176, [R1+0xb80] ;  /* 0x000b800001b07983 */ /* 0x000f280000100a00 */
[----:B------:R-:W4:Y:S04]  /*25e00*/  LDL.64 R216, [R1+0xb78] ;  /* 0x000b780001d87983 */ /* 0x000f280000100a00 */
[----:B---3--:R-:W-:Y:S04]  /*25e10*/  LDGSTS.E [R3+0x5e400], desc[UR14][R218.64], !P4 ;  /* 0x5e400000da037fae */ /* 0x008fe8000e1a100e */
[----:B--2---:R-:W-:Y:S04]  /*25e20*/  LDGSTS.E [R3+0x5e500], desc[UR14][R240.64], !P4 ;  /* 0x5e500000f0037fae */ /* 0x004fe8000e1a100e */
[----:B------:R-:W2:Y:S04]  /*25e30*/  LDL.64 R218, [R1+0xb40] ;  /* 0x000b400001da7983 */ /* 0x000ea80000100a00 */
[----:B------:R-:W-:Y:S04]  /*25e40*/  LDGSTS.E [R3+0x5ec00], desc[UR14][R178.64], !P2 ;  /* 0x5ec00000b2037fae */ /* 0x000fe8000d1a100e */
[----:B------:R-:W3:Y:S04]  /*25e50*/  LDL.64 R240, [R1+0xb38] ;  /* 0x000b380001f07983 */ /* 0x000ee80000100a00 */
[----:B------:R-:W3:Y:S04]  /*25e60*/  LDL.64 R178, [R1+0xb00] ;  /* 0x000b000001b27983 */ /* 0x000ee80000100a00 */
[----:B----4-:R-:W-:Y:S04]  /*25e70*/  LDGSTS.E [R3+0x5ed00], desc[UR14][R242.64], !P2 ;  /* 0x5ed00000f2037fae */ /* 0x010fe8000d1a100e */
[----:B------:R-:W4:Y:S01]  /*25e80*/  LDL.64 R242, [R1+0xaf8] ;  /* 0x000af80001f27983 */ /* 0x000f220000100a00 */
[----:B------:R-:W-:Y:S01]  /*25e90*/  IADD3 R9, PT, PT, R12, -0xfb, RZ ;  /* 0xffffff050c097810 */ /* 0x000fe20007ffe0ff */
[----:B-1----:R-:W-:Y:S01]  /*25ea0*/  VIADD R10, R17, 0xffffff7c ;  /* 0xffffff7c110a7836 */ /* 0x002fe20000000000 */
        /* <DEDUP_REMOVED lines=9> */
[----:B------:R-:W-:Y:S01]  /*25f40*/  LDGSTS.E [R3+0x5f400], desc[UR14][R180.64], !P0 ;  /* 0x5f400000b4037fae */ /* 0x000fe2000c1a100e */
[----:B------:R-:W1:Y:S03]  /*25f50*/  LDC R11, c[0x0][0x3a0] ;  /* 0x0000e800ff0b7b82 */ /* 0x000e660000000800 */
[----:B------:R-:W-:Y:S01]  /*25f60*/  ISETP.GE.U32.AND P5, PT, R9, 0x7ffffef5, PT ;  /* 0x7ffffef50900780c */ /* 0x000fe20003fa6070 */
[----:B------:R-:W-:Y:S04]  /*25f70*/  LDGSTS.E [R3+0x5f500], desc[UR14][R182.64], !P0 ;  /* 0x5f500000b6037fae */ /* 0x000fe8000c1a100e */
[----:B------:R-:W1:Y:S01]  /*25f80*/  LDC R17, c[0x0][0x3a0] ;  /* 0x0000e800ff117b82 */ /* 0x000e620000000800 */
[----:B------:R-:W4:Y:S04]  /*25f90*/  LDL.64 R180, [R1+0xac0] ;  /* 0x000ac00001b47983 */ /* 0x000f280000100a00 */
[----:B------:R-:W4:Y:S03]  /*25fa0*/  LDL.64 R182, [R1+0xab8] ;  /* 0x000ab80001b67983 */ /* 0x000f260000100a00 */
[----:B------:R-:W1:Y:S01]  /*25fb0*/  LDC R18, c[0x0][0x3a0] ;  /* 0x0000e800ff127b82 */ /* 0x000e620000000800 */
        /* <DEDUP_REMOVED lines=13> */
[----:B-1----:R-:W-:-:S02]  /*26090*/  VIADD R9, R12, 0xffffff70 ;  /* 0xffffff700c097836 */ /* 0x002fc40000000000 */
[----:B------:R-:W-:Y:S01]  /*260a0*/  VIADD R10, R15, 0xffffff68 ;  /* 0xffffff680f0a7836 */ /* 0x000fe20000000000 */
[----:B------:R-:W1:Y:S01]  /*260b0*/  LDC R12, c[0x0][0x3a0] ;  /* 0x0000e800ff0c7b82 */ /* 0x000e620000000800 */
[----:B------:R-:W3:Y:S04]  /*260c0*/  LDL.64 R178, [R1+0x560] ;  /* 0x0005600001b27983 */ /* 0x000ee80000100a00 */
[----:B----4-:R-:W-:Y:S01]  /*260d0*/  LDGSTS.E [R0+0x51700], desc[UR14][R242.64], !P5 ;  /* 0x51700000f2007fae */ /* 0x010fe2000e9a100e */
[----:B------:R-:W-:Y:S02]  /*260e0*/  ISETP.GE.U32.AND P4, PT, R9, 0x7ffffef1, PT ;  /* 0x7ffffef10900780c */ /* 0x000fe40003f86070 */
[----:B------:R-:W4:Y:S01]  /*260f0*/  LDC R15, c[0x0][0x3a0] ;  /* 0x0000e800ff0f7b82 */ /* 0x000f220000000800 */
[----:B------:R-:W4:Y:S01]  /*26100*/  LDL.64 R242, [R1+0x568] ;  /* 0x0005680001f27983 */ /* 0x000f220000100a00 */
[----:B------:R-:W-:-:S02]  /*26110*/  IADD3 R9, PT, PT, R13, -0x94, RZ ;  /* 0xffffff6c0d097810 */ /* 0x000fc40007ffe0ff */
[----:B------:R-:W-:-:S04]  /*26120*/  ISETP.GE.U32.AND P0, PT, R10, 0x7ffffee9, PT ;  /* 0x7ffffee90a00780c */ /* 0x000fc80003f06070 */
[----:B------:R-:W2:Y:S01]  /*26130*/  LDC R13, c[0x0][0x3a0] ;  /* 0x0000e800ff0d7b82 */ /* 0x000ea20000000800 */
[----:B------:R-:W-:Y:S01]  /*26140*/  ISETP.GE.U32.AND P2, PT, R9, 0x7ffffeed, PT ;  /* 0x7ffffeed0900780c */ /* 0x000fe20003f46070 */
[----:B------:R-:W-:-:S05]  /*26150*/  VIADD R9, R16, 0xffffff64 ;  /* 0xffffff6410097836 */ /* 0x000fca0000000000 */
[----:B------:R-:W-:Y:S01]  /*26160*/  ISETP.GE.U32.AND P1, PT, R9, 0x7ffffee5, PT ;  /* 0x7ffffee50900780c */ /* 0x000fe20003f26070 */
[----:B------:R-:W2:Y:S01]  /*26170*/  LDC R16, c[0x0][0x3a0] ;  /* 0x0000e800ff107b82 */ /* 0x000ea20000000800 */
[----:B------:R-:W-:-:S04]  /*26180*/  IADD3 R9, PT, PT, R11, -0xa0, RZ ;  /* 0xffffff600b097810 */ /* 0x000fc80007ffe0ff */
[----:B------:R-:W-:Y:S01]  /*26190*/  ISETP.GE.U32.AND P6, PT, R9, 0x7ffffee1, PT ;  /* 0x7ffffee10900780c */ /* 0x000fe20003fc6070 */
[----:B------:R-:W-:Y:S01]  /*261a0*/  LDGSTS.E [R0+0x51e00], desc[UR14][R180.64], !P4 ;  /* 0x51e00000b4007fae */ /* 0x000fe2000e1a100e */
[----:B------:R-:W-:Y:S01]  /*261b0*/  IADD3 R10, PT, PT, R17, -0xac, RZ ;  /* 0xffffff54110a7810 */ /* 0x000fe20007ffe0ff */
[----:B-1----:R-:W-:Y:S01]  /*261c0*/  VIADD R9, R12, 0xffffff5c ;  /* 0xffffff5c0c097836 */ /* 0x002fe20000000000 */
[----:B------:R-:W1:Y:S01]  /*261d0*/  LDC R11, c[0x0][0x3a0] ;  /* 0x0000e800ff0b7b82 */ /* 0x000e620000000800 */
[----:B------:R-:W-:Y:S07]  /*261e0*/  LDGSTS.E [R0+0x51f00], desc[UR14][R182.64], !P4 ;  /* 0x51f00000b6007fae */ /* 0x000fee000e1a100e */
        /* <DEDUP_REMOVED lines=9> */
[----:B------:R-:W-:Y:S01]  /*26280*/  LDGSTS.E [R0+0x52f00], desc[UR14][R216.64], !P0 ;  /* 0x52f00000d8007fae */ /* 0x000fe2000c1a100e */
[----:B------:R-:W-:-:S02]  /*26290*/  ISETP.GE.U32.AND P3, PT, R9, 0x7ffffedd, PT ;  /* 0x7ffffedd0900780c */ /* 0x000fc40003f66070 */
[----:B------:R-:W-:Y:S01]  /*262a0*/  ISETP.GE.U32.AND P4, PT, R10, 0x7ffffed5, PT ;  /* 0x7ffffed50a00780c */ /* 0x000fe20003f86070 */
[----:B------:R-:W4:Y:S04]  /*262b0*/  LDL.64 R176, [R1+0x138] ;  /* 0x0001380001b07983 */ /* 0x000f280000100a00 */
[----:B------:R-:W4:Y:S04]  /*262c0*/  LDL.64 R216, [R1+0x468] ;  /* 0x0004680001d87983 */ /* 0x000f280000100a00 */
[----:B--2---:R-:W-:Y:S04]  /*262d0*/  LDGSTS.E [R0+0x53600], desc[UR14][R218.64], !P1 ;  /* 0x53600000da007fae */ /* 0x004fe8000c9a100e */
[----:B---3--:R-:W-:Y:S04]  /*262e0*/  LDGSTS.E [R0+0x53700], desc[UR14][R240.64], !P1 ;  /* 0x53700000f0007fae */ /* 0x008fe8000c9a100e */
[----:B------:R-:W2:Y:S04]  /*262f0*/  LDL.64 R218, [R1+0x460] ;  /* 0x0004600001da7983 */ /* 0x000ea80000100a00 */
[----:B------:R-:W3:Y:S04]  /*26300*/  LDL.64 R240, [R1+0x1f8] ;  /* 0x0001f80001f07983 */ /* 0x000ee80000100a00 */
[----:B----4-:R-:W-:Y:S01]  /*26310*/  LDGSTS.E [R0+0x53e00], desc[UR14][R242.64], !P6 ;  /* 0x53e00000f2007fae */ /* 0x010fe2000f1a100e */
[----:B------:R-:W-:-:S02]  /*26320*/  VIADD R9, R14, 0xffffff58 ;  /* 0xffffff580e097836 */ /* 0x000fc40000000000 */
[----:B------:R-:W4:Y:S01]  /*26330*/  LDC R14, c[0x0][0x3a0] ;  /* 0x0000e800ff0e7b82 */ /* 0x000f220000000800 */
[----:B------:R-:W-:Y:S04]  /*26340*/  LDGSTS.E [R0+0x53f00], desc[UR14][R178.64], !P6 ;  /* 0x53f00000b2007fae */ /* 0x000fe8000f1a100e */
[----:B------:R-:W4:Y:S01]  /*26350*/  LDL.64 R242, [R1+0x1f0] ;  /* 0x0001f00001f27983 */ /* 0x000f220000100a00 */
[----:B------:R-:W-:Y:S01]  /*26360*/  ISETP.GE.U32.AND P5, PT, R9, 0x7ffffed9, PT ;  /* 0x7ffffed90900780c */ /* 0x000fe20003fa6070 */
[----:B------:R-:W-:Y:S02]  /*26370*/  VIADD R9, R18, 0xffffff50 ;  /* 0xffffff5012097836 */ /* 0x000fe40000000000 */
[----:B------:R-:W4:Y:S01]  /*26380*/  LDL.64 R178, [R1+0x130] ;  /* 0x0001300001b27983 */ /* 0x000f220000100a00 */
[----:B------:R-:W-:Y:S01]  /*26390*/  VIADD R10, R15, 0xffffff40 ;  /* 0xffffff400f0a7836 */ /* 0x000fe20000000000 */
[----:B------:R-:W1:Y:S01]  /*263a0*/  LDC R18, c[0x0][0x3a0] ;  /* 0x0000e800ff127b82 */ /* 0x000e620000000800 */
[----:B------:R-:W-:Y:S01]  /*263b0*/  ISETP.GE.U32.AND P2, PT, R9, 0x7ffffed1, PT ;  /* 0x7ffffed10900780c */ /* 0x000fe20003f46070 */
[----:B------:R-:W-:Y:S06]  /*263c0*/  LDGSTS.E [R0+0x54600], desc[UR14][R180.64], !P3 ;  /* 0x54600000b4007fae */ /* 0x000fec000d9a100e */
[----:B------:R-:W1:Y:S01]  /*263d0*/  LDC R15, c[0x0][0x3a0] ;  /* 0x0000e800ff0f7b82 */ /* 0x000e620000000800 */
[----:B------:R-:W-:Y:S04]  /*263e0*/  LDGSTS.E [R0+0x54700], desc[UR14][R182.64], !P3 ;  /* 0x54700000b6007fae */ /* 0x000fe8000d9a100e */
[----:B------:R-:W4:Y:S04]  /*263f0*/  LDL.64 R180, [R1+0xd8] ;  /* 0x0000d80001b47983 */ /* 0x000f280000100a00 */
[----:B------:R-:W4:Y:S04]  /*26400*/  LDL.64 R182, [R1+0xd0] ;  /* 0x0000d00001b67983 */ /* 0x000f280000100a00 */
[----:B------:R-:W-:Y:S04]  /*26410*/  LDGSTS.E [R0+0x54e00], desc[UR14][R184.64], !P5 ;  /* 0x54e00000b8007fae */ /* 0x000fe8000e9a100e */
[----:B------:R-:W-:Y:S04]  /*26420*/  LDGSTS.E [R0+0x54f00], desc[UR14][R186.64], !P5 ;  /* 0x54f00000ba007fae */ /* 0x000fe8000e9a100e */
[----:B------:R-:W4:Y:S04]  /*26430*/  LDL.64 R184, [R1+0x98] ;  /* 0x0000980001b87983 */ /* 0x000f280000100a00 */
[----:B------:R-:W4:Y:S04]  /*26440*/  LDL.64 R186, [R1+0x90] ;  /* 0x0000900001ba7983 */ /* 0x000f280000100a00 */
[----:B------:R-:W-:Y:S04]  /*26450*/  LDGSTS.E [R0+0x55600], desc[UR14][R216.64], !P4 ;  /* 0x55600000d8007fae */ /* 0x000fe8000e1a100e */
[----:B------:R-:W4:Y:S04]  /*26460*/  LDL.64 R216, [R1+0x58] ;  /* 0x0000580001d87983 */ /* 0x000f280000100a00 */
[----:B--2---:R-:W-:Y:S04]  /*26470*/  LDGSTS.E [R0+0x55700], desc[UR14][R218.64], !P4 ;  /* 0x55700000da007fae */ /* 0x004fe8000e1a100e */
[----:B---3--:R-:W-:Y:S04]  /*26480*/  LDGSTS.E [R0+0x55e00], desc[UR14][R240.64], !P2 ;  /* 0x55e00000f0007fae */ /* 0x008fe8000d1a100e */
[----:B------:R-:W2:Y:S04]  /*26490*/  LDL.64 R218, [R1+0x50] ;  /* 0x0000500001da7983 */ /* 0x000ea80000100a00 */
[----:B------:R-:W3:Y:S04]  /*264a0*/  LDL.64 R240, [R1+0x18] ;  /* 0x0000180001f07983 */ /* 0x000ee80000100a00 */
[----:B----4-:R-:W-:Y:S04]  /*264b0*/  LDGSTS.E [R0+0x55f00], desc[UR14][R242.64], !P2 ;  /* 0x55f00000f2007fae */ /* 0x010fe8000d1a100e */
[----:B------:R-:W4:Y:S01]  /*264c0*/  LDL.64 R242, [R1+0x10] ;  /* 0x0000100001f27983 */ /* 0x000f220000100a00 */
[----:B-1----:R-:W-:Y:S01]  /*264d0*/  VIADD R9, R11, 0xffffff4c ;  /* 0xffffff4c0b097836 */ /* 0x002fe20000000000 */
[----:B------:R-:W-:Y:S01]  /*264e0*/  ISETP.GE.U32.AND P3, PT, R10, 0x7ffffec1, PT ;  /* 0x7ffffec10a00780c */ /* 0x000fe20003f66070 */
[----:B------:R-:W1:Y:S03]  /*264f0*/  LDC R11, c[0x0][0x3a0] ;  /* 0x0000e800ff0b7b82 */ /* 0x000e660000000800 */
[----:B------:R-:W-:-:S02]  /*26500*/  ISETP.GE.U32.AND P0, PT, R9, 0x7ffffecd, PT ;  /* 0x7ffffecd0900780c */ /* 0x000fc40003f06070 */
[----:B------:R-:W-:-:S03]  /*26510*/  IADD3 R9, PT, PT, R13, -0xb8, RZ ;  /* 0xffffff480d097810 */ /* 0x000fc60007ffe0ff */
[----:B------:R-:W1:Y:S01]  /*26520*/  LDC R13, c[0x0][0x3a0] ;  /* 0x0000e800ff0d7b82 */ /* 0x000e620000000800 */
[----:B------:R-:W-:Y:S01]  /*26530*/  ISETP.GE.U32.AND P1, PT, R9, 0x7ffffec9, PT ;  /* 0x7ffffec90900780c */ /* 0x000fe20003f26070 */
[----:B------:R-:W-:-:S05]  /*26540*/  VIADD R9, R14, 0xffffff44 ;  /* 0xffffff440e097836 */ /* 0x000fca0000000000 */
[----:B------:R-:W-:Y:S01]  /*26550*/  ISETP.GE.U32.AND P6, PT, R9, 0x7ffffec5, PT ;  /* 0x7ffffec50900780c */ /* 0x000fe20003fc6070 */
[----:B------:R-:W-:Y:S01]  /*26560*/  LDGSTS.E [R0+0x56600], desc[UR14][R172.64], !P0 ;  /* 0x56600000ac007fae */ /* 0x000fe2000c1a100e */
[----:B------:R-:W-:Y:S01]  /*26570*/  IADD3 R9, PT, PT, R16, -0xc4, RZ ;  /* 0xffffff3c10097810 */ /* 0x000fe20007ffe0ff */
[----:B------:R-:W1:Y:S02]  /*26580*/  LDC R14, c[0x0][0x3a0] ;  /* 0x0000e800ff0e7b82 */ /* 0x000e640000000800 */
[----:B------:R-:W-:Y:S01]  /*26590*/  LDGSTS.E [R0+0x56700], desc[UR14][R174.64], !P0 ;  /* 0x56700000ae007fae */ /* 0x000fe2000c1a100e */
[----:B------:R-:W-:Y:S01]  /*265a0*/  ISETP.GE.U32.AND P5, PT, R9, 0x7ffffebd, PT ;  /* 0x7ffffebd0900780c */ /* 0x000fe20003fa6070 */
[----:B------:R-:W-:Y:S02]  /*265b0*/  VIADD R9, R12, 0xffffff38 ;  /* 0xffffff380c097836 */ /* 0x000fe40000000000 */
[----:B------:R-:W-:Y:S02]  /*265c0*/  LDGSTS.E [R0+0x56e00], desc[UR14][R176.64], !P1 ;  /* 0x56e00000b0007fae */ /* 0x000fe4000c9a100e */
[----:B------:R-:W1:Y:S01]  /*265d0*/  LDC R12, c[0x0][0x3a0] ;  /* 0x0000e800ff0c7b82 */ /* 0x000e620000000800 */
[----:B------:R-:W-:Y:S01]  /*265e0*/  ISETP.GE.U32.AND P4, PT, R9, 0x7ffffeb9, PT ;  /* 0x7ffffeb90900780c */ /* 0x000fe20003f86070 */
[----:B------:R-:W-:Y:S04]  /*265f0*/  LDGSTS.E [R0+0x56f00], desc[UR14][R178.64], !P1 ;  /* 0x56f00000b2007fae */ /* 0x000fe8000c9a100e */
[----:B------:R-:W-:Y:S02]  /*26600*/  LDGSTS.E [R0+0x57600], desc[UR14][R180.64], !P6 ;  /* 0x57600000b4007fae */ /* 0x000fe4000f1a100e */
[----:B------:R-:W1:Y:S02]  /*26610*/  LDC R16, c[0x0][0x3a0] ;  /* 0x0000e800ff107b82 */ /* 0x000e640000000800 */
[----:B------:R-:W-:Y:S04]  /*26620*/  LDGSTS.E [R0+0x57700], desc[UR14][R182.64], !P6 ;  /* 0x57700000b6007fae */ /* 0x000fe8000f1a100e */
[----:B------:R-:W4:Y:S04]  /*26630*/  LDL.64 R176, [R1+0x250] ;  /* 0x0002500001b07983 */ /* 0x000f280000100a00 */
[----:B------:R-:W4:Y:S04]  /*26640*/  LDL.64 R178, [R1+0x258] ;  /* 0x0002580001b27983 */ /* 0x000f280000100a00 */
[----:B------:R-:W4:Y:S04]  /*26650*/  LDL.64 R180, [R1+0x3e0] ;  /* 0x0003e00001b47983 */ /* 0x000f280000100a00 */
[----:B------:R-:W4:Y:S01]  /*26660*/  LDL.64 R182, [R1+0x3d8] ;  /* 0x0003d80001b67983 */ /* 0x000f220000100a00 */
[----:B------:R-:W-:-:S03]  /*26670*/  VIADD R10, R17, 0xffffff2c ;  /* 0xffffff2c110a7836 */ /* 0x000fc60000000000 */
[----:B------:R-:W4:Y:S01]  /*26680*/  LDL.64 R172, [R1+0x1710] ;  /* 0x0017100001ac7983 */ /* 0x000f220000100a00 */
[----:B------:R-:W-:-:S03]  /*26690*/  UISETP.GE.U32.AND UP0, UPT, UR6, 0x7ffffe81, UPT ;  /* 0x7ffffe810600788c */ /* 0x000fc6000bf06070 */
[----:B------:R-:W4:Y:S04]  /*266a0*/  LDL.64 R174, [R1+0x1718] ;  /* 0x0017180001ae7983 */ /* 0x000f280000100a00 */
[----:B------:R-:W-:Y:S04]  /*266b0*/  LDGSTS.E [R0+0x57e00], desc[UR14][R184.64], !P3 ;  /* 0x57e00000b8007fae */ /* 0x000fe8000d9a100e */
[----:B------:R-:W-:Y:S04]  /*266c0*/  LDGSTS.E [R0+0x57f00], desc[UR14][R186.64], !P3 ;  /* 0x57f00000ba007fae */ /* 0x000fe8000d9a100e */
[----:B------:R-:W4:Y:S01]  /*266d0*/  LDL.64 R184, [R1+0x3a0] ;  /* 0x0003a00001b87983 */ /* 0x000f220000100a00 */
[----:B-1----:R-:W-:-:S02]  /*266e0*/  VIADD R9, R11, 0xffffff34 ;  /* 0xffffff340b097836 */ /* 0x002fc40000000000 */
[----:B------:R-:W1:Y:S01]  /*266f0*/  LDC R11, c[0x0][0x3a0] ;  /* 0x0000e800ff0b7b82 */ /* 0x000e620000000800 */
[----:B------:R-:W-:Y:S01]  /*26700*/  ISETP.GE.U32.AND P1, PT, R10, 0x7ffffead, PT ;  /* 0x7ffffead0a00780c */ /* 0x000fe20003f26070 */
[----:B------:R-:W4:Y:S04]  /*26710*/  LDL.64 R186, [R1+0x408] ;  /* 0x0004080001ba7983 */ /* 0x000f280000100a00 */
[----:B------:R-:W-:Y:S01]  /*26720*/  LDGSTS.E [R0+0x58600], desc[UR14][R216.64], !P5 ;  /* 0x58600000d8007fae */ /* 0x000fe2000e9a100e */
[----:B------:R-:W-:Y:S02]  /*26730*/  ISETP.GE.U32.AND P2, PT, R9, 0x7ffffeb5, PT ;  /* 0x7ffffeb50900780c */ /* 0x000fe40003f46070 */
[----:B------:R-:W-:Y:S01]  /*26740*/  IADD3 R10, PT, PT, R15, -0xe8, RZ ;  /* 0xffffff180f0a7810 */ /* 0x000fe20007ffe0ff */
[----:B------:R-:W4:Y:S04]  /*26750*/  LDL.64 R216, [R1+0xbe8] ;  /* 0x000be80001d87983 */ /* 0x000f280000100a00 */
[----:B--2---:R-:W-:Y:S04]  /*26760*/  LDGSTS.E [R0+0x58700], desc[UR14][R218.64], !P5 ;  /* 0x58700000da007fae */ /* 0x004fe8000e9a100e */
[----:B---3--:R-:W-:Y:S01]  /*26770*/  LDGSTS.E [R0+0x58e00], desc[UR14][R240.64], !P4 ;  /* 0x58e00000f0007fae */ /* 0x008fe2000e1a100e */
[----:B------:R-:W-:-:S02]  /*26780*/  IADD3 R9, PT, PT, R14, -0xd0, RZ ;  /* 0xffffff300e097810 */ /* 0x000fc40007ffe0ff */
[----:B------:R-:W2:Y:S01]  /*26790*/  LDC R14, c[0x0][0x3a0] ;  /* 0x0000e800ff0e7b82 */ /* 0x000ea20000000800 */
[----:B------:R-:W3:Y:S04]  /*267a0*/  LDL.64 R218, [R1+0x400] ;  /* 0x0004000001da7983 */ /* 0x000ee80000100a00 */
[----:B------:R-:W3:Y:S04]  /*267b0*/  LDL.64 R240, [R1+0x2a0] ;  /* 0x0002a00001f07983 */ /* 0x000ee80000100a00 */
[----:B----4-:R-:W-:Y:S01]  /*267c0*/  LDGSTS.E [R0+0x58f00], desc[UR14][R242.64], !P4 ;  /* 0x58f00000f2007fae */ /* 0x010fe2000e1a100e */
[----:B------:R-:W-:-:S03]  /*267d0*/  ISETP.GE.U32.AND P0, PT, R9, 0x7ffffeb1, PT ;  /* 0x7ffffeb10900780c */ /* 0x000fc60003f06070 */
[----:B------:R-:W4:Y:S01]  /*267e0*/  LDL.64 R242, [R1+0x398] ;  /* 0x0003980001f27983 */ /* 0x000f220000100a00 */
[----:B------:R-:W-:-:S03]  /*267f0*/  VIADD R9, R18, 0xffffff28 ;  /* 0xffffff2812097836 */ /* 0x000fc60000000000 */
[----:B------:R-:W-:Y:S02]  /*26800*/  LDGSTS.E [R0+0x59600], desc[UR14][R224.64], !P2 ;  /* 0x59600000e0007fae */ /* 0x000fe4000d1a100e */
[----:B------:R-:W-:Y:S02]  /*26810*/  ISETP.GE.U32.AND P6, PT, R9, 0x7ffffea9, PT ;  /* 0x7ffffea90900780c */ /* 0x000fe40003fc6070 */
[----:B------:R-:W-:Y:S01]  /*26820*/  IADD3 R9, PT, PT, R13, -0xdc, RZ ;  /* 0xffffff240d097810 */ /* 0x000fe20007ffe0ff */
[----:B------:R-:W-:Y:S01]  /*26830*/  LDGSTS.E [R0+0x59700], desc[UR14][R226.64], !P2 ;  /* 0x59700000e2007fae */ /* 0x000fe2000d1a100e */
[----:B------:R-:W2:Y:S02]  /*26840*/  LDC R13, c[0x0][0x3a0] ;  /* 0x0000e800ff0d7b82 */ /* 0x000ea40000000800 */
[----:B------:R-:W-:Y:S01]  /*26850*/  ISETP.GE.U32.AND P3, PT, R9, 0x7ffffea5, PT ;  /* 0x7ffffea50900780c */ /* 0x000fe20003f66070 */
[----:B------:R-:W-:Y:S01]  /*26860*/  VIADD R9, R12, 0xffffff20 ;  /* 0xffffff200c097836 */ /* 0x000fe20000000000 */
[----:B------:R-:W-:Y:S01]  /*26870*/  ISETP.GE.U32.AND P2, PT, R10, 0x7ffffe99, PT ;  /* 0x7ffffe990a00780c */ /* 0x000fe20003f46070 */
[----:B------:R-:W-:Y:S03]  /*26880*/  LDGSTS.E [R0+0x59e00], desc[UR14][R228.64], !P0 ;  /* 0x59e00000e4007fae */ /* 0x000fe6000c1a100e */
[----:B------:R-:W2:Y:S01]  /*26890*/  LDC R12, c[0x0][0x3a0] ;  /* 0x0000e800ff0c7b82 */ /* 0x000ea20000000800 */
[----:B------:R-:W-:Y:S01]  /*268a0*/  ISETP.GE.U32.AND P5, PT, R9, 0x7ffffea1, PT ;  /* 0x7ffffea10900780c */ /* 0x000fe20003fa6070 */
[----:B-1----:R-:W-:Y:S01]  /*268b0*/  VIADD R9, R11, 0xffffff1c ;  /* 0xffffff1c0b097836 */ /* 0x002fe20000000000 */
[----:B------:R-:W-:Y:S01]  /*268c0*/  LDGSTS.E [R0+0x59f00], desc[UR14][R230.64], !P0 ;  /* 0x59f00000e6007fae */ /* 0x000fe2000c1a100e */
[----:B--2---:R-:W-:-:S03]  /*268d0*/  VIADD R10, R14, 0xffffff10 ;  /* 0xffffff100e0a7836 */ /* 0x004fc60000000000 */
[----:B------:R-:W-:Y:S01]  /*268e0*/  ISETP.GE.U32.AND P4, PT, R9, 0x7ffffe9d, PT ;  /* 0x7ffffe9d0900780c */ /* 0x000fe20003f86070 */
[----:B------:R-:W-:Y:S01]  /*268f0*/  VIADD R9, R16, 0xffffff14 ;  /* 0xffffff1410097836 */ /* 0x000fe20000000000 */
[----:B------:R-:W-:Y:S01]  /*26900*/  LDGSTS.E [R0+0x5a600], desc[UR14][R232.64], !P1 ;  /* 0x5a600000e8007fae */ /* 0x000fe2000c9a100e */
[----:B------:R-:W1:Y:S03]  /*26910*/  LDC R11, c[0x0][0x3a0] ;  /* 0x0000e800ff0b7b82 */ /* 0x000e660000000800 */
[----:B------:R-:W-:Y:S01]  /*26920*/  ISETP.GE.U32.AND P0, PT, R9, 0x7ffffe95, PT ;  /* 0x7ffffe950900780c */ /* 0x000fe20003f06070 */
[----:B------:R-:W-:Y:S01]  /*26930*/  LDGSTS.E [R0+0x5a700], desc[UR14][R234.64], !P1 ;  /* 0x5a700000ea007fae */ /* 0x000fe2000c9a100e */
[----:B------:R-:W-:-:S03]  /*26940*/  ISETP.GE.U32.AND P1, PT, R10, 0x7ffffe91, PT ;  /* 0x7ffffe910a00780c */ /* 0x000fc60003f26070 */
[----:B------:R-:W-:Y:S01]  /*26950*/  LDGSTS.E [R0+0x5ae00], desc[UR14][R236.64], !P6 ;  /* 0x5ae00000ec007fae */ /* 0x000fe2000f1a100e */
[----:B------:R-:W-:-:S03]  /*26960*/  IADD3 R9, PT, PT, R13, -0xf4, RZ ;  /* 0xffffff0c0d097810 */ /* 0x000fc60007ffe0ff */
[----:B------:R-:W-:Y:S04]  /*26970*/  LDGSTS.E [R0+0x5af00], desc[UR14][R238.64], !P6 ;  /* 0x5af00000ee007fae */ /* 0x000fe8000f1a100e */
[----:B------:R-:W-:Y:S01]  /*26980*/  LDGSTS.E [R0+0x5b600], desc[UR14][R94.64], !P3 ;  /* 0x5b6000005e007fae */ /* 0x000fe2000d9a100e */
[----:B------:R-:W-:-:S03]  /*26990*/  ISETP.GE.U32.AND P6, PT, R9, 0x7ffffe8d, PT ;  /* 0x7ffffe8d0900780c */ /* 0x000fc60003fc6070 */
[----:B------:R-:W-:Y:S01]  /*269a0*/  LDGSTS.E [R0+0x5b700], desc[UR14][R92.64], !P3 ;  /* 0x5b7000005c007fae */ /* 0x000fe2000d9a100e */
[----:B------:R-:W-:-:S03]  /*269b0*/  VIADD R9, R12, 0xffffff08 ;  /* 0xffffff080c097836 */ /* 0x000fc60000000000 */
[----:B------:R-:W-:Y:S04]  /*269c0*/  LDGSTS.E [R0+0x5be00], desc[UR14][R244.64], !P5 ;  /* 0x5be00000f4007fae */ /* 0x000fe8000e9a100e */
[----:B------:R-:W-:Y:S04]  /*269d0*/  LDGSTS.E [R0+0x5bf00], desc[UR14][R246.64], !P5 ;  /* 0x5bf00000f6007fae */ /* 0x000fe8000e9a100e */
[----:B------:R-:W-:Y:S04]  /*269e0*/  LDGSTS.E [R0+0x5c600], desc[UR14][R66.64], !P4 ;  /* 0x5c60000042007fae */ /* 0x000fe8000e1a100e */
[----:B------:R-:W-:Y:S04]  /*269f0*/  LDGSTS.E [R0+0x5c700], desc[UR14][R64.64], !P4 ;  /* 0x5c70000040007fae */ /* 0x000fe8000e1a100e */
[----:B------:R-:W-:Y:S04]  /*26a00*/  LDGSTS.E [R0+0x5ce00], desc[UR14][R176.64], !P2 ;  /* 0x5ce00000b0007fae */ /* 0x000fe8000d1a100e */
[----:B------:R-:W2:Y:S04]  /*26a10*/  LDL.64 R12, [R1+0xc18] ;  /* 0x000c1800010c7983 */ /* 0x000ea80000100a00 */
[----:B------:R-:W-:Y:S04]  /*26a20*/  LDGSTS.E [R0+0x5cf00], desc[UR14][R178.64], !P2 ;  /* 0x5cf00000b2007fae */ /* 0x000fe8000d1a100e */
[----:B------:R-:W2:Y:S04]  /*26a30*/  LDL.64 R14, [R1+0xc20] ;  /* 0x000c2000010e7983 */ /* 0x000ea80000100a00 */
[----:B------:R-:W-:Y:S04]  /*26a40*/  LDGSTS.E [R0+0x5d600], desc[UR14][R180.64], !P0 ;  /* 0x5d600000b4007fae */ /* 0x000fe8000c1a100e */
[----:B------:R-:W2:Y:S04]  /*26a50*/  LDL.64 R16, [R1+0xc28] ;  /* 0x000c280001107983 */ /* 0x000ea80000100a00 */
[----:B------:R-:W-:Y:S04]  /*26a60*/  LDGSTS.E [R0+0x5d700], desc[UR14][R182.64], !P0 ;  /* 0x5d700000b6007fae */ /* 0x000fe8000c1a100e */
[----:B------:R-:W2:Y:S04]  /*26a70*/  LDL.64 R18, [R1+0xc30] ;  /* 0x000c300001127983 */ /* 0x000ea80000100a00 */
[----:B------:R-:W-:Y:S01]  /*26a80*/  LDGSTS.E [R0+0x5de00], desc[UR14][R184.64], !P1 ;  /* 0x5de00000b8007fae */ /* 0x000fe2000c9a100e */
[----:B------:R-:W-:-:S03]  /*26a90*/  ISETP.GE.U32.AND P3, PT, R9, 0x7ffffe89, PT ;  /* 0x7ffffe890900780c */ /* 0x000fc60003f66070 */
[----:B------:R-:W2:Y:S04]  /*26aa0*/  LDL.64 R176, [R1+0x1790] ;  /* 0x0017900001b07983 */ /* 0x000ea80000100a00 */
[----:B------:R-:W2:Y:S04]  /*26ab0*/  LDL.64 R178, [R1+0x1798] ;  /* 0x0017980001b27983 */ /* 0x000ea80000100a00 */
[----:B------:R-:W2:Y:S04]  /*26ac0*/  LDL.64 R184, [R1+0x11d0] ;  /* 0x0011d00001b87983 */ /* 0x000ea80000100a00 */
[----:B------:R-:W2:Y:S04]  /*26ad0*/  LDL.64 R180, [R1+0x1810] ;  /* 0x0018100001b47983 */ /* 0x000ea80000100a00 */
[----:B------:R-:W2:Y:S04]  /*26ae0*/  LDL.64 R182, [R1+0x1818] ;  /* 0x0018180001b67983 */ /* 0x000ea80000100a00 */
[----:B----4-:R-:W-:Y:S04]  /*26af0*/  LDGSTS.E [R0+0x5df00], desc[UR14][R242.64], !P1 ;  /* 0x5df00000f2007fae */ /* 0x010fe8000c9a100e */
[----:B---3--:R-:W-:Y:S04]  /*26b00*/  LDGSTS.E [R0+0x5e600], desc[UR14][R218.64], !P6 ;  /* 0x5e600000da007fae */ /* 0x008fe8000f1a100e */
[----:B------:R-:W-:Y:S04]  /*26b10*/  LDGSTS.E [R0+0x5e700], desc[UR14][R186.64], !P6 ;  /* 0x5e700000ba007fae */ /* 0x000fe8000f1a100e */
[----:B------:R-:W3:Y:S04]  /*26b20*/  LDL.64 R242, [R1+0xce0] ;  /* 0x000ce00001f27983 */ /* 0x000ee80000100a00 */
[----:B------:R-:W4:Y:S04]  /*26b30*/  LDL.64 R218, [R1+0xe40] ;  /* 0x000e400001da7983 */ /* 0x000f280000100a00 */
[----:B------:R-:W4:Y:S01]  /*26b40*/  LDL.64 R186, [R1+0x11e0] ;  /* 0x0011e00001ba7983 */ /* 0x000f220000100a00 */
[----:B-1----:R-:W-:-:S03]  /*26b50*/  VIADD R9, R11, 0xffffff04 ;  /* 0xffffff040b097836 */ /* 0x002fc60000000000 */
[----:B------:R-:W-:Y:S02]  /*26b60*/  LDGSTS.E [R0+0x5ee00], desc[UR14][R216.64], !P3 ;  /* 0x5ee00000d8007fae */ /* 0x000fe4000d9a100e */
[----:B------:R-:W-:Y:S02]  /*26b70*/  ISETP.GE.U32.AND P5, PT, R9, 0x7ffffe85, PT ;  /* 0x7ffffe850900780c */ /* 0x000fe40003fa6070 */
[----:B------:R-:W-:Y:S01]  /*26b80*/  LDGSTS.E [R0+0x5ef00], desc[UR14][R240.64], !P3 ;  /* 0x5ef00000f0007fae */ /* 0x000fe2000d9a100e */
[----:B------:R-:W-:Y:S02]  /*26b90*/  PLOP3.LUT P4, PT, PT, PT, UP0, 0x80, 0x8 ;  /* 0x000000000008781c */ /* 0x000fe40003f8f008 */
[----:B------:R-:W-:Y:S01]  /*26ba0*/  ISETP.NE.U32.AND P2, PT, R8, RZ, PT ;  /* 0x000000ff0800720c */ /* 0x000fe20003f45070 */
[----:B------:R-:W4:Y:S04]  /*26bb0*/  LDL.64 R10, [R1+0x1a10] ;  /* 0x001a1000010a7983 */ /* 0x000f280000100a00 */
[----:B------:R-:W4:Y:S04]  /*26bc0*/  LDL.64 R216, [R1+0x1890] ;  /* 0x0018900001d87983 */ /* 0x000f280000100a00 */
[----:B------:R-:W4:Y:S01]  /*26bd0*/  LDL.64 R240, [R1+0x1898] ;  /* 0x0018980001f07983 */ /* 0x000f220000100a00 */
[----:B------:R-:W-:-:S03]  /*26be0*/  ISETP.NE.U32.AND P0, PT, R4, RZ, PT ;  /* 0x000000ff0400720c */ /* 0x000fc60003f05070 */
[----:B------:R-:W4:Y:S04]  /*26bf0*/  LDL.64 R8, [R1+0x1928] ;  /* 0x0019280001087983 */ /* 0x000f280000100a00 */
[----:B--2---:R-:W-:Y:S04]  /*26c00*/  LDGSTS.E [R0+0x5f600], desc[UR14][R12.64], !P5 ;  /* 0x5f6000000c007fae */ /* 0x004fe8000e9a100e */
[----:B------:R-:W-:Y:S04]  /*26c10*/  LDGSTS.E [R0+0x5f700], desc[UR14][R14.64], !P5 ;  /* 0x5f7000000e007fae */ /* 0x000fe8000e9a100e */
[----:B------:R-:W2:Y:S04]  /*26c20*/  LDL.64 R12, [R1+0x1a18] ;  /* 0x001a1800010c7983 */ /* 0x000ea80000100a00 */
[----:B------:R-:W-:Y:S04]  /*26c30*/  LDGSTS.E [R0+0x5fe00], desc[UR14][R16.64], !P4 ;  /* 0x5fe0000010007fae */ /* 0x000fe8000e1a100e */
[----:B------:R-:W2:Y:S04]  /*26c40*/  LDL.64 R14, [R1+0x1a90] ;  /* 0x001a9000010e7983 */ /* 0x000ea80000100a00 */
[----:B------:R-:W-:Y:S04]  /*26c50*/  LDGSTS.E [R0+0x5ff00], desc[UR14][R18.64], !P4 ;  /* 0x5ff0000012007fae */ /* 0x000fe8000e1a100e */
[----:B------:R-:W0:Y:S04]  /*26c60*/  LDGDEPBAR ;  /* 0x00000000000079af */ /* 0x000e280000000000 */
[----:B------:R-:W-:Y:S04]  /*26c70*/  LDGSTS.E [R249+0x20000], desc[UR14][R140.64], P2 ;  /* 0x200000008cf97fae */ /* 0x000fe800091a100e */
[----:B------:R-:W2:Y:S04]  /*26c80*/  LDL.64 R16, [R1+0x1a98] ;  /* 0x001a980001107983 */ /* 0x000ea80000100a00 */
[----:B------:R-:W2:Y:S04]  /*26c90*/  LDL.64 R18, [R1+0x1b10] ;  /* 0x001b100001127983 */ /* 0x000ea80000100a00 */
[----:B------:R-:W2:Y:S04]  /*26ca0*/  LDL.64 R140, [R1+0x1b18] ;  /* 0x001b1800018c7983 */ /* 0x000ea80000100a00 */
[----:B---3--:R-:W-:Y:S04]  /*26cb0*/  LDGSTS.E [R249+0x20100], desc[UR14][R242.64], P0 ;  /* 0x20100000f2f97fae */ /* 0x008fe800081a100e */
[----:B------:R-:W-:Y:S04]  /*26cc0*/  LDGSTS.E [R249+0x21000], desc[UR14][R142.64], P2 ;  /* 0x210000008ef97fae */ /* 0x000fe800091a100e */
[----:B------:R-:W-:Y:S04]  /*26cd0*/  LDGSTS.E [R249+0x21100], desc[UR14][R144.64], P0 ;  /* 0x2110000090f97fae */ /* 0x000fe800081a100e */
[----:B------:R-:W3:Y:S04]  /*26ce0*/  LDL.64 R242, [R1+0x1910] ;  /* 0x0019100001f27983 */ /* 0x000ee80000100a00 */
[----:B------:R-:W-:Y:S04]  /*26cf0*/  LDGSTS.E [R249+0x22000], desc[UR14][R146.64], P2 ;  /* 0x2200000092f97fae */ /* 0x000fe800091a100e */
[----:B----4-:R-:W-:Y:S04]  /*26d00*/  LDGSTS.E [R249+0x22100], desc[UR14][R218.64], P0 ;  /* 0x22100000daf97fae */ /* 0x010fe800081a100e */
[----:B------:R-:W-:Y:S04]  /*26d10*/  LDGSTS.E [R249+0x23000], desc[UR14][R160.64], P2 ;  /* 0x23000000a0f97fae */ /* 0x000fe800091a100e */
[----:B------:R-:W-:Y:S04]  /*26d20*/  LDGSTS.E [R249+0x23100], desc[UR14][R162.64], P0 ;  /* 0x23100000a2f97fae */ /* 0x000fe800081a100e */
[----:B------:R-:W-:Y:S04]  /*26d30*/  LDGSTS.E [R249+0x24000], desc[UR14][R164.64], P2 ;  /* 0x24000000a4f97fae */ /* 0x000fe800091a100e */
[----:B------:R-:W-:Y:S04]  /*26d40*/  LDGSTS.E [R249+0x24100], desc[UR14][R166.64], P0 ;  /* 0x24100000a6f97fae */ /* 0x000fe800081a100e */
[----:B------:R-:W4:Y:S04]  /*26d50*/  LDL.64 R218, [R1+0x1918] ;  /* 0x0019180001da7983 */ /* 0x000f280000100a00 */
[----:B------:R-:W-:Y:S04]  /*26d60*/  LDGSTS.E [R249+0x25000], desc[UR14][R168.64], P2 ;  /* 0x25000000a8f97fae */ /* 0x000fe800091a100e */
[----:B------:R-:W-:Y:S04]  /*26d70*/  LDGSTS.E [R249+0x25100], desc[UR14][R170.64], P0 ;  /* 0x25100000aaf97fae */ /* 0x000fe800081a100e */
[----:B------:R-:W-:Y:S04]  /*26d80*/  LDGSTS.E [R249+0x26000], desc[UR14][R184.64], P2 ;  /* 0x26000000b8f97fae */ /* 0x000fe800091a100e */
[----:B------:R-:W-:Y:S04]  /*26d90*/  LDGSTS.E [R249+0x26100], desc[UR14][R186.64], P0 ;  /* 0x26100000baf97fae */ /* 0x000fe800081a100e */
[----:B------:R-:W-:Y:S04]  /*26da0*/  LDGSTS.E [R249+0x27000], desc[UR14][R172.64], P2 ;  /* 0x27000000acf97fae */ /* 0x000fe800091a100e */
[----:B------:R-:W2:Y:S04]  /*26db0*/  LDL.64 R184, [R1+0x1990] ;  /* 0x0019900001b87983 */ /* 0x000ea80000100a00 */
[----:B------:R-:W2:Y:S04]  /*26dc0*/  LDL.64 R186, [R1+0x1998] ;  /* 0x0019980001ba7983 */ /* 0x000ea80000100a00 */
[----:B------:R-:W-:Y:S04]  /*26dd0*/  LDGSTS.E [R249+0x27100], desc[UR14][R174.64], P0 ;  /* 0x27100000aef97fae */ /* 0x000fe800081a100e */
[----:B------:R-:W-:Y:S04]  /*26de0*/  LDGSTS.E [R249+0x28000], desc[UR14][R176.64], P2 ;  /* 0x28000000b0f97fae */ /* 0x000fe800091a100e */
[----:B------:R-:W-:Y:S04]  /*26df0*/  LDGSTS.E [R249+0x28100], desc[UR14][R178.64], P0 ;  /* 0x28100000b2f97fae */ /* 0x000fe800081a100e */
[----:B------:R-:W-:Y:S04]  /*26e00*/  LDGSTS.E [R249+0x29000], desc[UR14][R180.64], P2 ;  /* 0x29000000b4f97fae */ /* 0x000fe800091a100e */
[----:B------:R-:W-:Y:S04]  /*26e10*/  LDGSTS.E [R249+0x29100], desc[UR14][R182.64], P0 ;  /* 0x29100000b6f97fae */ /* 0x000fe800081a100e */
[----:B------:R-:W-:Y:S04]  /*26e20*/  LDGSTS.E [R249+0x2a000], desc[UR14][R216.64], P2 ;  /* 0x2a000000d8f97fae */ /* 0x000fe800091a100e */
[----:B------:R-:W-:Y:S04]  /*26e30*/  LDGSTS.E [R249+0x2a100], desc[UR14][R240.64], P0 ;  /* 0x2a100000f0f97fae */ /* 0x000fe800081a100e */
        /* <DEDUP_REMOVED lines=17> */
[----:B---3--:R-:W-:Y:S04]  /*26f50*/  LDGSTS.E [R249+0x2b000], desc[UR14][R242.64], P2 ;  /* 0x2b000000f2f97fae */ /* 0x008fe800091a100e */
[----:B------:R-:W3:Y:S04]  /*26f60*/  LDL.64 R242, [R1+0x2848] ;  /* 0x0028480001f27983 */ /* 0x000ee80000100a00 */
[----:B----4-:R-:W-:Y:S04]  /*26f70*/  LDGSTS.E [R249+0x2b100], desc[UR14][R218.64], P0 ;  /* 0x2b100000daf97fae */ /* 0x010fe800081a100e */
[----:B------:R-:W4:Y:S04]  /*26f80*/  LDL.64 R218, [R1+0x2918] ;  /* 0x0029180001da7983 */ /* 0x000f280000100a00 */
[----:B--2---:R-:W-:Y:S04]  /*26f90*/  LDGSTS.E [R249+0x2c000], desc[UR14][R184.64], P2 ;  /* 0x2c000000b8f97fae */ /* 0x004fe800091a100e */
[----:B------:R-:W-:Y:S04]  /*26fa0*/  LDGSTS.E [R249+0x2c100], desc[UR14][R186.64], P0 ;  /* 0x2c100000baf97fae */ /* 0x000fe800081a100e */
[----:B------:R-:W-:Y:S04]  /*26fb0*/  LDGSTS.E [R249+0x2d000], desc[UR14][R10.64], P2 ;  /* 0x2d0000000af97fae */ /* 0x000fe800091a100e */
[----:B------:R-:W-:Y:S04]  /*26fc0*/  LDGSTS.E [R249+0x2d100], desc[UR14][R12.64], P0 ;  /* 0x2d1000000cf97fae */ /* 0x000fe800081a100e */
[----:B------:R-:W-:Y:S04]  /*26fd0*/  LDGSTS.E [R249+0x2e000], desc[UR14][R14.64], P2 ;  /* 0x2e0000000ef97fae */ /* 0x000fe800091a100e */
[----:B------:R-:W-:Y:S04]  /*26fe0*/  LDGSTS.E [R249+0x2e100], desc[UR14][R16.64], P0 ;  /* 0x2e10000010f97fae */ /* 0x000fe800081a100e */
[----:B------:R-:W-:Y:S04]  /*26ff0*/  LDGSTS.E [R249+0x2f000], desc[UR14][R18.64], P2 ;  /* 0x2f00000012f97fae */ /* 0x000fe800091a100e */
[----:B------:R-:W2:Y:S04]  /*27000*/  LDL.64 R184, [R1+0x2990] ;  /* 0x0029900001b87983 */ /* 0x000ea80000100a00 */
[----:B------:R-:W-:Y:S04]  /*27010*/  LDGSTS.E [R249+0x2f100], desc[UR14][R140.64], P0 ;  /* 0x2f1000008cf97fae */ /* 0x000fe800081a100e */
[----:B------:R-:W2:Y:S04]  /*27020*/  LDL.64 R186, [R1+0x29a8] ;  /* 0x0029a80001ba7983 */ /* 0x000ea80000100a00 */
[----:B------:R-:W2:Y:S04]  /*27030*/  LDL.64 R10, [R1+0x29c0] ;  /* 0x0029c000010a7983 */ /* 0x000ea80000100a00 */
[----:B------:R-:W-:Y:S04]  /*27040*/  LDGSTS.E [R249+0x30000], desc[UR14][R240.64], P2 ;  /* 0x30000000f0f97fae */ /* 0x000fe800091a100e */
[----:B------:R-:W-:Y:S04]  /*27050*/  LDGSTS.E [R249+0x30100], desc[UR14][R142.64], P0 ;  /* 0x301000008ef97fae */ /* 0x000fe800081a100e */
[----:B------:R-:W-:Y:S04]  /*27060*/  LDGSTS.E [R249+0x31000], desc[UR14][R144.64], P2 ;  /* 0x3100000090f97fae */ /* 0x000fe800091a100e */
[----:B------:R-:W2:Y:S04]  /*27070*/  LDL.64 R240, [R1+0x29a0] ;  /* 0x0029a00001f07983 */ /* 0x000ea80000100a00 */
        /* <DEDUP_REMOVED lines=14> */
[----:B------:R-:W-:Y:S04]  /*27160*/  LDGSTS.E [R249+0x34000], desc[UR14][R166.64], P2 ;  /* 0x34000000a6f97fae */ /* 0x000fe800091a100e */
[----:B------:R-:W-:Y:S04]  /*27170*/  LDGSTS.E [R249+0x34100], desc[UR14][R168.64], P0 ;  /* 0x34100000a8f97fae */ /* 0x000fe800081a100e */
[----:B------:R-:W-:Y:S04]  /*27180*/  LDGSTS.E [R249+0x35000], desc[UR14][R170.64], P2 ;  /* 0x35000000aaf97fae */ /* 0x000fe800091a100e */
[----:B------:R-:W-:Y:S04]  /*27190*/  LDGSTS.E [R249+0x35100], desc[UR14][R216.64], P0 ;  /* 0x35100000d8f97fae */ /* 0x000fe800081a100e */
[----:B----4-:R-:W-:Y:S04]  /*271a0*/  LDGSTS.E [R249+0x36000], desc[UR14][R218.64], P2 ;  /* 0x36000000daf97fae */ /* 0x010fe800091a100e */
[----:B------:R-:W-:Y:S04]  /*271b0*/  LDGSTS.E [R249+0x36100], desc[UR14][R172.64], P0 ;  /* 0x36100000acf97fae */ /* 0x000fe800081a100e */
[----:B------:R-:W4:Y:S04]  /*271c0*/  LDL.64 R216, [R1+0x29b0] ;  /* 0x0029b00001d87983 */ /* 0x000f280000100a00 */
[----:B------:R-:W4:Y:S04]  /*271d0*/  LDL.64 R218, [R1+0x29c8] ;  /* 0x0029c80001da7983 */ /* 0x000f280000100a00 */
[----:B------:R-:W-:Y:S04]  /*271e0*/  LDGSTS.E [R249+0x37000], desc[UR14][R174.64], P2 ;  /* 0x37000000aef97fae */ /* 0x000fe800091a100e */
[----:B------:R-:W-:Y:S04]  /*271f0*/  LDGSTS.E [R249+0x37100], desc[UR14][R176.64], P0 ;  /* 0x37100000b0f97fae */ /* 0x000fe800081a100e */
[----:B------:R-:W-:Y:S04]  /*27200*/  LDGSTS.E [R249+0x38000], desc[UR14][R178.64], P2 ;  /* 0x38000000b2f97fae */ /* 0x000fe800091a100e */
[----:B------:R-:W-:Y:S04]  /*27210*/  LDGSTS.E [R249+0x38100], desc[UR14][R180.64], P0 ;  /* 0x38100000b4f97fae */ /* 0x000fe800081a100e */
[----:B------:R-:W-:Y:S04]  /*27220*/  LDGSTS.E [R249+0x39000], desc[UR14][R182.64], P2 ;  /* 0x39000000b6f97fae */ /* 0x000fe800091a100e */
[----:B--2---:R-:W-:Y:S04]  /*27230*/  LDGSTS.E [R249+0x39100], desc[UR14][R184.64], P0 ;  /* 0x39100000b8f97fae */ /* 0x004fe800081a100e */
[----:B------:R-:W-:Y:S04]  /*27240*/  LDGSTS.E [R249+0x3a000], desc[UR14][R186.64], P2 ;  /* 0x3a000000baf97fae */ /* 0x000fe800091a100e */
[----:B------:R-:W2:Y:S04]  /*27250*/  LDL.64 R160, [R1+0xdb8] ;  /* 0x000db80001a07983 */ /* 0x000ea80000100a00 */
[----:B------:R-:W2:Y:S04]  /*27260*/  LDL.64 R162, [R1+0xe60] ;  /* 0x000e600001a27983 */ /* 0x000ea80000100a00 */
[----:B------:R-:W2:Y:S04]  /*27270*/  LDL.64 R164, [R1+0xe88] ;  /* 0x000e880001a47983 */ /* 0x000ea80000100a00 */
        /* <DEDUP_REMOVED lines=16> */
[----:B------:R-:W-:Y:S04]  /*27380*/  LDGSTS.E [R249+0x3c000], desc[UR14][R218.64], P2 ;  /* 0x3c000000daf97fae */ /* 0x000fe800091a100e */
        /* <DEDUP_REMOVED lines=8> */
[----:B------:R-:W-:Y:S04]  /*27410*/  LDGSTS.E [R249+0x3f100], desc[UR14][R142.64], P0 ;  /* 0x3f1000008ef97fae */ /* 0x000fe800081a100e */
[----:B------:R-:W-:Y:S04]  /*27420*/  LDGSTS.E [R5+0x20200], desc[UR14][R144.64], P2 ;  /* 0x2020000090057fae */ /* 0x000fe800091a100e */
[----:B------:R-:W-:Y:S04]  /*27430*/  LDGSTS.E [R5+0x20300], desc[UR14][R146.64], P0 ;  /* 0x2030000092057fae */ /* 0x000fe800081a100e */
[----:B--2---:R-:W-:Y:S04]  /*27440*/  LDGSTS.E [R5+0x21200], desc[UR14][R160.64], P2 ;  /* 0x21200000a0057fae */ /* 0x004fe800091a100e */
[----:B------:R-:W2:Y:S04]  /*27450*/  LDL.64 R10, [R1+0x19a0] ;  /* 0x0019a000010a7983 */ /* 0x000ea80000100a00 */
[----:B------:R-:W2:Y:S04]  /*27460*/  LDL.64 R12, [R1+0x19a8] ;  /* 0x0019a800010c7983 */ /* 0x000ea80000100a00 */
[----:B------:R-:W-:Y:S04]  /*27470*/  LDGSTS.E [R5+0x21300], desc[UR14][R240.64], P0 ;  /* 0x21300000f0057fae */ /* 0x000fe800081a100e */
[----:B------:R-:W-:Y:S04]  /*27480*/  LDGSTS.E [R5+0x22200], desc[UR14][R162.64], P2 ;  /* 0x22200000a2057fae */ /* 0x000fe800091a100e */
[----:B------:R-:W-:Y:S04]  /*27490*/  LDGSTS.E [R5+0x22300], desc[UR14][R164.64], P0 ;  /* 0x22300000a4057fae */ /* 0x000fe800081a100e */
[----:B------:R-:W2:Y:S04]  /*274a0*/  LDL.64 R240, [R1+0x18a0] ;  /* 0x0018a00001f07983 */ /* 0x000ea80000100a00 */
        /* <DEDUP_REMOVED lines=33> */
[----:B------:R-:W4:Y:S04]  /*276c0*/  LDL.64 R218, [R1+0x2728] ;  /* 0x0027280001da7983 */ /* 0x000f280000100a00 */
[----:B------:R-:W4:Y:S04]  /*276d0*/  LDL.64 R176, [R1+0x2838] ;  /* 0x0028380001b07983 */ /* 0x000f280000100a00 */
[----:B------:R-:W4:Y:S04]  /*276e0*/  LDL.64 R178, [R1+0x2830] ;  /* 0x0028300001b27983 */ /* 0x000f280000100a00 */
[----:B------:R-:W4:Y:S04]  /*276f0*/  LDL.64 R180, [R1+0x2868] ;  /* 0x0028680001b47983 */ /* 0x000f280000100a00 */
[----:B------:R-:W4:Y:S04]  /*27700*/  LDL.64 R182, [R1+0x2860] ;  /* 0x0028600001b67983 */ /* 0x000f280000100a00 */
[----:B------:R-:W4:Y:S04]  /*27710*/  LDL.64 R184, [R1+0x2898] ;  /* 0x0028980001b87983 */ /* 0x000f280000100a00 */
[----:B--2---:R-:W-:Y:S04]  /*27720*/  LDGSTS.E [R5+0x2a200], desc[UR14][R240.64], P2 ;  /* 0x2a200000f0057fae */ /* 0x004fe800091a100e */
[----:B------:R-:W2:Y:S04]  /*27730*/  LDL.64 R240, [R1+0x2808] ;  /* 0x0028080001f07983 */ /* 0x000ea80000100a00 */
[----:B------:R-:W-:Y:S04]  /*27740*/  LDGSTS.E [R5+0x2a300], desc[UR14][R186.64], P0 ;  /* 0x2a300000ba057fae */ /* 0x000fe800081a100e */
        /* <DEDUP_REMOVED lines=14> */
[----:B----4-:R-:W-:Y:S04]  /*27830*/  LDGSTS.E [R5+0x31200], desc[UR14][R218.64], P2 ;  /* 0x31200000da057fae */ /* 0x010fe800091a100e */
        /* <DEDUP_REMOVED lines=8> */
[----:B------:R-:W4:Y:S04]  /*278c0*/  LDL.64 R8, [R1+0x2928] ;  /* 0x0029280001087983 */ /* 0x000f280000100a00 */
[----:B------:R-:W4:Y:S04]  /*278d0*/  LDL.64 R10, [R1+0x2920] ;  /* 0x00292000010a7983 */ /* 0x000f280000100a00 */
[----:B--2---:R-:W-:Y:S04]  /*278e0*/  LDGSTS.E [R5+0x35200], desc[UR14][R240.64], P2 ;  /* 0x35200000f0057fae */ /* 0x004fe800091a100e */
[----:B------:R-:W2:Y:S04]  /*278f0*/  LDL.64 R216, [R1+0x2908] ;  /* 0x0029080001d87983 */ /* 0x000ea80000100a00 */
[----:B------:R-:W2:Y:S04]  /*27900*/  LDL.64 R12, [R1+0x2948] ;  /* 0x00294800010c7983 */ /* 0x000ea80000100a00 */
[----:B------:R-:W2:Y:S04]  /*27910*/  LDL.64 R240, [R1+0x2900] ;  /* 0x0029000001f07983 */ /* 0x000ea80000100a00 */
[----:B------:R-:W-:Y:S04]  /*27920*/  LDGSTS.E [R5+0x35300], desc[UR14][R174.64], P0 ;  /* 0x35300000ae057fae */ /* 0x000fe800081a100e */
        /* <DEDUP_REMOVED lines=33> */
[----:B------:R-:W2:Y:S04]  /*27b40*/  LDL.64 R216, [R1+0x1108] ;  /* 0x0011080001d87983 */ /* 0x000ea80000100a00 */
[----:B------:R-:W-:Y:S04]  /*27b50*/  LDGSTS.E [R5+0x3b200], desc[UR14][R8.64], P2 ;  /* 0x3b20000008057fae */ /* 0x000fe800091a100e */
        /* <DEDUP_REMOVED lines=32> */
[----:B------:R-:W3:Y:S04]  /*27d60*/  LDL.64 R162, [R1+0x25c0] ;  /* 0x0025c00001a27983 */ /* 0x000ee80000100a00 */
[----:B------:R-:W3:Y:S04]  /*27d70*/  LDL.64 R164, [R1+0x25f8] ;  /* 0x0025f80001a47983 */ /* 0x000ee80000100a00 */
[----:B------:R-:W3:Y:S04]  /*27d80*/  LDL.64 R186, [R1+0x1170] ;  /* 0x0011700001ba7983 */ /* 0x000ee80000100a00 */
[----:B------:R-:W3:Y:S04]  /*27d90*/  LDL.64 R166, [R1+0x25f0] ;  /* 0x0025f00001a67983 */ /* 0x000ee80000100a00 */
        /* <DEDUP_REMOVED lines=8> */
[----:B------:R-:W4:Y:S04]  /*27e20*/  LDL.64 R168, [R1+0x2658] ;  /* 0x0026580001a87983 */ /* 0x000f280000100a00 */
[----:B--2---:R-:W-:Y:S04]  /*27e30*/  LDGSTS.E [R250+0x28400], desc[UR14][R216.64], P2 ;  /* 0x28400000d8fa7fae */ /* 0x004fe800091a100e */
        /* <DEDUP_REMOVED lines=13> */
[----:B------:R-:W-:Y:S04]  /*27f10*/  LDGSTS.E [R250+0x29500], desc[UR14][R186.64], P0 ;  /* 0x29500000bafa7fae */ /* 0x000fe800081a100e */
[----:B------:R-:W3:Y:S04]  /*27f20*/  LDL.64 R186, [R1+0x2770] ;  /* 0x0027700001ba7983 */ /* 0x000ee80000100a00 */
[----:B----4-:R-:W-:Y:S04]  /*27f30*/  LDGSTS.E [R250+0x2a400], desc[UR14][R218.64], P2 ;  /* 0x2a400000dafa7fae */ /* 0x010fe800091a100e */
        /* <DEDUP_REMOVED lines=11> */
[----:B------:R-:W4:Y:S04]  /*27ff0*/  LDL.64 R218, [R1+0x27a8] ;  /* 0x0027a80001da7983 */ /* 0x000f280000100a00 */
[----:B--2---:R-:W-:Y:S04]  /*28000*/  LDGSTS.E [R250+0x30400], desc[UR14][R240.64], P2 ;  /* 0x30400000f0fa7fae */ /* 0x004fe800091a100e */
        /* <DEDUP_REMOVED lines=39> */
[----:B------:R-:W3:Y:S04]  /*28280*/  LDL.64 R182, [R1+0xf40] ;  /* 0x000f400001b67983 */ /* 0x000ee80000100a00 */
[----:B------:R-:W3:Y:S04]  /*28290*/  LDL.64 R184, [R1+0xfa8] ;  /* 0x000fa80001b87983 */ /* 0x000ee80000100a00 */
[----:B------:R-:W3:Y:S04]  /*282a0*/  LDL.64 R186, [R1+0xfb0] ;  /* 0x000fb00001ba7983 */ /* 0x000ee80000100a00 */
[----:B----4-:R-:W-:Y:S04]  /*282b0*/  LDGSTS.E [R250+0x38400], desc[UR14][R218.64], P2 ;  /* 0x38400000dafa7fae */ /* 0x010fe800091a100e */
        /* <DEDUP_REMOVED lines=25> */
[----:B------:R-:W3:Y:S04]  /*28450*/  LDL.64 R8, [R1+0x1120] ;  /* 0x0011200001087983 */ /* 0x000ee80000100a00 */
[----:B------:R-:W3:Y:S04]  /*28460*/  LDL.64 R10, [R1+0x1178] ;  /* 0x00117800010a7983 */ /* 0x000ee80000100a00 */
[----:B----4-:R-:W-:Y:S04]  /*28470*/  LDGSTS.E [R6+0x23600], desc[UR14][R218.64], P2 ;  /* 0x23600000da067fae */ /* 0x010fe800091a100e */
[----:B------:R-:W4:Y:S04]  /*28480*/  LDL.64 R12, [R1+0x1180] ;  /* 0x00118000010c7983 */ /* 0x000f280000100a00 */
[----:B------:R-:W4:Y:S04]  /*28490*/  LDL.64 R14, [R1+0x1940] ;  /* 0x00194000010e7983 */ /* 0x000f280000100a00 */
[----:B------:R-:W4:Y:S04]  /*284a0*/  LDL.64 R218, [R1+0x1098] ;  /* 0x0010980001da7983 */ /* 0x000f280000100a00 */
[----:B--2---:R-:W-:Y:S04]  /*284b0*/  LDGSTS.E [R6+0x23700], desc[UR14][R240.64], P0 ;  /* 0x23700000f0067fae */ /* 0x004fe800081a100e */
        /* <DEDUP_REMOVED lines=365> */
[----:B------:R-:W3:Y:S04]  /*29b90*/  LDL.LU.64 R140, [R1+0x2aa8] ;  /* 0x002aa800018c7983 */ /* 0x000ee80000300a00 */
        /* <DEDUP_REMOVED lines=87> */
[----:B------:R-:W3:Y:S04]  /*2a110*/  LDL.64 R178, [R1+0x2460] ;  /* 0x0024600001b27983 */ /* 0x000ee80000100a00 */
[----:B------:R-:W-:Y:S04]  /*2a120*/  LDGSTS.E [R0+0x31d00], desc[UR14][R182.64], P0 ;  /* 0x31d00000b6007fae */ /* 0x000fe800081a100e */
[----:B------:R-:W3:Y:S04]  /*2a130*/  LDL.64 R180, [R1+0x2498] ;  /* 0x0024980001b47983 */ /* 0x000ee80000100a00 */
[----:B------:R-:W-:Y:S04]  /*2a140*/  LDGSTS.E [R0+0x32c00], desc[UR14][R184.64], P2 ;  /* 0x32c00000b8007fae */ /* 0x000fe800091a100e */
[----:B------:R-:W3:Y:S04]  /*2a150*/  LDL.64 R182, [R1+0x2490] ;  /* 0x0024900001b67983 */ /* 0x000ee80000100a00 */
[----:B------:R-:W-:Y:S04]  /*2a160*/  LDGSTS.E [R0+0x32d00], desc[UR14][R186.64], P0 ;  /* 0x32d00000ba007fae */ /* 0x000fe800081a100e */
[----:B------:R-:W3:Y:S04]  /*2a170*/  LDL.64 R184, [R1+0x2538] ;  /* 0x0025380001b87983 */ /* 0x000ee80000100a00 */
[----:B------:R-:W-:Y:S04]  /*2a180*/  LDGSTS.E [R0+0x33c00], desc[UR14][R216.64], P2 ;  /* 0x33c00000d8007fae */ /* 0x000fe800091a100e */
[----:B------:R-:W3:Y:S04]  /*2a190*/  LDL.64 R186, [R1+0x2530] ;  /* 0x0025300001ba7983 */ /* 0x000ee80000100a00 */
[----:B------:R-:W3:Y:S04]  /*2a1a0*/  LDL.64 R216, [R1+0x2528] ;  /* 0x0025280001d87983 */ /* 0x000ee80000100a00 */
[----:B----4-:R-:W-:Y:S04]  /*2a1b0*/  LDGSTS.E [R0+0x33d00], desc[UR14][R218.64], P0 ;  /* 0x33d00000da007fae */ /* 0x010fe800081a100e */
[----:B------:R-:W4:Y:S04]  /*2a1c0*/  LDL.64 R218, [R1+0x2520] ;  /* 0x0025200001da7983 */ /* 0x000f280000100a00 */
[----:B--2---:R-:W-:Y:S04]  /*2a1d0*/  LDGSTS.E [R0+0x34c00], desc[UR14][R240.64], P2 ;  /* 0x34c00000f0007fae */ /* 0x004fe800091a100e */
[----:B------:R-:W-:Y:S04]  /*2a1e0*/  LDGSTS.E [R0+0x34d00], desc[UR14][R18.64], P0 ;  /* 0x34d0000012007fae */ /* 0x000fe800081a100e */
[----:B------:R-:W2:Y:S04]  /*2a1f0*/  LDL.64 R240, [R1+0x2518] ;  /* 0x0025180001f07983 */ /* 0x000ea80000100a00 */
[----:B------:R-:W2:Y:S04]  /*2a200*/  LDL.64 R18, [R1+0xcd8] ;  /* 0x000cd80001127983 */ /* 0x000ea80000100a00 */
[----:B---3--:R-:W-:Y:S04]  /*2a210*/  LDGSTS.E [R0+0x35c00], desc[UR14][R242.64], P2 ;  /* 0x35c00000f2007fae */ /* 0x008fe800091a100e */
[----:B------:R-:W-:Y:S04]  /*2a220*/  LDGSTS.E [R0+0x35d00], desc[UR14][R142.64], P0 ;  /* 0x35d000008e007fae */ /* 0x000fe800081a100e */
[----:B------:R-:W-:Y:S04]  /*2a230*/  LDGSTS.E [R0+0x36c00], desc[UR14][R144.64], P2 ;  /* 0x36c0000090007fae */ /* 0x000fe800091a100e */
[----:B------:R-:W3:Y:S04]  /*2a240*/  LDL.64 R242, [R1+0xc38] ;  /* 0x000c380001f27983 */ /* 0x000ee80000100a00 */
[----:B------:R-:W3:Y:S04]  /*2a250*/  LDL.LU.64 R142, [R1+0x2aa0] ;  /* 0x002aa000018e7983 */ /* 0x000ee80000300a00 */
[----:B------:R-:W-:Y:S04]  /*2a260*/  LDGSTS.E [R0+0x36d00], desc[UR14][R146.64], P0 ;  /* 0x36d0000092007fae */ /* 0x000fe800081a100e */
        /* <DEDUP_REMOVED lines=31> */
[----:B----4-:R-:W-:Y:S04]  /*2a460*/  LDGSTS.E [R0+0x3ed00], desc[UR14][R218.64], P0 ;  /* 0x3ed00000da007fae */ /* 0x010fe800081a100e */
[----:B------:R-:W4:Y:S04]  /*2a470*/  LDL.LU.64 R216, [R1+0x2a18] ;  /* 0x002a180001d87983 */ /* 0x000f280000300a00 */
[----:B--2---:R-:W-:Y:S04]  /*2a480*/  LDGSTS.E [R0+0x3fc00], desc[UR14][R240.64], P2 ;  /* 0x3fc00000f0007fae */ /* 0x004fe800091a100e */
[----:B------:R-:W2:Y:S04]  /*2a490*/  LDL.LU.64 R218, [R1+0x2a10] ;  /* 0x002a100001da7983 */ /* 0x000ea80000300a00 */
[----:B------:R1:W-:Y:S04]  /*2a4a0*/  LDGSTS.E [R0+0x3fd00], desc[UR14][R4.64], P0 ;  /* 0x3fd0000004007fae */ /* 0x0003e800081a100e */
[----:B------:R-:W2:Y:S04]  /*2a4b0*/  LDL.LU.64 R240, [R1+0x2a08] ;  /* 0x002a080001f07983 */ /* 0x000ea80000300a00 */
[----:B---3--:R-:W-:Y:S04]  /*2a4c0*/  LDGSTS.E [R2+0x20e00], desc[UR14][R242.64], P2 ;  /* 0x20e00000f2027fae */ /* 0x008fe800091a100e */
[----:B------:R3:W-:Y:S04]  /*2a4d0*/  LDGSTS.E [R2+0x20f00], desc[UR14][R6.64], P0 ;  /* 0x20f0000006027fae */ /* 0x0007e800081a100e */
[----:B------:R-:W-:Y:S04]  /*2a4e0*/  LDGSTS.E [R2+0x21e00], desc[UR14][R8.64], P2 ;  /* 0x21e0000008027fae */ /* 0x000fe800091a100e */
[----:B------:R-:W2:Y:S04]  /*2a4f0*/  LDL.LU.64 R242, [R1+0x2a00] ;  /* 0x002a000001f27983 */ /* 0x000ea80000300a00 */
[----:B------:R1:W-:Y:S04]  /*2a500*/  STL [R1+0x600], RZ ;  /* 0x000600ff01007387 */ /* 0x0003e80000100800 */
        /* <DEDUP_REMOVED lines=234> */
[----:B------:R-:W-:Y:S04]  /*2b3b0*/  LDGSTS.E [R2+0x21f00], desc[UR14][R10.64], P0 ;  /* 0x21f000000a027fae */ /* 0x000fe800081a100e */
        /* <DEDUP_REMOVED lines=9> */
[----:B--2---:R-:W-:Y:S04]  /*2b450*/  LDGSTS.E [R2+0x24e00], desc[UR14][R242.64], P2 ;  /* 0x24e00000f2027fae */ /* 0x004fe800091a100e */
[----:B------:R2:W-:Y:S04]  /*2b460*/  STL [R1+0x660], RZ ;  /* 0x000660ff01007387 */ /* 0x0005e80000100800 */
[----:B------:R-:W-:Y:S04]  /*2b470*/  LDGSTS.E [R2+0x24f00], desc[UR14][R240.64], P0 ;  /* 0x24f00000f0027fae */ /* 0x000fe800081a100e */
[----:B------:R2:W-:Y:S04]  /*2b480*/  STL [R1+0x664], RZ ;  /* 0x000664ff01007387 */ /* 0x0005e80000100800 */
[----:B------:R-:W-:Y:S04]  /*2b490*/  LDGSTS.E [R2+0x25e00], desc[UR14][R218.64], P2 ;  /* 0x25e00000da027fae */ /* 0x000fe800091a100e */
[----:B------:R2:W-:Y:S04]  /*2b4a0*/  STL [R1+0x668], RZ ;  /* 0x000668ff01007387 */ /* 0x0005e80000100800 */
[----:B----4-:R-:W-:Y:S04]  /*2b4b0*/  LDGSTS.E [R2+0x25f00], desc[UR14][R216.64], P0 ;  /* 0x25f00000d8027fae */ /* 0x010fe800081a100e */
        /* <DEDUP_REMOVED lines=67> */
[----:B------:R4:W-:Y:S04]  /*2b8f0*/  LDGSTS.E [R2+0x36f00], desc[UR14][R108.64], P0 ;  /* 0x36f000006c027fae */ /* 0x0009e800081a100e */
        /* <DEDUP_REMOVED lines=33> */
[----:B------:R2:W-:Y:S04]  /*2bb10*/  LDGSTS.E [R2+0x3fe00], desc[UR14][R250.64], P2 ;  /* 0x3fe00000fa027fae */ /* 0x0005e800091a100e */
[----:B------:R2:W-:Y:S04]  /*2bb20*/  STL [R1+0x5f8], RZ ;  /* 0x0005f8ff01007387 */ /* 0x0005e80000100800 */
[----:B------:R2:W-:Y:S04]  /*2bb30*/  LDGSTS.E [R2+0x3ff00], desc[UR14][R248.64], P0 ;  /* 0x3ff00000f8027fae */ /* 0x0005e800081a100e */
[----:B------:R2:W-:Y:S01]  /*2bb40*/  STL [R1+0x5fc], RZ ;  /* 0x0005fcff01007387 */ /* 0x0005e20000100800 */
[----:B-1----:R-:W-:-:S02]  /*2bb50*/  CS2R R4, SRZ ;  /* 0x0000000000047805 */ /* 0x002fc4000001ff00 */
[----:B---3--:R-:W-:Y:S02]  /*2bb60*/  CS2R R6, SRZ ;  /* 0x0000000000067805 */ /* 0x008fe4000001ff00 */
[----:B----4-:R-:W-:Y:S02]  /*2bb70*/  CS2R R108, SRZ ;  /* 0x00000000006c7805 */ /* 0x010fe4000001ff00 */
[----:B------:R-:W-:Y:S02]  /*2bb80*/  CS2R R110, SRZ ;  /* 0x00000000006e7805 */ /* 0x000fe4000001ff00 */
[----:B------:R-:W-:Y:S02]  /*2bb90*/  CS2R R168, SRZ ;  /* 0x0000000000a87805 */ /* 0x000fe4000001ff00 */
[----:B------:R-:W-:Y:S02]  /*2bba0*/  CS2R R170, SRZ ;  /* 0x0000000000aa7805 */ /* 0x000fe4000001ff00 */
[----:B------:R-:W-:-:S02]  /*2bbb0*/  CS2R R172, SRZ ;  /* 0x0000000000ac7805 */ /* 0x000fc4000001ff00 */
[----:B------:R-:W-:Y:S02]  /*2bbc0*/  CS2R R174, SRZ ;  /* 0x0000000000ae7805 */ /* 0x000fe4000001ff00 */
[----:B------:R-:W-:Y:S02]  /*2bbd0*/  CS2R R184, SRZ ;  /* 0x0000000000b87805 */ /* 0x000fe4000001ff00 */
        /* <DEDUP_REMOVED lines=37> */
[----:B------:R-:W-:Y:S01]  /*2be30*/  CS2R R16, SRZ ;  /* 0x0000000000107805 */ /* 0x000fe2000001ff00 */
[----:B------:R-:W-:Y:S01]  /*2be40*/  UISETP.GE.AND UP0, UPT, UR5, 0x80, UPT ;  /* 0x000000800500788c */ /* 0x000fe2000bf06270 */
[----:B------:R2:W-:Y:S01]  /*2be50*/  STL [R1+0x5e0], RZ ;  /* 0x0005e0ff01007387 */ /* 0x0005e20000100800 */
[----:B------:R-:W-:Y:S02]  /*2be60*/  CS2R R18, SRZ ;  /* 0x0000000000127805 */ /* 0x000fe4000001ff00 */
[----:B------:R-:W-:-:S02]  /*2be70*/  CS2R R12, SRZ ;  /* 0x00000000000c7805 */ /* 0x000fc4000001ff00 */
[----:B------:R-:W-:Y:S01]  /*2be80*/  CS2R R14, SRZ ;  /* 0x00000000000e7805 */ /* 0x000fe2000001ff00 */
[----:B------:R2:W-:Y:S01]  /*2be90*/  STL [R1+0x5e4], RZ ;  /* 0x0005e4ff01007387 */ /* 0x0005e20000100800 */
[----:B------:R-:W-:Y:S02]  /*2bea0*/  CS2R R8, SRZ ;  /* 0x0000000000087805 */ /* 0x000fe4000001ff00 */
[----:B------:R-:W-:Y:S02]  /*2beb0*/  CS2R R10, SRZ ;  /* 0x00000000000a7805 */ /* 0x000fe4000001ff00 */
[----:B------:R-:W-:Y:S01]  /*2bec0*/  CS2R R40, SRZ ;  /* 0x0000000000287805 */ /* 0x000fe2000001ff00 */
        /* <DEDUP_REMOVED lines=98> */
[----:B------:R-:W0:Y:S04]  /*2c4f0*/  LDGDEPBAR ;  /* 0x00000000000079af */ /* 0x000e280000000000 */
[----:B------:R2:W-:Y:S01]  /*2c500*/  STL [R1+0x14c], RZ ;  /* 0x00014cff01007387 */ /* 0x0005e20000100800 */
[----:B------:R-:W-:Y:S05]  /*2c510*/  BRA.U !UP0, `(.L_x_0) ;  /* 0x000005fd08147547 */ /* 0x000fea000b800000 */
[----:B------:R-:W3:Y:S04]  /*2c520*/  LDL.LU.64 R48, [R1+0xbb0] ;  /* 0x000bb00001307983 */ /* 0x000ee80000300a00 */
        /* <DEDUP_REMOVED lines=8> */
[----:B------:R-:W2:Y:S04]  /*2c5b0*/  LDL.LU.64 R2, [R1+0xb68] ;  /* 0x000b680001027983 */ /* 0x000ea80000300a00 */
[----:B------:R-:W2:Y:S04]  /*2c5c0*/  LDL.LU.64 R40, [R1+0xb60] ;  /* 0x000b600001287983 */ /* 0x000ea80000300a00 */
[----:B---3--:R1:W-:Y:S01]  /*2c5d0*/  STL [R1+0x21fc], R48 ;  /* 0x0021fc3001007387 */ /* 0x0083e20000100800 */
[----:B------:R-:W-:-:S03]  /*2c5e0*/  MOV R0, R49 ;  /* 0x0000003100007202 */ /* 0x000fc60000000f00 */
[----:B-1----:R-:W3:Y:S04]  /*2c5f0*/  LDL.LU.64 R48, [R1+0xb58] ;  /* 0x000b580001307983 */ /* 0x002ee80000300a00 */
[----:B------:R1:W-:Y:S04]  /*2c600*/  STL [R1+0x21f8], R0 ;  /* 0x0021f80001007387 */ /* 0x0003e80000100800 */
[----:B----4-:R4:W-:Y:S01]  /*2c610*/  STL [R1+0x2200], R50 ;  /* 0x0022003201007387 */ /* 0x0109e20000100800 */
[----:B-1----:R-:W-:-:S03]  /*2c620*/  IMAD.MOV.U32 R0, RZ, RZ, R51 ;  /* 0x000000ffff007224 */ /* 0x002fc600078e0033 */
[----:B----4-:R-:W4:Y:S04]  /*2c630*/  LDL.LU.64 R50, [R1+0xb50] ;  /* 0x000b500001327983 */ /* 0x010f280000300a00 */
[----:B------:R1:W-:Y:S04]  /*2c640*/  STL [R1+0x21f0], R0 ;  /* 0x0021f00001007387 */ /* 0x0003e80000100800 */
[----:B--2---:R2:W-:Y:S01]  /*2c650*/  STL [R1+0x21f4], R42 ;  /* 0x0021f42a01007387 */ /* 0x0045e20000100800 */
[----:B-1----:R-:W-:-:S03]  /*2c660*/  IMAD.MOV.U32 R0, RZ, RZ, R43 ;  /* 0x000000ffff007224 */ /* 0x002fc600078e002b */
[----:B--2---:R-:W2:Y:S04]  /*2c670*/  LDL.LU.64 R42, [R1+0xb48] ;  /* 0x000b4800012a7983 */ /* 0x004ea80000300a00 */
[----:B------:R1:W-:Y:S04]  /*2c680*/  STL [R1+0x21e8], R0 ;  /* 0x0021e80001007387 */ /* 0x0003e80000100800 */
[----:B------:R1:W-:Y:S02]  /*2c690*/  STL [R1+0x21ec], R44 ;  /* 0x0021ec2c01007387 */ /* 0x0003e40000100800 */
[----:B-1----:R-:W-:-:S02]  /*2c6a0*/  MOV R0, R45 ;  /* 0x0000002d00007202 */ /* 0x002fc40000000f00 */
[----:B------:R-:W2:Y:S04]  /*2c6b0*/  LDL.LU.64 R44, [R1+0xb40] ;  /* 0x000b4000012c7983 */ /* 0x000ea80000300a00 */
[----:B------:R1:W-:Y:S04]  /*2c6c0*/  STL [R1+0x21e0], R0 ;  /* 0x0021e00001007387 */ /* 0x0003e80000100800 */
[----:B------:R1:W-:Y:S02]  /*2c6d0*/  STL [R1+0x21e4], R216 ;  /* 0x0021e4d801007387 */ /* 0x0003e40000100800 */
[----:B-1----:R-:W-:-:S02]  /*2c6e0*/  IMAD.MOV.U32 R0, RZ, RZ, R217 ;  /* 0x000000ffff007224 */ /* 0x002fc400078e00d9 */
[----:B------:R-:W2:Y:S04]  /*2c6f0*/  LDL.LU.64 R216, [R1+0xb38] ;  /* 0x000b380001d87983 */ /* 0x000ea80000300a00 */
[----:B------:R1:W-:Y:S04]  /*2c700*/  STL [R1+0x21d8], R0 ;  /* 0x0021d80001007387 */ /* 0x0003e80000100800 */
[----:B------:R1:W-:Y:S02]  /*2c710*/  STL [R1+0x21dc], R218 ;  /* 0x0021dcda01007387 */ /* 0x0003e40000100800 */
[----:B-1----:R-:W-:-:S02]  /*2c720*/  IMAD.MOV.U32 R0, RZ, RZ, R219 ;  /* 0x000000ffff007224 */ /* 0x002fc400078e00db */
[----:B------:R-:W2:Y:S04]  /*2c730*/  LDL.LU.64 R218, [R1+0xb30] ;  /* 0x000b300001da7983 */ /* 0x000ea80000300a00 */
        /* <DEDUP_REMOVED lines=21> */
[----:B---3--:R3:W-:Y:S01]  /*2c890*/  STL [R1+0x21ac], R48 ;  /* 0x0021ac3001007387 */ /* 0x0087e20000100800 */
[----:B-1----:R-:W-:-:S03]  /*2c8a0*/  IMAD.MOV.U32 R0, RZ, RZ, R49 ;  /* 0x000000ffff007224 */ /* 0x002fc600078e0031 */
[----:B---3--:R-:W3:Y:S04]  /*2c8b0*/  LDL.LU.64 R48, [R1+0xb00] ;  /* 0x000b000001307983 */ /* 0x008ee80000300a00 */
[----:B------:R1:W-:Y:S04]  /*2c8c0*/  STL [R1+0x21a0], R0 ;  /* 0x0021a00001007387 */ /* 0x0003e80000100800 */
[----:B----4-:R4:W-:Y:S01]  /*2c8d0*/  STL [R1+0x21a4], R50 ;  /* 0x0021a43201007387 */ /* 0x0109e20000100800 */
[----:B-1----:R-:W-:-:S03]  /*2c8e0*/  MOV R0, R51 ;  /* 0x0000003300007202 */ /* 0x002fc60000000f00 */
[----:B----4-:R-:W4:Y:S04]  /*2c8f0*/  LDL.LU.64 R50, [R1+0xaf8] ;  /* 0x000af80001327983 */ /* 0x010f280000300a00 */
[----:B------:R1:W-:Y:S04]  /*2c900*/  STL [R1+0x2198], R0 ;  /* 0x0021980001007387 */ /* 0x0003e80000100800 */
[----:B--2---:R2:W-:Y:S01]  /*2c910*/  STL [R1+0x219c], R42 ;  /* 0x00219c2a01007387 */ /* 0x0045e20000100800 */
[----:B-1----:R-:W-:-:S03]  /*2c920*/  IMAD.MOV.U32 R0, RZ, RZ, R43 ;  /* 0x000000ffff007224 */ /* 0x002fc600078e002b */
[----:B--2---:R-:W2:Y:S04]  /*2c930*/  LDL.LU.64 R42, [R1+0xaf0] ;  /* 0x000af000012a7983 */ /* 0x004ea80000300a00 */
        /* <DEDUP_REMOVED lines=33> */
[----:B---3--:R3:W-:Y:S01]  /*2cb50*/  STL [R1+0x2154], R48 ;  /* 0x0021543001007387 */ /* 0x0087e20000100800 */
[----:B-1----:R-:W-:-:S03]  /*2cb60*/  IMAD.MOV.U32 R0, RZ, RZ, R49 ;  /* 0x000000ffff007224 */ /* 0x002fc600078e0031 */
[----:B---3--:R-:W3:Y:S04]  /*2cb70*/  LDL.LU.64 R48, [R1+0xaa8] ;  /* 0x000aa80001307983 */ /* 0x008ee80000300a00 */
[----:B------:R1:W-:Y:S04]  /*2cb80*/  STL [R1+0x2148], R0 ;  /* 0x0021480001007387 */ /* 0x0003e80000100800 */
[----:B----4-:R4:W-:Y:S01]  /*2cb90*/  STL [R1+0x214c], R50 ;  /* 0x00214c3201007387 */ /* 0x0109e20000100800 */
[----:B-1----:R-:W-:-:S03]  /*2cba0*/  IMAD.MOV.U32 R0, RZ, RZ, R51 ;  /* 0x000000ffff007224 */ /* 0x002fc600078e0033 */
[----:B----4-:R-:W4:Y:S04]  /*2cbb0*/  LDL.LU.64 R50, [R1+0xaa0] ;  /* 0x000aa00001327983 */ /* 0x010f280000300a00 */
[----:B------:R1:W-:Y:S04]  /*2cbc0*/  STL [R1+0x2140], R0 ;  /* 0x0021400001007387 */ /* 0x0003e80000100800 */
[----:B--2---:R2:W-:Y:S01]  /*2cbd0*/  STL [R1+0x2144], R42 ;  /* 0x0021442a01007387 */ /* 0x0045e20000100800 */
[----:B-1----:R-:W-:-:S03]  /*2cbe0*/  MOV R0, R43 ;  /* 0x0000002b00007202 */ /* 0x002fc60000000f00 */
[----:B--2---:R-:W2:Y:S04]  /*2cbf0*/  LDL.LU.64 R42, [R1+0xa98] ;  /* 0x000a9800012a7983 */ /* 0x004ea80000300a00 */
        /* <DEDUP_REMOVED lines=33> */
[----:B---3--:R3:W-:Y:S01]  /*2ce10*/  STL [R1+0x20fc], R48 ;  /* 0x0020fc3001007387 */ /* 0x0087e20000100800 */
[----:B-1----:R-:W-:-:S03]  /*2ce20*/  MOV R0, R49 ;  /* 0x0000003100007202 */ /* 0x002fc60000000f00 */
[----:B---3--:R-:W3:Y:S04]  /*2ce30*/  LDL.LU.64 R48, [R1+0xa50] ;  /* 0x000a500001307983 */ /* 0x008ee80000300a00 */
        /* <DEDUP_REMOVED lines=185> */
[----:B------:R-:W-:Y:S04]  /*2d9d0*/  STL [R1+0x1f84], R44 ;  /* 0x001f842c01007387 */ /* 0x000fe80000100800 */
[----:B------:R-:W2:Y:S01]  /*2d9e0*/  LDL.LU.64 R10, [R1+0x220] ;  /* 0x00022000010a7983 */ /* 0x000ea20000300a00 */
[----:B-1----:R-:W-:-:S05]  /*2d9f0*/  IMAD.MOV.U32 R0, RZ, RZ, R45 ;  /* 0x000000ffff007224 */ /* 0x002fca00078e002d */
[----:B------:R1:W-:Y:S04]  /*2da00*/  STL [R1+0x1f78], R0 ;  /* 0x001f780001007387 */ /* 0x0003e80000100800 */
[----:B------:R1:W-:Y:S02]  /*2da10*/  STL [R1+0x1f7c], R216 ;  /* 0x001f7cd801007387 */ /* 0x0003e40000100800 */
[----:B-1----:R-:W-:Y:S02]  /*2da20*/  MOV R0, R217 ;  /* 0x000000d900007202 */ /* 0x002fe40000000f00 */
        /* <DEDUP_REMOVED lines=14> */
[----:B------:R-:W-:Y:S04]  /*2db10*/  STL [R1+0x1f5c], R46 ;  /* 0x001f5c2e01007387 */ /* 0x000fe80000100800 */
[----:B------:R-:W2:Y:S01]  /*2db20*/  LDL.LU.64 R44, [R1+0x1d8] ;  /* 0x0001d800012c7983 */ /* 0x000ea20000300a00 */
[----:B-1----:R-:W-:-:S05]  /*2db30*/  IMAD.MOV.U32 R0, RZ, RZ, R47 ;  /* 0x000000ffff007224 */ /* 0x002fca00078e002f */
[----:B------:R1:W-:Y:S02]  /*2db40*/  STL [R1+0x1f50], R0 ;  /* 0x001f500001007387 */ /* 0x0003e40000100800 */
[----:B-1----:R-:W-:Y:S02]  /*2db50*/  IMAD.MOV.U32 R0, RZ, RZ, R3 ;  /* 0x000000ffff007224 */ /* 0x002fe400078e0003 */
[----:B------:R1:W-:Y:S04]  /*2db60*/  STL [R1+0x1f54], R2 ;  /* 0x001f540201007387 */ /* 0x0003e80000100800 */
[----:B-1----:R-:W2:Y:S04]  /*2db70*/  LDL.LU.64 R2, [R1+0x1d0] ;  /* 0x0001d00001027983 */ /* 0x002ea80000300a00 */
[----:B------:R1:W-:Y:S04]  /*2db80*/  STL [R1+0x1f48], R0 ;  /* 0x001f480001007387 */ /* 0x0003e80000100800 */
[----:B------:R3:W-:Y:S04]  /*2db90*/  STL [R1+0x1f4c], R40 ;  /* 0x001f4c2801007387 */ /* 0x0007e80000100800 */
[----:B------:R-:W2:Y:S01]  /*2dba0*/  LDL.LU.64 R46, [R1+0x1b8] ;  /* 0x0001b800012e7983 */ /* 0x000ea20000300a00 */
[----:B-1----:R-:W-:-:S03]  /*2dbb0*/  MOV R0, R41 ;  /* 0x0000002900007202 */ /* 0x002fc60000000f00 */
[----:B---3--:R-:W-:Y:S04]  /*2dbc0*/  STL [R1+0x1f44], R48 ;  /* 0x001f443001007387 */ /* 0x008fe80000100800 */
[----:B------:R1:W-:Y:S04]  /*2dbd0*/  STL [R1+0x1f40], R0 ;  /* 0x001f400001007387 */ /* 0x0003e80000100800 */
[----:B------:R-:W3:Y:S01]  /*2dbe0*/  LDL.LU.64 R40, [R1+0x1b0] ;  /* 0x0001b00001287983 */ /* 0x000ee20000300a00 */
[----:B-1----:R-:W-:-:S03]  /*2dbf0*/  IMAD.MOV.U32 R0, RZ, RZ, R49 ;  /* 0x000000ffff007224 */ /* 0x002fc600078e0031 */
[----:B----4-:R-:W-:Y:S04]  /*2dc00*/  STL [R1+0x1f3c], R50 ;  /* 0x001f3c3201007387 */ /* 0x010fe80000100800 */
[----:B------:R1:W-:Y:S04]  /*2dc10*/  STL [R1+0x1f38], R0 ;  /* 0x001f380001007387 */ /* 0x0003e80000100800 */
[----:B------:R-:W4:Y:S01]  /*2dc20*/  LDL.LU.64 R48, [R1+0x1a8] ;  /* 0x0001a80001307983 */ /* 0x000f220000300a00 */
[----:B-1----:R-:W-:-:S03]  /*2dc30*/  IMAD.MOV.U32 R0, RZ, RZ, R51 ;  /* 0x000000ffff007224 */ /* 0x002fc600078e0033 */
[----:B--2---:R-:W-:Y:S04]  /*2dc40*/  STL [R1+0x1f34], R42 ;  /* 0x001f342a01007387 */ /* 0x004fe80000100800 */
[----:B------:R1:W-:Y:S04]  /*2dc50*/  STL [R1+0x1f30], R0 ;  /* 0x001f300001007387 */ /* 0x0003e80000100800 */
[----:B------:R-:W2:Y:S01]  /*2dc60*/  LDL.LU.64 R50, [R1+0x1a0] ;  /* 0x0001a00001327983 */ /* 0x000ea20000300a00 */
[----:B-1----:R-:W-:-:S03]  /*2dc70*/  MOV R0, R43 ;  /* 0x0000002b00007202 */ /* 0x002fc60000000f00 */
[----:B------:R-:W-:Y:S04]  /*2dc80*/  STL [R1+0x1f2c], R10 ;  /* 0x001f2c0a01007387 */ /* 0x000fe80000100800 */
[----:B------:R1:W-:Y:S04]  /*2dc90*/  STL [R1+0x1f28], R0 ;  /* 0x001f280001007387 */ /* 0x0003e80000100800 */
[----:B------:R-:W2:Y:S01]  /*2dca0*/  LDL.LU.64 R42, [R1+0x198] ;  /* 0x00019800012a7983 */ /* 0x000ea20000300a00 */
[----:B-1----:R-:W-:-:S03]  /*2dcb0*/  IMAD.MOV.U32 R0, RZ, RZ, R11 ;  /* 0x000000ffff007224 */ /* 0x002fc600078e000b */
[----:B------:R-:W-:Y:S04]  /*2dcc0*/  STL [R1+0x1f24], R216 ;  /* 0x001f24d801007387 */ /* 0x000fe80000100800 */
[----:B------:R1:W-:Y:S02]  /*2dcd0*/  STL [R1+0x1f20], R0 ;  /* 0x001f200001007387 */ /* 0x0003e40000100800 */
[----:B-1----:R-:W-:Y:S02]  /*2dce0*/  IMAD.MOV.U32 R0, RZ, RZ, R217 ;  /* 0x000000ffff007224 */ /* 0x002fe400078e00d9 */
        /* <DEDUP_REMOVED lines=20> */
[----:B------:R-:W-:Y:S04]  /*2de30*/  STL [R1+0x1ef4], R46 ;  /* 0x001ef42e01007387 */ /* 0x000fe80000100800 */
[----:B------:R1:W-:Y:S04]  /*2de40*/  STL [R1+0x1ef0], R0 ;  /* 0x001ef00001007387 */ /* 0x0003e80000100800 */
[----:B------:R-:W2:Y:S01]  /*2de50*/  LDL.LU.64 R2, [R1+0x158] ;  /* 0x0001580001027983 */ /* 0x000ea20000300a00 */
[----:B-1----:R-:W-:-:S03]  /*2de60*/  IMAD.MOV.U32 R0, RZ, RZ, R47 ;  /* 0x000000ffff007224 */ /* 0x002fc600078e002f */
[----:B---3--:R-:W-:Y:S04]  /*2de70*/  STL [R1+0x1eec], R40 ;  /* 0x001eec2801007387 */ /* 0x008fe80000100800 */
[----:B------:R1:W-:Y:S04]  /*2de80*/  STL [R1+0x1ee8], R0 ;  /* 0x001ee80001007387 */ /* 0x0003e80000100800 */
[----:B------:R-:W3:Y:S01]  /*2de90*/  LDL.LU.64 R46, [R1+0x150] ;  /* 0x00015000012e7983 */ /* 0x000ee20000300a00 */
[----:B-1----:R-:W-:-:S03]  /*2dea0*/  MOV R0, R41 ;  /* 0x0000002900007202 */ /* 0x002fc60000000f00 */
[----:B----4-:R-:W-:Y:S04]  /*2deb0*/  STL [R1+0x1ee4], R48 ;  /* 0x001ee43001007387 */ /* 0x010fe80000100800 */
[----:B------:R1:W-:Y:S04]  /*2dec0*/  STL [R1+0x1ee0], R0 ;  /* 0x001ee00001007387 */ /* 0x0003e80000100800 */
[----:B------:R-:W4:Y:S01]  /*2ded0*/  LDL.LU.64 R8, [R1+0x138] ;  /* 0x0001380001087983 */ /* 0x000f220000300a00 */
[----:B-1----:R-:W-:-:S03]  /*2dee0*/  IMAD.MOV.U32 R0, RZ, RZ, R49 ;  /* 0x000000ffff007224 */ /* 0x002fc600078e0031 */
[----:B--2---:R-:W-:Y:S04]  /*2def0*/  STL [R1+0x1edc], R50 ;  /* 0x001edc3201007387 */ /* 0x004fe80000100800 */
[----:B------:R1:W-:Y:S04]  /*2df00*/  STL [R1+0x1ed8], R0 ;  /* 0x001ed80001007387 */ /* 0x0003e80000100800 */
[----:B------:R-:W2:Y:S01]  /*2df10*/  LDL.LU.64 R48, [R1+0x130] ;  /* 0x0001300001307983 */ /* 0x000ea20000300a00 */
[----:B-1----:R-:W-:-:S03]  /*2df20*/  IMAD.MOV.U32 R0, RZ, RZ, R51 ;  /* 0x000000ffff007224 */ /* 0x002fc600078e0033 */
[----:B------:R-:W-:Y:S04]  /*2df30*/  STL [R1+0x1ed4], R42 ;  /* 0x001ed42a01007387 */ /* 0x000fe80000100800 */
[----:B------:R1:W-:Y:S04]  /*2df40*/  STL [R1+0x1ed0], R0 ;  /* 0x001ed00001007387 */ /* 0x0003e80000100800 */
[----:B------:R-:W2:Y:S04]  /*2df50*/  LDL.LU.64 R50, [R1+0x128] ;  /* 0x0001280001327983 */ /* 0x000ea80000300a00 */
[----:B------:R-:W2:Y:S01]  /*2df60*/  LDL.LU.64 R10, [R1+0x120] ;  /* 0x00012000010a7983 */ /* 0x000ea20000300a00 */
[----:B-1----:R-:W-:-:S05]  /*2df70*/  MOV R0, R43 ;  /* 0x0000002b00007202 */ /* 0x002fca0000000f00 */
[----:B------:R1:W-:Y:S04]  /*2df80*/  STL [R1+0x1ec8], R0 ;  /* 0x001ec80001007387 */ /* 0x0003e80000100800 */
[----:B------:R1:W-:Y:S02]  /*2df90*/  STL [R1+0x1ecc], R216 ;  /* 0x001eccd801007387 */ /* 0x0003e40000100800 */
[----:B-1----:R-:W-:Y:S02]  /*2dfa0*/  IMAD.MOV.U32 R0, RZ, RZ, R217 ;  /* 0x000000ffff007224 */ /* 0x002fe400078e00d9 */
[----:B------:R-:W2:Y:S04]  /*2dfb0*/  LDL.LU.64 R216, [R1+0x118] ;  /* 0x0001180001d87983 */ /* 0x000ea80000300a00 */
[----:B------:R1:W-:Y:S04]  /*2dfc0*/  STL [R1+0x1ec0], R0 ;  /* 0x001ec00001007387 */ /* 0x0003e80000100800 */
[----:B------:R1:W-:Y:S02]  /*2dfd0*/  STL [R1+0x1ec4], R218 ;  /* 0x001ec4da01007387 */ /* 0x0003e40000100800 */
[----:B-1----:R-:W-:-:S02]  /*2dfe0*/  IMAD.MOV.U32 R0, RZ, RZ, R219 ;  /* 0x000000ffff007224 */ /* 0x002fc400078e00db */
[----:B------:R-:W2:Y:S04]  /*2dff0*/  LDL.LU.64 R218, [R1+0x110] ;  /* 0x0001100001da7983 */ /* 0x000ea80000300a00 */
[----:B------:R1:W-:Y:S04]  /*2e000*/  STL [R1+0x1eb8], R0 ;  /* 0x001eb80001007387 */ /* 0x0003e80000100800 */
        /* <DEDUP_REMOVED lines=8> */
[----:B------:R1:W-:Y:S04]  /*2e090*/  STL [R1+0x1ea8], R0 ;  /* 0x001ea80001007387 */ /* 0x0003e80000100800 */
[----:B------:R-:W2:Y:S04]  /*2e0a0*/  LDL.LU.64 R242, [R1+0xd8] ;  /* 0x0000d80001f27983 */ /* 0x000ea80000300a00 */
[----:B------:R-:W2:Y:S01]  /*2e0b0*/  LDL.LU.64 R42, [R1+0xd0] ;  /* 0x0000d000012a7983 */ /* 0x000ea20000300a00 */
[----:B-1----:R-:W-:-:S05]  /*2e0c0*/  IMAD.MOV.U32 R0, RZ, RZ, R45 ;  /* 0x000000ffff007224 */ /* 0x002fca00078e002d */
[----:B------:R1:W-:Y:S04]  /*2e0d0*/  STL [R1+0x1ea0], R0 ;  /* 0x001ea00001007387 */ /* 0x0003e80000100800 */
[----:B------:R1:W-:Y:S02]  /*2e0e0*/  STL [R1+0x1ea4], R2 ;  /* 0x001ea40201007387 */ /* 0x0003e40000100800 */
[----:B-1----:R-:W-:Y:S02]  /*2e0f0*/  MOV R0, R3 ;  /* 0x0000000300007202 */ /* 0x002fe40000000f00 */
[----:B------:R-:W2:Y:S04]  /*2e100*/  LDL.LU.64 R2, [R1+0xc8] ;  /* 0x0000c80001027983 */ /* 0x000ea80000300a00 */
[----:B------:R3:W-:Y:S02]  /*2e110*/  STL [R1+0x1e98], R0 ;  /* 0x001e980001007387 */ /* 0x0007e40000100800 */
[----:B---3--:R-:W-:-:S02]  /*2e120*/  IMAD.MOV.U32 R0, RZ, RZ, R47 ;  /* 0x000000ffff007224 */ /* 0x008fc400078e002f */
[----:B------:R1:W-:Y:S04]  /*2e130*/  STL [R1+0x1e9c], R46 ;  /* 0x001e9c2e01007387 */ /* 0x0003e80000100800 */
[----:B------:R-:W3:Y:S04]  /*2e140*/  LDL.LU.64 R44, [R1+0xc0] ;  /* 0x0000c000012c7983 */ /* 0x000ee80000300a00 */
[----:B------:R1:W-:Y:S04]  /*2e150*/  STL [R1+0x1e90], R0 ;  /* 0x001e900001007387 */ /* 0x0003e80000100800 */
[----:B----4-:R-:W-:Y:S04]  /*2e160*/  STL [R1+0x1e94], R8 ;  /* 0x001e940801007387 */ /* 0x010fe80000100800 */
[----:B-1----:R-:W4:Y:S01]  /*2e170*/  LDL.LU.64 R46, [R1+0xb8] ;  /* 0x0000b800012e7983 */ /* 0x002f220000300a00 */
[----:B------:R-:W-:-:S03]  /*2e180*/  IMAD.MOV.U32 R0, RZ, RZ, R9 ;  /* 0x000000ffff007224 */ /* 0x000fc600078e0009 */
[----:B--2---:R-:W-:Y:S04]  /*2e190*/  STL [R1+0x1e8c], R48 ;  /* 0x001e8c3001007387 */ /* 0x004fe80000100800 */
[----:B------:R1:W-:Y:S02]  /*2e1a0*/  STL [R1+0x1e88], R0 ;  /* 0x001e880001007387 */ /* 0x0003e40000100800 */
[----:B-1----:R-:W-:Y:S02]  /*2e1b0*/  MOV R0, R49 ;  /* 0x0000003100007202 */ /* 0x002fe40000000f00 */
        /* <DEDUP_REMOVED lines=8> */
[----:B------:R-:W-:Y:S04]  /*2e240*/  STL [R1+0x1e74], R216 ;  /* 0x001e74d801007387 */ /* 0x000fe80000100800 */
        /* <DEDUP_REMOVED lines=25> */
[----:B------:R3:W-:Y:S02]  /*2e3e0*/  STL [R1+0x1e38], R0 ;  /* 0x001e380001007387 */ /* 0x0007e40000100800 */
[----:B---3--:R-:W-:-:S02]  /*2e3f0*/  IMAD.MOV.U32 R0, RZ, RZ, R45 ;  /* 0x000000ffff007224 */ /* 0x008fc400078e002d */
[----:B------:R-:W-:Y:S04]  /*2e400*/  STL [R1+0x1e3c], R44 ;  /* 0x001e3c2c01007387 */ /* 0x000fe80000100800 */
[----:B----4-:R-:W-:Y:S04]  /*2e410*/  STL [R1+0x1e34], R46 ;  /* 0x001e342e01007387 */ /* 0x010fe80000100800 */
[----:B------:R1:W-:Y:S04]  /*2e420*/  STL [R1+0x1e30], R0 ;  /* 0x001e300001007387 */ /* 0x0003e80000100800 */
[----:B------:R-:W3:Y:S04]  /*2e430*/  LDL.LU.64 R18, [R1+0x78] ;  /* 0x0000780001127983 */ /* 0x000ee80000300a00 */
[----:B------:R-:W4:Y:S01]  /*2e440*/  LDL.LU.64 R12, [R1+0x70] ;  /* 0x00007000010c7983 */ /* 0x000f220000300a00 */
[----:B-1----:R-:W-:-:S05]  /*2e450*/  IMAD.MOV.U32 R0, RZ, RZ, R47 ;  /* 0x000000ffff007224 */ /* 0x002fca00078e002f */
[----:B------:R1:W-:Y:S04]  /*2e460*/  STL [R1+0x1e28], R0 ;  /* 0x001e280001007387 */ /* 0x0003e80000100800 */
[----:B--2---:R-:W-:Y:S04]  /*2e470*/  STL [R1+0x1e2c], R48 ;  /* 0x001e2c3001007387 */ /* 0x004fe80000100800 */
[----:B------:R-:W2:Y:S01]  /*2e480*/  LDL.LU.64 R14, [R1+0x68] ;  /* 0x00006800010e7983 */ /* 0x000ea20000300a00 */
[----:B-1----:R-:W-:-:S03]  /*2e490*/  MOV R0, R49 ;  /* 0x0000003100007202 */ /* 0x002fc60000000f00 */
[----:B------:R-:W2:Y:S04]  /*2e4a0*/  LDL.LU.64 R8, [R1+0x60] ;  /* 0x0000600001087983 */ /* 0x000ea80000300a00 */
[----:B------:R1:W-:Y:S04]  /*2e4b0*/  STL [R1+0x1e20], R0 ;  /* 0x001e200001007387 */ /* 0x0003e80000100800 */
[----:B------:R-:W-:Y:S04]  /*2e4c0*/  STL [R1+0x1e24], R50 ;  /* 0x001e243201007387 */ /* 0x000fe80000100800 */
[----:B------:R-:W2:Y:S01]  /*2e4d0*/  LDL.LU.64 R10, [R1+0x58] ;  /* 0x00005800010a7983 */ /* 0x000ea20000300a00 */
[----:B-1----:R-:W-:-:S03]  /*2e4e0*/  IMAD.MOV.U32 R0, RZ, RZ, R51 ;  /* 0x000000ffff007224 */ /* 0x002fc600078e0033 */
        /* <DEDUP_REMOVED lines=17> */
[----:B------:R1:W-:Y:S04]  /*2e600*/  STL [R1+0x1e04], R242 ;  /* 0x001e04f201007387 */ /* 0x0003e80000100800 */
[----:B------:R-:W2:Y:S01]  /*2e610*/  LDL.LU.64 R218, [R1+0x18] ;  /* 0x0000180001da7983 */ /* 0x000ea20000300a00 */
[----:B-1----:R-:W-:-:S03]  /*2e620*/  IMAD.MOV.U32 R0, RZ, RZ, R243 ;  /* 0x000000ffff007224 */ /* 0x002fc600078e00f3 */
[----:B------:R-:W2:Y:S04]  /*2e630*/  LDL.LU.64 R240, [R1+0x10] ;  /* 0x0000100001f07983 */ /* 0x000ea80000300a00 */
[----:B------:R1:W-:Y:S04]  /*2e640*/  STL [R1+0x1df8], R0 ;  /* 0x001df80001007387 */ /* 0x0003e80000100800 */
[----:B------:R1:W-:Y:S04]  /*2e650*/  STL [R1+0x1dfc], R2 ;  /* 0x001dfc0201007387 */ /* 0x0003e80000100800 */
[----:B------:R-:W2:Y:S01]  /*2e660*/  LDL.LU.64 R242, [R1+0x8] ;  /* 0x0000080001f27983 */ /* 0x000ea20000300a00 */
[----:B-1----:R-:W-:-:S03]  /*2e670*/  MOV R0, R3 ;  /* 0x0000000300007202 */ /* 0x002fc60000000f00 */
[----:B------:R-:W2:Y:S04]  /*2e680*/  LDL.LU.64 R2, [R1] ;  /* 0x0000000001027983 */ /* 0x000ea80000300a00 */
[----:B------:R3:W-:Y:S02]  /*2e690*/  STL [R1+0x1df0], R0 ;  /* 0x001df00001007387 */ /* 0x0007e40000100800 */
[----:B---3--:R-:W-:Y:S02]  /*2e6a0*/  IMAD.MOV.U32 R0, RZ, RZ, R19 ;  /* 0x000000ffff007224 */ /* 0x008fe400078e0013 */
[----:B------:R-:W-:Y:S04]  /*2e6b0*/  STL [R1+0x1df4], R18 ;  /* 0x001df41201007387 */ /* 0x000fe80000100800 */
[----:B----4-:R-:W-:Y:S04]  /*2e6c0*/  STL [R1+0x1dec], R12 ;  /* 0x001dec0c01007387 */ /* 0x010fe80000100800 */
[----:B------:R1:W-:Y:S02]  /*2e6d0*/  STL [R1+0x1de8], R0 ;  /* 0x001de80001007387 */ /* 0x0003e40000100800 */
[----:B-1----:R-:W-:-:S02]  /*2e6e0*/  IMAD.MOV.U32 R0, RZ, RZ, R13 ;  /* 0x000000ffff007224 */ /* 0x002fc400078e000d */
[----:B--2---:R-:W-:Y:S04]  /*2e6f0*/  STL [R1+0x1de4], R14 ;  /* 0x001de40e01007387 */ /* 0x004fe80000100800 */
[----:B------:R1:W-:Y:S04]  /*2e700*/  STL [R1+0x1de0], R0 ;  /* 0x001de00001007387 */ /* 0x0003e80000100800 */
[----:B------:R-:W-:Y:S01]  /*2e710*/  STL [R1+0x1ddc], R8 ;  /* 0x001ddc0801007387 */ /* 0x000fe20000100800 */
[----:B-1----:R-:W-:-:S05]  /*2e720*/  MOV R0, R15 ;  /* 0x0000000f00007202 */ /* 0x002fca0000000f00 */
[----:B------:R1:W-:Y:S04]  /*2e730*/  STL [R1+0x1dd8], R0 ;  /* 0x001dd80001007387 */ /* 0x0003e80000100800 */
[----:B------:R-:W-:Y:S01]  /*2e740*/  STL [R1+0x1dd4], R10 ;  /* 0x001dd40a01007387 */ /* 0x000fe20000100800 */
[----:B-1----:R-:W-:-:S05]  /*2e750*/  IMAD.MOV.U32 R0, RZ, RZ, R9 ;  /* 0x000000ffff007224 */ /* 0x002fca00078e0009 */
[----:B------:R1:W-:Y:S04]  /*2e760*/  STL [R1+0x1dd0], R0 ;  /* 0x001dd00001007387 */ /* 0x0003e80000100800 */
[----:B------:R-:W-:Y:S01]  /*2e770*/  STL [R1+0x1dcc], R40 ;  /* 0x001dcc2801007387 */ /* 0x000fe20000100800 */
[----:B-1----:R-:W-:-:S05]  /*2e780*/  IMAD.MOV.U32 R0, RZ, RZ, R11 ;  /* 0x000000ffff007224 */ /* 0x002fca00078e000b */
        /* <DEDUP_REMOVED lines=34> */
[----:B------:R-:W-:Y:S04]  /*2e9b0*/  STL [R1+0x1d68], R223 ;  /* 0x001d68df01007387 */ /* 0x000fe80000100800 */
        /* <DEDUP_REMOVED lines=98> */
[----:B------:R-:W2:Y:S04]  /*2efe0*/  LDL.LU.64 R48, [R1+0x250] ;  /* 0x0002500001307983 */ /* 0x000ea80000300a00 */
[----:B------:R-:W-:Y:S04]  /*2eff0*/  STL [R1+0x1be4], R70 ;  /* 0x001be44601007387 */ /* 0x000fe80000100800 */
[----:B------:R-:W-:Y:S04]  /*2f000*/  STL [R1+0x1bd8], R71 ;  /* 0x001bd84701007387 */ /* 0x000fe80000100800 */
[----:B------:R-:W3:Y:S04]  /*2f010*/  LDL.LU.64 R2, [R1+0x258] ;  /* 0x0002580001027983 */ /* 0x000ee80000300a00 */
[----:B------:R-:W-:Y:S04]  /*2f020*/  STL [R1+0x1bdc], R68 ;  /* 0x001bdc4401007387 */ /* 0x000fe80000100800 */
[----:B------:R-:W-:Y:S04]  /*2f030*/  STL [R1+0x1bd0], R69 ;  /* 0x001bd04501007387 */ /* 0x000fe80000100800 */
[----:B------:R-:W4:Y:S04]  /*2f040*/  LDL.LU.64 R50, [R1+0x270] ;  /* 0x0002700001327983 */ /* 0x000f280000300a00 */
        /* <DEDUP_REMOVED lines=24> */
[----:B--2---:R2:W-:Y:S01]  /*2f1d0*/  STL [R1+0x11fc], R48 ;  /* 0x0011fc3001007387 */ /* 0x0045e20000100800 */
[----:B-1----:R-:W-:-:S03]  /*2f1e0*/  IMAD.MOV.U32 R0, RZ, RZ, R49 ;  /* 0x000000ffff007224 */ /* 0x002fc600078e0031 */
[----:B--2---:R-:W2:Y:S04]  /*2f1f0*/  LDL.LU.64 R48, [R1+0x3c8] ;  /* 0x0003c80001307983 */ /* 0x004ea80000300a00 */
        /* <DEDUP_REMOVED lines=9> */
[----:B------:R1:W-:Y:S02]  /*2f290*/  STL [R1+0x1214], R216 ;  /* 0x001214d801007387 */ /* 0x0003e40000100800 */
[----:B-1----:R-:W-:-:S02]  /*2f2a0*/  IMAD.MOV.U32 R0, RZ, RZ, R217 ;  /* 0x000000ffff007224 */ /* 0x002fc400078e00d9 */
[----:B------:R-:W4:Y:S04]  /*2f2b0*/  LDL.LU.64 R216, [R1+0x3b0] ;  /* 0x0003b00001d87983 */ /* 0x000f280000300a00 */
[----:B------:R1:W-:Y:S04]  /*2f2c0*/  STL [R1+0x1210], R0 ;  /* 0x0012100001007387 */ /* 0x0003e80000100800 */
[----:B------:R1:W-:Y:S02]  /*2f2d0*/  STL [R1+0x121c], R218 ;  /* 0x00121cda01007387 */ /* 0x0003e40000100800 */
[----:B-1----:R-:W-:-:S02]  /*2f2e0*/  MOV R0, R219 ;  /* 0x000000db00007202 */ /* 0x002fc40000000f00 */
[----:B------:R-:W4:Y:S04]  /*2f2f0*/  LDL.LU.64 R218, [R1+0x3a8] ;  /* 0x0003a80001da7983 */ /* 0x000f280000300a00 */
[----:B------:R1:W-:Y:S04]  /*2f300*/  STL [R1+0x1218], R0 ;  /* 0x0012180001007387 */ /* 0x0003e80000100800 */
[----:B------:R1:W-:Y:S02]  /*2f310*/  STL [R1+0x1224], R240 ;  /* 0x001224f001007387 */ /* 0x0003e40000100800 */
[----:B-1----:R-:W-:-:S02]  /*2f320*/  IMAD.MOV.U32 R0, RZ, RZ, R241 ;  /* 0x000000ffff007224 */ /* 0x002fc400078e00f1 */
[----:B------:R-:W4:Y:S04]  /*2f330*/  LDL.LU.64 R240, [R1+0x3a0] ;  /* 0x0003a00001f07983 */ /* 0x000f280000300a00 */
        /* <DEDUP_REMOVED lines=21> */
[----:B--2---:R2:W-:Y:S01]  /*2f490*/  STL [R1+0x1254], R48 ;  /* 0x0012543001007387 */ /* 0x0045e20000100800 */
[----:B-1----:R-:W-:-:S03]  /*2f4a0*/  IMAD.MOV.U32 R0, RZ, RZ, R49 ;  /* 0x000000ffff007224 */ /* 0x002fc600078e0031 */
[----:B--2---:R-:W2:Y:S04]  /*2f4b0*/  LDL.LU.64 R48, [R1+0x370] ;  /* 0x0003700001307983 */ /* 0x004ea80000300a00 */
        /* <DEDUP_REMOVED lines=41> */
[----:B--2---:R2:W-:Y:S01]  /*2f750*/  STL [R1+0x12ac], R48 ;  /* 0x0012ac3001007387 */ /* 0x0045e20000100800 */
[----:B-1----:R-:W-:-:S03]  /*2f760*/  MOV R0, R49 ;  /* 0x0000003100007202 */ /* 0x002fc60000000f00 */
[----:B--2---:R-:W2:Y:S04]  /*2f770*/  LDL.LU.64 R48, [R1+0x2a0] ;  /* 0x0002a00001307983 */ /* 0x004ea80000300a00 */
        /* <DEDUP_REMOVED lines=965> */
[----:B--2---:R-:W-:Y:S04]  /*333d0*/  STL [R1+0x1a3c], R48 ;  /* 0x001a3c3001007387 */ /* 0x004fe80000100800 */
[----:B------:R-:W2:Y:S01]  /*333e0*/  LDL.LU.64 R10, [R1+0x1a98] ;  /* 0x001a9800010a7983 */ /* 0x000ea20000300a00 */
[----:B-1----:R-:W-:-:S05]  /*333f0*/  IMAD.MOV.U32 R0, RZ, RZ, R49 ;  /* 0x000000ffff007224 */ /* 0x002fca00078e0031 */
[----:B------:R1:W-:Y:S04]  /*33400*/  STL [R1+0x1a38], R0 ;  /* 0x001a380001007387 */ /* 0x0003e80000100800 */
[----:B---3--:R3:W-:Y:S01]  /*33410*/  STL [R1+0x1a44], R2 ;  /* 0x001a440201007387 */ /* 0x0087e20000100800 */
[----:B-1----:R-:W-:-:S03]  /*33420*/  MOV R0, R3 ;  /* 0x0000000300007202 */ /* 0x002fc60000000f00 */
[----:B---3--:R-:W3:Y:S04]  /*33430*/  LDL.LU.64 R2, [R1+0x1aa0] ;  /* 0x001aa00001027983 */ /* 0x008ee80000300a00 */
[----:B------:R1:W-:Y:S04]  /*33440*/  STL [R1+0x1a40], R0 ;  /* 0x001a400001007387 */ /* 0x0003e80000100800 */
[----:B----4-:R-:W-:Y:S04]  /*33450*/  STL [R1+0x1a4c], R50 ;  /* 0x001a4c3201007387 */ /* 0x010fe80000100800 */
[----:B------:R-:W4:Y:S01]  /*33460*/  LDL.LU.64 R48, [R1+0x1aa8] ;  /* 0x001aa80001307983 */ /* 0x000f220000300a00 */
[----:B-1----:R-:W-:-:S05]  /*33470*/  IMAD.MOV.U32 R0, RZ, RZ, R51 ;  /* 0x000000ffff007224 */ /* 0x002fca00078e0033 */
[----:B------:R1:W-:Y:S04]  /*33480*/  STL [R1+0x1a48], R0 ;  /* 0x001a480001007387 */ /* 0x0003e80000100800 */
[----:B------:R1:W-:Y:S02]  /*33490*/  STL [R1+0x1a54], R216 ;  /* 0x001a54d801007387 */ /* 0x0003e40000100800 */
[----:B-1----:R-:W-:Y:S02]  /*334a0*/  IMAD.MOV.U32 R0, RZ, RZ, R217 ;  /* 0x000000ffff007224 */ /* 0x002fe400078e00d9 */
[----:B------:R-:W4:Y:S04]  /*334b0*/  LDL.LU.64 R50, [R1+0x1ab0] ;  /* 0x001ab00001327983 */ /* 0x000f280000300a00 */
[----:B------:R-:W-:Y:S04]  /*334c0*/  STL [R1+0x1a5c], R218 ;  /* 0x001a5cda01007387 */ /* 0x000fe80000100800 */
[----:B------:R1:W-:Y:S04]  /*334d0*/  STL [R1+0x1a50], R0 ;  /* 0x001a500001007387 */ /* 0x0003e80000100800 */
[----:B------:R-:W4:Y:S01]  /*334e0*/  LDL.LU.64 R216, [R1+0x1ab8] ;  /* 0x001ab80001d87983 */ /* 0x000f220000300a00 */
[----:B-1----:R-:W-:-:S03]  /*334f0*/  MOV R0, R219 ;  /* 0x000000db00007202 */ /* 0x002fc60000000f00 */
[----:B------:R-:W-:Y:S04]  /*33500*/  STL [R1+0x1a64], R240 ;  /* 0x001a64f001007387 */ /* 0x000fe80000100800 */
[----:B------:R1:W-:Y:S04]  /*33510*/  STL [R1+0x1a58], R0 ;  /* 0x001a580001007387 */ /* 0x0003e80000100800 */
[----:B------:R-:W4:Y:S01]  /*33520*/  LDL.LU.64 R218, [R1+0x1ac0] ;  /* 0x001ac00001da7983 */ /* 0x000f220000300a00 */
[----:B-1----:R-:W-:-:S03]  /*33530*/  IMAD.MOV.U32 R0, RZ, RZ, R241 ;  /* 0x000000ffff007224 */ /* 0x002fc600078e00f1 */
[----:B------:R-:W-:Y:S04]  /*33540*/  STL [R1+0x1a6c], R40 ;  /* 0x001a6c2801007387 */ /* 0x000fe80000100800 */
[----:B------:R1:W-:Y:S04]  /*33550*/  STL [R1+0x1a60], R0 ;  /* 0x001a600001007387 */ /* 0x0003e80000100800 */
[----:B------:R-:W4:Y:S01]  /*33560*/  LDL.LU.64 R240, [R1+0x1ac8] ;  /* 0x001ac80001f07983 */ /* 0x000f220000300a00 */
[----:B-1----:R-:W-:-:S03]  /*33570*/  IMAD.MOV.U32 R0, RZ, RZ, R41 ;  /* 0x000000ffff007224 */ /* 0x002fc600078e0029 */
        /* <DEDUP_REMOVED lines=16> */
[----:B--2---:R-:W-:Y:S04]  /*33680*/  STL [R1+0x1a94], R10 ;  /* 0x001a940a01007387 */ /* 0x004fe80000100800 */
[----:B------:R1:W-:Y:S04]  /*33690*/  STL [R1+0x1a88], R0 ;  /* 0x001a880001007387 */ /* 0x0003e80000100800 */
[----:B------:R-:W2:Y:S01]  /*336a0*/  LDL.LU.64 R46, [R1+0x1af0] ;  /* 0x001af000012e7983 */ /* 0x000ea20000300a00 */
[----:B-1----:R-:W-:-:S03]  /*336b0*/  IMAD.MOV.U32 R0, RZ, RZ, R11 ;  /* 0x000000ffff007224 */ /* 0x002fc600078e000b */
[----:B---3--:R-:W-:Y:S04]  /*336c0*/  STL [R1+0x1a9c], R2 ;  /* 0x001a9c0201007387 */ /* 0x008fe80000100800 */
[----:B------:R1:W-:Y:S02]  /*336d0*/  STL [R1+0x1a90], R0 ;  /* 0x001a900001007387 */ /* 0x0003e40000100800 */
[----:B-1----:R-:W-:Y:S02]  /*336e0*/  IMAD.MOV.U32 R0, RZ, RZ, R3 ;  /* 0x000000ffff007224 */ /* 0x002fe400078e0003 */
[----:B------:R-:W3:Y:S04]  /*336f0*/  LDL.LU.64 R2, [R1+0x1af8] ;  /* 0x001af80001027983 */ /* 0x000ee80000300a00 */
[----:B------:R1:W-:Y:S04]  /*33700*/  STL [R1+0x1a98], R0 ;  /* 0x001a980001007387 */ /* 0x0003e80000100800 */
[----:B----4-:R4:W-:Y:S01]  /*33710*/  STL [R1+0x1aa4], R48 ;  /* 0x001aa43001007387 */ /* 0x0109e20000100800 */
[----:B-1----:R-:W-:-:S03]  /*33720*/  MOV R0, R49 ;  /* 0x0000003100007202 */ /* 0x002fc60000000f00 */
[----:B------:R-:W-:Y:S04]  /*33730*/  STL [R1+0x1aac], R50 ;  /* 0x001aac3201007387 */ /* 0x000fe80000100800 */
[----:B------:R1:W-:Y:S04]  /*33740*/  STL [R1+0x1aa0], R0 ;  /* 0x001aa00001007387 */ /* 0x0003e80000100800 */
[----:B----4-:R-:W4:Y:S01]  /*33750*/  LDL.LU.64 R48, [R1+0x11b8] ;  /* 0x0011b80001307983 */ /* 0x010f220000300a00 */
        /* <DEDUP_REMOVED lines=12> */
[----:B-1----:R-:W-:-:S05]  /*33820*/  IMAD.MOV.U32 R0, RZ, RZ, R241 ;  /* 0x000000ffff007224 */ /* 0x002fca00078e00f1 */
[----:B------:R1:W-:Y:S04]  /*33830*/  STL [R1+0x1ac0], R0 ;  /* 0x001ac00001007387 */ /* 0x0003e80000100800 */
[----:B------:R-:W-:Y:S04]  /*33840*/  STL [R1+0x1acc], R40 ;  /* 0x001acc2801007387 */ /* 0x000fe80000100800 */
[----:B------:R-:W4:Y:S01]  /*33850*/  LDL.LU.64 R240, [R1+0x1b20] ;  /* 0x001b200001f07983 */ /* 0x000f220000300a00 */
[----:B-1----:R-:W-:-:S03]  /*33860*/  IMAD.MOV.U32 R0, RZ, RZ, R41 ;  /* 0x000000ffff007224 */ /* 0x002fc600078e0029 */
[----:B------:R-:W-:Y:S04]  /*33870*/  STL [R1+0x1ad4], R242 ;  /* 0x001ad4f201007387 */ /* 0x000fe80000100800 */
[----:B------:R1:W-:Y:S02]  /*33880*/  STL [R1+0x1ac8], R0 ;  /* 0x001ac80001007387 */ /* 0x0003e40000100800 */
[----:B-1----:R-:W-:Y:S02]  /*33890*/  MOV R0, R243 ;  /* 0x000000f300007202 */ /* 0x002fe40000000f00 */
[----:B------:R-:W4:Y:S04]  /*338a0*/  LDL.LU.64 R242, [R1+0x1b28] ;  /* 0x001b280001f27983 */ /* 0x000f280000300a00 */
[----:B------:R1:W-:Y:S04]  /*338b0*/  STL [R1+0x1ad0], R0 ;  /* 0x001ad00001007387 */ /* 0x0003e80000100800 */
[----:B------:R-:W-:Y:S04]  /*338c0*/  STL [R1+0x1adc], R42 ;  /* 0x001adc2a01007387 */ /* 0x000fe80000100800 */
[----:B------:R-:W4:Y:S01]  /*338d0*/  LDL.LU.64 R14, [R1+0x1b30] ;  /* 0x001b3000010e7983 */ /* 0x000f220000300a00 */
[----:B-1----:R-:W-:-:S05]  /*338e0*/  IMAD.MOV.U32 R0, RZ, RZ, R43 ;  /* 0x000000ffff007224 */ /* 0x002fca00078e002b */
[----:B------:R1:W-:Y:S04]  /*338f0*/  STL [R1+0x1ad8], R0 ;  /* 0x001ad80001007387 */ /* 0x0003e80000100800 */
[----:B------:R-:W-:Y:S04]  /*33900*/  STL [R1+0x1ae4], R44 ;  /* 0x001ae42c01007387 */ /* 0x000fe80000100800 */
        /* <DEDUP_REMOVED lines=8> */
[----:B---3--:R3:W-:Y:S04]  /*33990*/  STL [R1+0x1af4], R2 ;  /* 0x001af40201007387 */ /* 0x0087e80000100800 */
[----:B------:R-:W2:Y:S01]  /*339a0*/  LDL.LU.64 R42, [R1+0x1b50] ;  /* 0x001b5000012a7983 */ /* 0x000ea20000300a00 */
[----:B-1----:R-:W-:-:S03]  /*339b0*/  IMAD.MOV.U32 R0, RZ, RZ, R3 ;  /* 0x000000ffff007224 */ /* 0x002fc600078e0003 */
[----:B---3--:R-:W3:Y:S04]  /*339c0*/  LDL.LU.64 R2, [R1+0x1b58] ;  /* 0x001b580001027983 */ /* 0x008ee80000300a00 */
[----:B------:R1:W-:Y:S04]  /*339d0*/  STL [R1+0x1af0], R0 ;  /* 0x001af00001007387 */ /* 0x0003e80000100800 */
[----:B----4-:R-:W-:Y:S01]  /*339e0*/  STL [R1+0x1afc], R48 ;  /* 0x001afc3001007387 */ /* 0x010fe20000100800 */
[----:B-1----:R-:W-:-:S03]  /*339f0*/  IMAD.MOV.U32 R0, RZ, RZ, R49 ;  /* 0x000000ffff007224 */ /* 0x002fc600078e0031 */
[----:B------:R-:W4:Y:S04]  /*33a00*/  LDL.LU.64 R44, [R1+0x1b60] ;  /* 0x001b6000012c7983 */ /* 0x000f280000300a00 */
[----:B------:R-:W-:Y:S04]  /*33a10*/  STL [R1+0x1b04], R50 ;  /* 0x001b043201007387 */ /* 0x000fe80000100800 */
[----:B------:R1:W-:Y:S04]  /*33a20*/  STL [R1+0x1af8], R0 ;  /* 0x001af80001007387 */ /* 0x0003e80000100800 */
[----:B------:R-:W4:Y:S01]  /*33a30*/  LDL.LU.64 R46, [R1+0x1b68] ;  /* 0x001b6800012e7983 */ /* 0x000f220000300a00 */
[----:B-1----:R-:W-:-:S03]  /*33a40*/  MOV R0, R51 ;  /* 0x0000003300007202 */ /* 0x002fc60000000f00 */
[----:B------:R-:W-:Y:S04]  /*33a50*/  STL [R1+0x1b0c], R216 ;  /* 0x001b0cd801007387 */ /* 0x000fe80000100800 */
[----:B------:R1:W-:Y:S04]  /*33a60*/  STL [R1+0x1b00], R0 ;  /* 0x001b000001007387 */ /* 0x0003e80000100800 */
[----:B------:R-:W4:Y:S04]  /*33a70*/  LDL.LU.64 R48, [R1+0x1b70] ;  /* 0x001b700001307983 */ /* 0x000f280000300a00 */
[----:B------:R-:W4:Y:S01]  /*33a80*/  LDL.LU.64 R50, [R1+0x1b78] ;  /* 0x001b780001327983 */ /* 0x000f220000300a00 */
[----:B-1----:R-:W-:-:S05]  /*33a90*/  IMAD.MOV.U32 R0, RZ, RZ, R217 ;  /* 0x000000ffff007224 */ /* 0x002fca00078e00d9 */
[----:B------:R1:W-:Y:S04]  /*33aa0*/  STL [R1+0x1b08], R0 ;  /* 0x001b080001007387 */ /* 0x0003e80000100800 */
[----:B------:R1:W-:Y:S02]  /*33ab0*/  STL [R1+0x1b14], R218 ;  /* 0x001b14da01007387 */ /* 0x0003e40000100800 */
[----:B-1----:R-:W-:Y:S02]  /*33ac0*/  IMAD.MOV.U32 R0, RZ, RZ, R219 ;  /* 0x000000ffff007224 */ /* 0x002fe400078e00db */
[----:B------:R-:W-:Y:S04]  /*33ad0*/  STL [R1+0x1b1c], R240 ;  /* 0x001b1cf001007387 */ /* 0x000fe80000100800 */
[----:B------:R1:W-:Y:S04]  /*33ae0*/  STL [R1+0x1b10], R0 ;  /* 0x001b100001007387 */ /* 0x0003e80000100800 */
[----:B------:R-:W4:Y:S04]  /*33af0*/  LDL.LU.64 R216, [R1+0x1b80] ;  /* 0x001b800001d87983 */ /* 0x000f280000300a00 */
[----:B------:R-:W4:Y:S01]  /*33b00*/  LDL.LU.64 R218, [R1+0x1b88] ;  /* 0x001b880001da7983 */ /* 0x000f220000300a00 */
[----:B-1----:R-:W-:-:S05]  /*33b10*/  MOV R0, R241 ;  /* 0x000000f100007202 */ /* 0x002fca0000000f00 */
[----:B------:R1:W-:Y:S02]  /*33b20*/  STL [R1+0x1b18], R0 ;  /* 0x001b180001007387 */ /* 0x0003e40000100800 */
[----:B-1----:R-:W-:Y:S02]  /*33b30*/  IMAD.MOV.U32 R0, RZ, RZ, R243 ;  /* 0x000000ffff007224 */ /* 0x002fe400078e00f3 */
[----:B------:R1:W-:Y:S04]  /*33b40*/  STL [R1+0x1b24], R242 ;  /* 0x001b24f201007387 */ /* 0x0003e80000100800 */
[----:B------:R-:W4:Y:S04]  /*33b50*/  LDL.LU.64 R240, [R1+0x1b90] ;  /* 0x001b900001f07983 */ /* 0x000f280000300a00 */
[----:B------:R1:W-:Y:S04]  /*33b60*/  STL [R1+0x1b20], R0 ;  /* 0x001b200001007387 */ /* 0x0003e80000100800 */
[----:B------:R-:W-:Y:S04]  /*33b70*/  STL [R1+0x1b2c], R14 ;  /* 0x001b2c0e01007387 */ /* 0x000fe80000100800 */
[----:B-1----:R-:W4:Y:S01]  /*33b80*/  LDL.LU.64 R242, [R1+0x2208] ;  /* 0x0022080001f27983 */ /* 0x002f220000300a00 */
[----:B------:R-:W-:-:S03]  /*33b90*/  IMAD.MOV.U32 R0, RZ, RZ, R15 ;  /* 0x000000ffff007224 */ /* 0x000fc600078e000f */
[----:B------:R-:W-:Y:S04]  /*33ba0*/  STL [R1+0x1b34], R8 ;  /* 0x001b340801007387 */ /* 0x000fe80000100800 */
[----:B------:R1:W-:Y:S02]  /*33bb0*/  STL [R1+0x1b28], R0 ;  /* 0x001b280001007387 */ /* 0x0003e40000100800 */
[----:B-1----:R-:W-:Y:S02]  /*33bc0*/  MOV R0, R9 ;  /* 0x0000000900007202 */ /* 0x002fe40000000f00 */
[----:B--2---:R-:W-:Y:S04]  /*33bd0*/  STL [R1+0x1b3c], R10 ;  /* 0x001b3c0a01007387 */ /* 0x004fe80000100800 */
[----:B------:R1:W-:Y:S04]  /*33be0*/  STL [R1+0x1b30], R0 ;  /* 0x001b300001007387 */ /* 0x0003e80000100800 */
[----:B------:R-:W-:Y:S01]  /*33bf0*/  STL [R1+0x1b44], R40 ;  /* 0x001b442801007387 */ /* 0x000fe20000100800 */
[----:B-1----:R-:W-:-:S05]  /*33c00*/  IMAD.MOV.U32 R0, RZ, RZ, R11 ;  /* 0x000000ffff007224 */ /* 0x002fca00078e000b */
[----:B------:R1:W-:Y:S02]  /*33c10*/  STL [R1+0x1b38], R0 ;  /* 0x001b380001007387 */ /* 0x0003e40000100800 */
[----:B-1----:R-:W-:Y:S02]  /*33c20*/  IMAD.MOV.U32 R0, RZ, RZ, R41 ;  /* 0x000000ffff007224 */ /* 0x002fe400078e0029 */
[----:B------:R-:W-:Y:S04]  /*33c30*/  STL [R1+0x1b4c], R42 ;  /* 0x001b4c2a01007387 */ /* 0x000fe80000100800 */
[----:B------:R1:W-:Y:S04]  /*33c40*/  STL [R1+0x1b40], R0 ;  /* 0x001b400001007387 */ /* 0x0003e80000100800 */
[----:B---3--:R-:W-:Y:S01]  /*33c50*/  STL [R1+0x1b54], R2 ;  /* 0x001b540201007387 */ /* 0x008fe20000100800 */
[----:B-1----:R-:W-:-:S05]  /*33c60*/  MOV R0, R43 ;  /* 0x0000002b00007202 */ /* 0x002fca0000000f00 */
[----:B------:R1:W-:Y:S02]  /*33c70*/  STL [R1+0x1b48], R0 ;  /* 0x001b480001007387 */ /* 0x0003e40000100800 */
[----:B-1----:R-:W-:Y:S02]  /*33c80*/  IMAD.MOV.U32 R0, RZ, RZ, R3 ;  /* 0x000000ffff007224 */ /* 0x002fe400078e0003 */
[----:B------:R-:W1:Y:S01]  /*33c90*/  S2R R3, SR_TID.X ;  /* 0x0000000000037919 */ /* 0x000e620000002100 */
[----:B----4-:R-:W-:Y:S04]  /*33ca0*/  STL [R1+0x1b5c], R44 ;  /* 0x001b5c2c01007387 */ /* 0x010fe80000100800 */
[----:B------:R2:W-:Y:S02]  /*33cb0*/  STL [R1+0x1b50], R0 ;  /* 0x001b500001007387 */ /* 0x0005e40000100800 */
[----:B--2---:R-:W-:-:S02]  /*33cc0*/  IMAD.MOV.U32 R0, RZ, RZ, R45 ;  /* 0x000000ffff007224 */ /* 0x004fc400078e002d */
[----:B------:R-:W-:Y:S04]  /*33cd0*/  STL [R1+0x1b64], R46 ;  /* 0x001b642e01007387 */ /* 0x000fe80000100800 */
[----:B------:R2:W-:Y:S02]  /*33ce0*/  STL [R1+0x1b58], R0 ;  /* 0x001b580001007387 */ /* 0x0005e40000100800 */
[----:B--2---:R-:W-:-:S05]  /*33cf0*/  MOV R0, R47 ;  /* 0x0000002f00007202 */ /* 0x004fca0000000f00 */
[----:B------:R2:W-:Y:S01]  /*33d00*/  STL [R1+0x1b60], R0 ;  /* 0x001b600001007387 */ /* 0x0005e20000100800 */
[----:B-1----:R-:W-:Y:S01]  /*33d10*/  LOP3.LUT R2, R3, 0x7, RZ, 0xc0, !PT ;  /* 0x0000000703027812 */ /* 0x002fe200078ec0ff */
[----:B------:R-:W-:Y:S02]  /*33d20*/  IMAD.MOV.U32 R4, RZ, RZ, R51 ;  /* 0x000000ffff047224 */ /* 0x000fe400078e0033 */
[----:B------:R-:W-:Y:S01]  /*33d30*/  STL [R1+0x1b6c], R48 ;  /* 0x001b6c3001007387 */ /* 0x000fe20000100800 */
[----:B--2---:R-:W-:-:S03]  /*33d40*/  IMAD.MOV.U32 R0, RZ, RZ, R49 ;  /* 0x000000ffff007224 */ /* 0x004fc600078e0031 */
[----:B------:R-:W-:Y:S04]  /*33d50*/  STL [R1+0x1b74], R50 ;  /* 0x001b743201007387 */ /* 0x000fe80000100800 */
[----:B------:R1:W-:Y:S01]  /*33d60*/  STL [R1+0x1b68], R0 ;  /* 0x001b680001007387 */ /* 0x0003e20000100800 */
[----:B------:R-:W-:-:S03]  /*33d70*/  IMAD R2, R2, 0x210, RZ ;  /* 0x0000021002027824 */ /* 0x000fc600078e02ff */
[----:B------:R2:W-:Y:S01]  /*33d80*/  STL [R1+0x1b70], R4 ;  /* 0x001b700401007387 */ /* 0x0005e20000100800 */
[----:B-1----:R-:W-:-:S04]  /*33d90*/  SHF.L.U32 R0, R3, 0x1, RZ ;  /* 0x0000000103007819 */ /* 0x002fc800000006ff */
[----:B------:R-:W-:Y:S02]  /*33da0*/  LOP3.LUT R2, R2, 0x30, R0, 0x78, !PT ;  /* 0x0000003002027812 */ /* 0x000fe400078e7800 */
[----:B------:R-:W-:Y:S01]  /*33db0*/  SHF.L.U32 R0, R3, 0x7, RZ ;  /* 0x0000000703007819 */ /* 0x000fe200000006ff */
[----:B--2---:R-:W-:Y:S01]  /*33dc0*/  IMAD.MOV.U32 R4, RZ, RZ, R217 ;  /* 0x000000ffff047224 */ /* 0x004fe200078e00d9 */
[----:B------:R-:W-:Y:S04]  /*33dd0*/  STL [R1+0x1b7c], R216 ;  /* 0x001b7cd801007387 */ /* 0x000fe80000100800 */
[----:B------:R-:W-:Y:S04]  /*33de0*/  STL [R1+0x1b84], R218 ;  /* 0x001b84da01007387 */ /* 0x000fe80000100800 */
[----:B------:R1:W-:Y:S02]  /*33df0*/  STL [R1+0x1b78], R4 ;  /* 0x001b780401007387 */ /* 0x0003e40000100800 */
[----:B-1----:R-:W-:-:S05]  /*33e00*/  IMAD.MOV.U32 R4, RZ, RZ, R219 ;  /* 0x000000ffff047224 */ /* 0x002fca00078e00db */
[----:B------:R-:W-:Y:S01]  /*33e10*/  STL [R1+0x1b80], R4 ;  /* 0x001b800401007387 */ /* 0x000fe20000100800 */
[----:B------:R-:W-:-:S03]  /*33e20*/  IMAD.MOV.U32 R3, RZ, RZ, R241 ;  /* 0x000000ffff037224 */ /* 0x000fc600078e00f1 */
[----:B------:R-:W-:Y:S04]  /*33e30*/  STL [R1+0x1b8c], R240 ;  /* 0x001b8cf001007387 */ /* 0x000fe80000100800 */
[----:B------:R-:W-:Y:S04]  /*33e40*/  STL [R1+0x1b94], R242 ;  /* 0x001b94f201007387 */ /* 0x000fe80000100800 */
[----:B------:R1:W-:Y:S04]  /*33e50*/  STL [R1+0x1b88], R3 ;  /* 0x001b880301007387 */ /* 0x0003e80000100800 */
[----:B------:R-:W2:Y:S01]  /*33e60*/  LDL.LU.64 R6, [R1+0x26c8] ;  /* 0x0026c80001067983 */ /* 0x000ea20000300a00 */
[----:B-1----:R-:W-:-:S05]  /*33e70*/  IMAD.MOV.U32 R3, RZ, RZ, R243 ;  /* 0x000000ffff037224 */ /* 0x002fca00078e00f3 */
[----:B------:R-:W-:Y:S04]  /*33e80*/  STL [R1+0x1b90], R3 ;  /* 0x001b900301007387 */ /* 0x000fe80000100800 */
[----:B------:R-:W3:Y:S04]  /*33e90*/  LDL.LU.64 R4, [R1+0x26c0] ;  /* 0x0026c00001047983 */ /* 0x000ee80000300a00 */
[----:B--2---:R1:W-:Y:S04]  /*33ea0*/  STL.64 [R1+0x11e8], R6 ;  /* 0x0011e80601007387 */ /* 0x0043e80000100a00 */
[----:B-1----:R-:W2:Y:S04]  /*33eb0*/  LDL.LU.64 R6, [R1+0x25c8] ;  /* 0x0025c80001067983 */ /* 0x002ea80000300a00 */
[----:B---3--:R1:W-:Y:S04]  /*33ec0*/  STL.64 [R1+0x11e0], R4 ;  /* 0x0011e00401007387 */ /* 0x0083e80000100a00 */
[----:B-1----:R-:W3:Y:S04]  /*33ed0*/  LDL.LU.64 R4, [R1+0x25c0] ;  /* 0x0025c00001047983 */ /* 0x002ee80000300a00 */
        /* <DEDUP_REMOVED lines=496> */
[----:B--2---:R1:W-:Y:S02]  /*35de0*/  STL.64 [R1+0xa18], R6 ;  /* 0x000a180601007387 */ /* 0x0043e40000100a00 */
[----:B-1----:R-:W-:Y:S01]  /*35df0*/  MOV R6, R250 ;  /* 0x000000fa00067202 */ /* 0x002fe20000000f00 */
[----:B------:R-:W-:Y:S01]  /*35e00*/  IMAD.MOV.U32 R7, RZ, RZ, R251 ;  /* 0x000000ffff077224 */ /* 0x000fe200078e00fb */
[----:B---3--:R1:W-:Y:S04]  /*35e10*/  STL.64 [R1+0xa10], R4 ;  /* 0x000a100401007387 */ /* 0x0083e80000100a00 */
[----:B------:R-:W-:Y:S01]  /*35e20*/  STL.64 [R1+0xa08], R6 ;  /* 0x000a080601007387 */ /* 0x000fe20000100a00 */
[----:B-1----:R-:W-:Y:S01]  /*35e30*/  IMAD.MOV.U32 R4, RZ, RZ, R248 ;  /* 0x000000ffff047224 */ /* 0x002fe200078e00f8 */
[----:B------:R-:W-:-:S05]  /*35e40*/  MOV R5, R249 ;  /* 0x000000f900057202 */ /* 0x000fca0000000f00 */
[----:B------:R1:W-:Y:S04]  /*35e50*/  STL.64 [R1+0xa00], R4 ;  /* 0x000a000401007387 */ /* 0x0003e80000100a00 */
        /* <DEDUP_REMOVED lines=387> */
[----:B------:R2:W-:Y:S01]  /*37690*/  STL [R1+0x14c], RZ ;  /* 0x00014cff01007387 */ /* 0x0005e20000100800 */
[----:B------:R-:W-:-:S02]  /*376a0*/  USHF.R.S32.HI UR10, URZ, 0x1f, UR5 ;  /* 0x0000001fff0a7899 */ /* 0x000fc40008011405 */
[----:B------:R-:W-:Y:S02]  /*376b0*/  USHF.R.S32.HI UR11, URZ, 0x1f, UR8 ;  /* 0x0000001fff0b7899 */ /* 0x000fe40008011408 */
[----:B------:R-:W-:Y:S02]  /*376c0*/  ULEA.HI UR10, UR10, UR5, URZ, 0x7 ;  /* 0x000000050a0a7291 */ /* 0x000fe4000f8f38ff */
[----:B------:R-:W-:Y:S01]  /*376d0*/  USHF.R.S32.HI UR12, URZ, 0x1f, UR9 ;  /* 0x0000001fff0c7899 */ /* 0x000fe20008011409 */
[----:B------:R-:W-:Y:S01]  /*376e0*/  LOP3.LUT R2, R2, 0x1000, R0, 0xf8, !PT ;  /* 0x0000100002027812 */ /* 0x000fe200078ef800 */
[----:B------:R-:W-:Y:S01]  /*376f0*/  USHF.L.U32 UR16, UR8, 0x2, URZ ;  /* 0x0000000208107899 */ /* 0x000fe200080006ff */
[----:B-1----:R-:W-:Y:S02]  /*37700*/  CS2R R4, SRZ ;  /* 0x0000000000047805 */ /* 0x002fe4000001ff00 */
        /* <DEDUP_REMOVED lines=44> */
[----:B------:R-:W-:Y:S01]  /*379d0*/  CS2R R22, SRZ ;  /* 0x0000000000167805 */ /* 0x000fe2000001ff00 */
[----:B------:R-:W-:Y:S01]  /*379e0*/  USHF.L.U64.HI UR5, UR8, 0x2, UR11 ;  /* 0x0000000208057899 */ /* 0x000fe2000801020b */
        /* <DEDUP_REMOVED lines=15> */
[----:B------:R-:W-:Y:S01]  /*37ae0*/  CS2R R242, SRZ ;  /* 0x0000000000f27805 */ /* 0x000fe2000001ff00 */
[----:B------:R-:W-:Y:S02]  /*37af0*/  USHF.L.U32 UR17, UR9, 0x2, URZ ;  /* 0x0000000209117899 */ /* 0x000fe400080006ff */
[----:B------:R-:W-:-:S02]  /*37b00*/  USHF.L.U64.HI UR8, UR9, 0x2, UR12 ;  /* 0x0000000209087899 */ /* 0x000fc4000801020c */
[----:B------:R-:W-:Y:S01]  /*37b10*/  USHF.R.S32.HI UR9, URZ, 0x7, UR10 ;  /* 0x00000007ff097899 */ /* 0x000fe2000801140a */
[----:B------:R-:W-:Y:S01]  /*37b20*/  UMOV UR4, URZ ;  /* 0x000000ff00047c82 */ /* 0x000fe20008000000 */
[----:B------:R-:W-:Y:S01]  /*37b30*/  UMOV UR7, 0x1 ;  /* 0x0000000100077882 */ /* 0x000fe20000000000 */
[----:B--2---:R-:W-:-:S09]  /*37b40*/  UMOV UR10, 0xffffffff ;  /* 0xffffffff000a7882 */ /* 0x004fd20000000000 */
.L_x_1:
[----:B------:R-:W1:Y:S01]  /*37b50*/  S2R R0, SR_TID.X ;  /* 0x0000000000007919 */ /* 0x000e620000002100 */
[----:B------:R-:W-:-:S04]  /*37b60*/  DEPBAR.LE SB0, 0x2 ;  /* 0x000080800000791a */ /* 0x000fc80000000000 */
[----:B------:R-:W-:Y:S01]  /*37b70*/  UIADD3 UR10, UPT, UPT, UR10, 0x1, URZ ;  /* 0x000000010a0a7890 */ /* 0x000fe2000fffe0ff */
[----:B-----5:R2:W-:Y:S03]  /*37b80*/  STL [R1+0x2aa0], R252 ;  /* 0x002aa0fc01007387 */ /* 0x0205e60000100800 */
[----:B------:R-:W-:Y:S01]  /*37b90*/  UISETP.GT.AND UP0, UPT, UR10, 0x1, UPT ;  /* 0x000000010a00788c */ /* 0x000fe2000bf04270 */
[----:B------:R-:W3:Y:S03]  /*37ba0*/  LDL.LU.64 R72, [R1+0x600] ;  /* 0x0006000001487983 */ /* 0x000ee60000300a00 */
[----:B------:R-:W-:Y:S01]  /*37bb0*/  USEL UR10, UR10, URZ, !UP0 ;  /* 0x000000ff0a0a7287 */ /* 0x000fe2000c000000 */
[----:B------:R-:W3:Y:S03]  /*37bc0*/  LDL.LU.64 R74, [R1+0x608] ;  /* 0x00060800014a7983 */ /* 0x000ee60000300a00 */
[----:B------:R-:W-:-:S02]  /*37bd0*/  ULEA UR11, UR10, UR13, 0x10 ;  /* 0x0000000d0a0b7291 */ /* 0x000fc4000f8e80ff */
[----:B------:R-:W-:Y:S01]  /*37be0*/  ULEA UR12, UR10, UR13, 0x11 ;  /* 0x0000000d0a0c7291 */ /* 0x000fe2000f8e88ff */
[----:B------:R-:W-:Y:S01]  /*37bf0*/  BAR.SYNC.DEFER_BLOCKING 0x0 ;  /* 0x0000000000007b1d */ /* 0x000fe20000010000 */
[C---:B-1----:R-:W-:Y:S02]  /*37c00*/  LOP3.LUT R3, R0.reuse, 0x3, RZ, 0xc0, !PT ;  /* 0x0000000300037812 */ /* 0x042fe400078ec0ff */
[----:B------:R-:W-:-:S05]  /*37c10*/  LOP3.LUT R0, R0, 0x1c, RZ, 0xc0, !PT ;  /* 0x0000001c00007812 */ /* 0x000fca00078ec0ff */
[----:B------:R-:W-:-:S05]  /*37c20*/  IMAD R0, R3, 0x220, R0 ;  /* 0x0000022003007824 */ /* 0x000fca00078e0200 */
[C---:B------:R-:W-:Y:S01]  /*37c30*/  LOP3.LUT R3, R0.reuse, 0x20, RZ, 0x3c, !PT ;  /* 0x0000002000037812 */ /* 0x040fe200078e3cff */
[----:B------:R-:W-:Y:S01]  /*37c40*/  LDS R68, [R0+UR11+0x40000] ;  /* 0x0400000b00447984 */ /* 0x000fe20008000800 */
[C---:B------:R-:W-:Y:S02]  /*37c50*/  LOP3.LUT R52, R0.reuse, 0x40, RZ, 0x3c, !PT ;  /* 0x0000004000347812 */ /* 0x040fe400078e3cff */
[----:B--2---:R-:W-:Y:S01]  /*37c60*/  LOP3.LUT R252, R0, 0x60, RZ, 0x3c, !PT ;  /* 0x0000006000fc7812 */ /* 0x004fe200078e3cff */
[----:B------:R-:W-:Y:S04]  /*37c70*/  LDS R70, [R0+UR11+0x40800] ;  /* 0x0408000b00467984 */ /* 0x000fe80008000800 */
[----:B------:R-:W-:Y:S04]  /*37c80*/  LDS R69, [R3+UR11+0x40000] ;  /* 0x0400000b03457984 */ /* 0x000fe80008000800 */
[----:B------:R-:W-:Y:S04]  /*37c90*/  LDS R71, [R3+UR11+0x40800] ;  /* 0x0408000b03477984 */ /* 0x000fe80008000800 */
[----:B------:R-:W1:Y:S04]  /*37ca0*/  LDSM.16.M88.4 R64, [R2+UR12] ;  /* 0x0000000c0240783b */ /* 0x000e680008000200 */
[----:B------:R-:W-:Y:S04]  /*37cb0*/  LDS R76, [R52+UR11+0x40000] ;  /* 0x0400000b344c7984 */ /* 0x000fe80008000800 */
[----:B------:R-:W-:Y:S04]  /*37cc0*/  LDS R78, [R52+UR11+0x40800] ;  /* 0x0408000b344e7984 */ /* 0x000fe80008000800 */
[----:B------:R-:W-:Y:S04]  /*37cd0*/  LDS R77, [R252+UR11+0x40000] ;  /* 0x0400000bfc4d7984 */ /* 0x000fe80008000800 */
[----:B------:R-:W2:Y:S04]  /*37ce0*/  LDS R79, [R252+UR11+0x40800] ;  /* 0x0408000bfc4f7984 */ /* 0x000ea80008000800 */
[----:B------:R-:W-:Y:S04]  /*37cf0*/  LDS R152, [R0+UR11+0x40080] ;  /* 0x0400800b00987984 */ /* 0x000fe80008000800 */
[----:B------:R-:W-:Y:S04]  /*37d00*/  LDS R154, [R0+UR11+0x40880] ;  /* 0x0408800b009a7984 */ /* 0x000fe80008000800 */
[----:B------:R-:W-:Y:S04]  /*37d10*/  LDS R153, [R3+UR11+0x40080] ;  /* 0x0400800b03997984 */ /* 0x000fe80008000800 */
[----:B------:R-:W4:Y:S04]  /*37d20*/  LDS R155, [R3+UR11+0x40880] ;  /* 0x0408800b039b7984 */ /* 0x000f280008000800 */
[----:B------:R-:W2:Y:S04]  /*37d30*/  LDSM.16.M88.4 R60, [R2+UR12+0x2000] ;  /* 0x0020000c023c783b */ /* 0x000ea80008000200 */
[----:B------:R-:W4:Y:S04]  /*37d40*/  LDSM.16.M88.4 R56, [R2+UR12+0x4000] ;  /* 0x0040000c0238783b */ /* 0x000f280008000200 */
[----:B------:R-:W-:Y:S04]  /*37d50*/  LDS R104, [R52+UR11+0x40080] ;  /* 0x0400800b34687984 */ /* 0x000fe80008000800 */
[----:B------:R-:W-:Y:S04]  /*37d60*/  LDS R106, [R52+UR11+0x40880] ;  /* 0x0408800b346a7984 */ /* 0x000fe80008000800 */
[----:B------:R-:W-:Y:S04]  /*37d70*/  LDS R156, [R52+UR11+0x40100] ;  /* 0x0401000b349c7984 */ /* 0x000fe80008000800 */
[----:B------:R-:W-:Y:S04]  /*37d80*/  LDS R158, [R52+UR11+0x40900] ;  /* 0x0409000b349e7984 */ /* 0x000fe80008000800 */
[----:B------:R-:W-:Y:S04]  /*37d90*/  LDS R244, [R52+UR11+0x40180] ;  /* 0x0401800b34f47984 */ /* 0x000fe80008000800 */
[----:B------:R-:W-:Y:S04]  /*37da0*/  LDS R246, [R52+UR11+0x40980] ;  /* 0x0409800b34f67984 */ /* 0x000fe80008000800 */
[----:B------:R-:W4:Y:S01]  /*37db0*/  LDSM.16.M88.4 R52, [R2+UR12+0x6000] ;  /* 0x0060000c0234783b */ /* 0x000f220008000200 */
[-C--:B-1----:R-:W-:Y:S03]  /*37dc0*/  HMMA.1688.F32.TF32 R80, R68, R64.reuse, R4 ;  /* 0x000000404450723c */ /* 0x082fe60000081004 */
[----:B------:R-:W-:Y:S04]  /*37dd0*/  STL [R1+0x4228], R252 ;  /* 0x004228fc01007387 */ /* 0x000fe80000100800 */
[----:B------:R-:W-:Y:S01]  /*37de0*/  LDS R105, [R252+UR11+0x40080] ;  /* 0x0400800bfc697984 */ /* 0x000fe20008000800 */
[-C--:B--2---:R-:W-:Y:S03]  /*37df0*/  HMMA.1688.F32.TF32 R4, R76, R64.reuse, R168 ;  /* 0x000000404c04723c */ /* 0x084fe600000810a8 */
[----:B------:R-:W1:Y:S04]  /*37e00*/  LDS R107, [R252+UR11+0x40880] ;  /* 0x0408800bfc6b7984 */ /* 0x000e680008000800 */
[----:B------:R-:W-:Y:S01]  /*37e10*/  LDS R148, [R0+UR11+0x40100] ;  /* 0x0401000b00947984 */ /* 0x000fe20008000800 */
[-C--:B----4-:R-:W-:Y:S03]  /*37e20*/  HMMA.1688.F32.TF32 R84, R152, R64.reuse, R176 ;  /* 0x000000409854723c */ /* 0x090fe600000810b0 */
[----:B------:R-:W-:Y:S04]  /*37e30*/  STL [R1+0x4308], R62 ;  /* 0x0043083e01007387 */ /* 0x000fe80000100800 */
[----:B------:R-:W-:Y:S04]  /*37e40*/  STL [R1+0x4304], R63 ;  /* 0x0043043f01007387 */ /* 0x000fe80000100800 */
[----:B------:R-:W-:Y:S04]  /*37e50*/  STL [R1+0x42fc], R58 ;  /* 0x0042fc3a01007387 */ /* 0x000fe80000100800 */
[----:B------:R-:W-:Y:S04]  /*37e60*/  STL [R1+0x42f8], R59 ;  /* 0x0042f83b01007387 */ /* 0x000fe80000100800 */
[----:B------:R-:W-:Y:S04]  /*37e70*/  LDS R150, [R0+UR11+0x40900] ;  /* 0x0409000b00967984 */ /* 0x000fe80008000800 */
[----:B------:R-:W-:Y:S04]  /*37e80*/  STL [R1+0x42f4], R54 ;  /* 0x0042f43601007387 */ /* 0x000fe80000100800 */
[----:B------:R-:W-:Y:S04]  /*37e90*/  STL [R1+0x42f0], R55 ;  /* 0x0042f03701007387 */ /* 0x000fe80000100800 */
[----:B------:R-:W-:Y:S04]  /*37ea0*/  STL.64 [R1+0x270], R80 ;  /* 0x0002705001007387 */ /* 0x000fe80000100a00 */
[----:B------:R-:W-:Y:S04]  /*37eb0*/  STL.64 [R1+0x278], R82 ;  /* 0x0002785201007387 */ /* 0x000fe80000100a00 */
[----:B------:R2:W-:Y:S04]  /*37ec0*/  STL.64 [R1+0x3d0], R4 ;  /* 0x0003d00401007387 */ /* 0x0005e80000100a00 */
[----:B------:R4:W-:Y:S04]  /*37ed0*/  STL.64 [R1+0x3d8], R6 ;  /* 0x0003d80601007387 */ /* 0x0009e80000100a00 */
[----:B------:R-:W-:Y:S04]  /*37ee0*/  LDS R149, [R3+UR11+0x40100] ;  /* 0x0401000b03957984 */ /* 0x000fe80008000800 */
[----:B--2---:R-:W2:Y:S04]  /*37ef0*/  LDL.LU.64 R4, [R1+0x710] ;  /* 0x0007100001047983 */ /* 0x004ea80000300a00 */
[----:B------:R-:W-:Y:S04]  /*37f00*/  STL.64 [R1+0x250], R84 ;  /* 0x0002505401007387 */ /* 0x000fe80000100a00 */
[----:B------:R-:W-:Y:S04]  /*37f10*/  STL.64 [R1+0x258], R86 ;  /* 0x0002585601007387 */ /* 0x000fe80000100a00 */
[----:B----4-:R-:W2:Y:S04]  /*37f20*/  LDL.LU.64 R6, [R1+0x718] ;  /* 0x0007180001067983 */ /* 0x010ea80000300a00 */
[----:B------:R-:W4:Y:S04]  /*37f30*/  LDS R151, [R3+UR11+0x40900] ;  /* 0x0409000b03977984 */ /* 0x000f280008000800 */
[----:B------:R-:W-:Y:S04]  /*37f40*/  LDS R157, [R252+UR11+0x40100] ;  /* 0x0401000bfc9d7984 */ /* 0x000fe80008000800 */
[----:B------:R-:W4:Y:S04]  /*37f50*/  LDS R159, [R252+UR11+0x40900] ;  /* 0x0409000bfc9f7984 */ /* 0x000f280008000800 */
[----:B------:R-:W-:Y:S04]  /*37f60*/  LDS R236, [R0+UR11+0x40180] ;  /* 0x0401800b00ec7984 */ /* 0x000fe80008000800 */
[----:B------:R-:W-:Y:S04]  /*37f70*/  LDS R238, [R0+UR11+0x40980] ;  /* 0x0409800b00ee7984 */ /* 0x000fe80008000800 */
[----:B------:R-:W-:Y:S04]  /*37f80*/  LDS R237, [R3+UR11+0x40180] ;  /* 0x0401800b03ed7984 */ /* 0x000fe80008000800 */
[----:B------:R-:W4:Y:S01]  /*37f90*/  LDS R239, [R3+UR11+0x40980] ;  /* 0x0409800b03ef7984 */ /* 0x000f220008000800 */
[-C--:B-1----:R-:W-:Y:S03]  /*37fa0*/  HMMA.1688.F32.TF32 R80, R104, R64.reuse, R140 ;  /* 0x000000406850723c */ /* 0x082fe6000008108c */
[----:B------:R-:W-:Y:S04]  /*37fb0*/  LDS R245, [R252+UR11+0x40180] ;  /* 0x0401800bfcf57984 */ /* 0x000fe80008000800 */
[----:B------:R-:W1:Y:S01]  /*37fc0*/  LDS R247, [R252+UR11+0x40980] ;  /* 0x0409800bfcf77984 */ /* 0x000e620008000800 */
[-C--:B----4-:R-:W-:Y:S11]  /*37fd0*/  HMMA.1688.F32.TF32 R84, R148, R64.reuse, R124 ;  /* 0x000000409454723c */ /* 0x090ff6000008107c */
[----:B------:R-:W-:Y:S04]  /*37fe0*/  STL.64 [R1+0x510], R80 ;  /* 0x0005105001007387 */ /* 0x000fe80000100a00 */
[----:B------:R4:W-:Y:S02]  /*37ff0*/  STL.64 [R1+0x518], R82 ;  /* 0x0005185201007387 */ /* 0x0009e40000100a00 */
[-C--:B----4-:R-:W-:Y:S08]  /*38000*/  HMMA.1688.F32.TF32 R80, R156, R64.reuse, R36 ;  /* 0x000000409c50723c */ /* 0x090ff00000081024 */
[-C--:B------:R-:W-:Y:S01]  /*38010*/  HMMA.1688.F32.TF32 R20, R236, R64.reuse, R20 ;  /* 0x00000040ec14723c */ /* 0x080fe20000081014 */
[----:B------:R-:W-:Y:S04]  /*38020*/  STL.64 [R1+0x220], R84 ;  /* 0x0002205401007387 */ /* 0x000fe80000100a00 */
[----:B------:R-:W-:Y:S03]  /*38030*/  STL.64 [R1+0x228], R86 ;  /* 0x0002285601007387 */ /* 0x000fe60000100a00 */
[----:B-1----:R-:W-:Y:S03]  /*38040*/  HMMA.1688.F32.TF32 R36, R244, R64, R40 ;  /* 0x00000040f424723c */ /* 0x002fe60000081028 */
[----:B------:R-:W-:Y:S04]  /*38050*/  STL.64 [R1+0x550], R80 ;  /* 0x0005505001007387 */ /* 0x000fe80000100a00 */
[----:B------:R-:W-:Y:S01]  /*38060*/  STL.64 [R1+0x558], R82 ;  /* 0x0005585201007387 */ /* 0x000fe20000100a00 */
[-C--:B------:R-:W-:Y:S03]  /*38070*/  HMMA.1688.F32.TF32 R40, R68, R60.reuse, R108 ;  /* 0x0000003c4428723c */ /* 0x080fe6000008106c */
[----:B------:R-:W-:Y:S04]  /*38080*/  STL.64 [R1+0x2a0], R20 ;  /* 0x0002a01401007387 */ /* 0x000fe80000100a00 */
[----:B------:R1:W-:Y:S02]  /*38090*/  STL.64 [R1+0x2a8], R22 ;  /* 0x0002a81601007387 */ /* 0x0003e40000100a00 */
[-C--:B-1----:R-:W-:Y:S02]  /*380a0*/  HMMA.1688.F32.TF32 R20, R76, R60.reuse, R172 ;  /* 0x0000003c4c14723c */ /* 0x082fe400000810ac */
[----:B------:R-:W-:Y:S04]  /*380b0*/  STL.64 [R1+0x580], R36 ;  /* 0x0005802401007387 */ /* 0x000fe80000100a00 */
[----:B------:R1:W-:Y:S04]  /*380c0*/  STL.64 [R1+0x588], R38 ;  /* 0x0005882601007387 */ /* 0x0003e80000100a00 */
[----:B------:R-:W-:Y:S04]  /*380d0*/  STL.64 [R1+0x190], R40 ;  /* 0x0001902801007387 */ /* 0x000fe80000100a00 */
[----:B------:R4:W-:Y:S01]  /*380e0*/  STL.64 [R1+0x198], R42 ;  /* 0x0001982a01007387 */ /* 0x0009e20000100a00 */
[-C--:B-1----:R-:W-:Y:S04]  /*380f0*/  HMMA.1688.F32.TF32 R36, R152, R60.reuse, R164 ;  /* 0x0000003c9824723c */ /* 0x082fe800000810a4 */
[----:B------:R-:W-:Y:S04]  /*38100*/  STL.64 [R1+0x2f0], R20 ;  /* 0x0002f01401007387 */ /* 0x000fe80000100a00 */
[----:B------:R1:W-:Y:S01]  /*38110*/  STL.64 [R1+0x2f8], R22 ;  /* 0x0002f81601007387 */ /* 0x0003e20000100a00 */
[-C--:B----4-:R-:W-:Y:S08]  /*38120*/  HMMA.1688.F32.TF32 R40, R104, R60.reuse, R136 ;  /* 0x0000003c6828723c */ /* 0x090ff00000081088 */
[-C--:B-1----:R-:W-:Y:S02]  /*38130*/  HMMA.1688.F32.TF32 R20, R148, R60.reuse, R120 ;  /* 0x0000003c9414723c */ /* 0x082fe40000081078 */
[----:B------:R-:W-:Y:S04]  /*38140*/  STL.64 [R1+0x160], R36 ;  /* 0x0001602401007387 */ /* 0x000fe80000100a00 */
[----:B------:R1:W-:Y:S05]  /*38150*/  STL.64 [R1+0x168], R38 ;  /* 0x0001682601007387 */ /* 0x0003ea0000100a00 */
[----:B------:R-:W-:Y:S04]  /*38160*/  STL.64 [R1+0x460], R40 ;  /* 0x0004602801007387 */ /* 0x000fe80000100a00 */
[----:B------:R-:W-:Y:S01]  /*38170*/  STL.64 [R1+0x468], R42 ;  /* 0x0004682a01007387 */ /* 0x000fe20000100a00 */
[-C--:B-1----:R-:W-:Y:S03]  /*38180*/  HMMA.1688.F32.TF32 R36, R156, R60.reuse, R32 ;  /* 0x0000003c9c24723c */ /* 0x082fe60000081020 */
[----:B------:R-:W-:Y:S04]  /*38190*/  LDSM.16.M88.4 R40, [R2+UR12+0xc000] ;  /* 0x00c0000c0228783b */ /* 0x000fe80008000200 */
[----:B------:R-:W-:Y:S01]  /*381a0*/  STL.64 [R1+0x150], R20 ;  /* 0x0001501401007387 */ /* 0x000fe20000100a00 */
[----:B------:R-:W-:Y:S03]  /*381b0*/  HMMA.1688.F32.TF32 R32, R236, R60, R16 ;  /* 0x0000003cec20723c */ /* 0x000fe60000081010 */
[----:B------:R1:W-:Y:S05]  /*381c0*/  STL.64 [R1+0x158], R22 ;  /* 0x0001581601007387 */ /* 0x0003ea0000100a00 */
[----:B---3--:R-:W-:Y:S08]  /*381d0*/  HMMA.1688.F32.TF32 R16, R68, R56, R72 ;  /* 0x000000384410723c */ /* 0x008ff00000081048 */
[----:B-1----:R-:W-:Y:S01]  /*381e0*/  HMMA.1688.F32.TF32 R20, R244, R60, R44 ;  /* 0x0000003cf414723c */ /* 0x002fe2000008102c */
[----:B------:R-:W-:Y:S04]  /*381f0*/  STL.64 [R1+0x530], R36 ;  /* 0x0005302401007387 */ /* 0x000fe80000100a00 */
[----:B------:R-:W-:Y:S04]  /*38200*/  STL.64 [R1+0x538], R38 ;  /* 0x0005382601007387 */ /* 0x000fe80000100a00 */
[----:B------:R-:W-:Y:S04]  /*38210*/  STL.64 [R1+0x1b0], R32 ;  /* 0x0001b02001007387 */ /* 0x000fe80000100a00 */
[----:B------:R1:W-:Y:S04]  /*38220*/  STL.64 [R1+0x1b8], R34 ;  /* 0x0001b82201007387 */ /* 0x0003e80000100a00 */
[----:B------:R-:W-:Y:S04]  /*38230*/  LDSM.16.M88.4 R44, [R2+UR12+0xa000] ;  /* 0x00a0000c022c783b */ /* 0x000fe80008000200 */
[----:B------:R-:W-:Y:S01]  /*38240*/  STL.64 [R1+0x570], R20 ;  /* 0x0005701401007387 */ /* 0x000fe20000100a00 */
[-C--:B-1----:R-:W-:Y:S03]  /*38250*/  HMMA.1688.F32.TF32 R32, R76, R56.reuse, R184 ;  /* 0x000000384c20723c */ /* 0x082fe600000810b8 */
[----:B------:R1:W-:Y:S04]  /*38260*/  STL.64 [R1+0x578], R22 ;  /* 0x0005781601007387 */ /* 0x0003e80000100a00 */
[----:B------:R-:W-:Y:S04]  /*38270*/  STL.64 [R1+0x110], R16 ;  /* 0x0001101001007387 */ /* 0x000fe80000100a00 */
[----:B------:R3:W-:Y:S01]  /*38280*/  STL.64 [R1+0x118], R18 ;  /* 0x0001181201007387 */ /* 0x0007e20000100a00 */
[-C--:B-1----:R-:W-:Y:S03]  /*38290*/  HMMA.1688.F32.TF32 R20, R152, R56.reuse, R160 ;  /* 0x000000389814723c */ /* 0x082fe600000810a0 */
[----:B------:R-:W-:Y:S05]  /*382a0*/  LDSM.16.M88.4 R36, [R2+UR12+0xe000] ;  /* 0x00e0000c0224783b */ /* 0x000fea0008000200 */
[-C--:B---3--:R-:W-:Y:S01]  /*382b0*/  HMMA.1688.F32.TF32 R16, R104, R56.reuse, R132 ;  /* 0x000000386810723c */ /* 0x088fe20000081084 */
[----:B------:R-:W-:Y:S04]  /*382c0*/  STL.64 [R1+0x230], R32 ;  /* 0x0002302001007387 */ /* 0x000fe80000100a00 */
[----:B------:R1:W-:Y:S06]  /*382d0*/  STL.64 [R1+0x238], R34 ;  /* 0x0002382201007387 */ /* 0x0003ec0000100a00 */
[----:B------:R-:W-:Y:S04]  /*382e0*/  STL.64 [R1+0xe0], R20 ;  /* 0x0000e01401007387 */ /* 0x000fe80000100a00 */
[----:B------:R3:W-:Y:S01]  /*382f0*/  STL.64 [R1+0xe8], R22 ;  /* 0x0000e81601007387 */ /* 0x0007e20000100a00 */
[-C--:B-1----:R-:W-:Y:S03]  /*38300*/  HMMA.1688.F32.TF32 R32, R148, R56.reuse, R116 ;  /* 0x000000389420723c */ /* 0x082fe60000081074 */
[----:B------:R-:W-:Y:S04]  /*38310*/  STL.64 [R1+0x400], R16 ;  /* 0x0004001001007387 */ /* 0x000fe80000100a00 */
[----:B------:R1:W-:Y:S01]  /*38320*/  STL.64 [R1+0x408], R18 ;  /* 0x0004081201007387 */ /* 0x0003e20000100a00 */
[-C--:B---3--:R-:W-:Y:S03]  /*38330*/  HMMA.1688.F32.TF32 R20, R156, R56.reuse, R28 ;  /* 0x000000389c14723c */ /* 0x088fe6000008101c */
[----:B------:R-:W-:Y:S05]  /*38340*/  LDSM.16.M88.4 R28, [R2+UR12+0x12000] ;  /* 0x0120000c021c783b */ /* 0x000fea0008000200 */
[-C--:B-1----:R-:W-:Y:S08]  /*38350*/  HMMA.1688.F32.TF32 R16, R236, R56.reuse, R12 ;  /* 0x00000038ec10723c */ /* 0x082ff0000008100c */
[----:B------:R-:W-:Y:S01]  /*38360*/  HMMA.1688.F32.TF32 R12, R244, R56, R48 ;  /* 0x00000038f40c723c */ /* 0x000fe20000081030 */
[----:B------:R-:W-:Y:S04]  /*38370*/  STL.64 [R1+0xd0], R32 ;  /* 0x0000d02001007387 */ /* 0x000fe80000100a00 */
[----:B------:R-:W-:Y:S04]  /*38380*/  STL.64 [R1+0xd8], R34 ;  /* 0x0000d82201007387 */ /* 0x000fe80000100a00 */
[----:B------:R-:W-:Y:S04]  /*38390*/  STL.64 [R1+0x520], R20 ;  /* 0x0005201401007387 */ /* 0x000fe80000100a00 */
[----:B------:R-:W-:Y:S01]  /*383a0*/  STL.64 [R1+0x528], R22 ;  /* 0x0005281601007387 */ /* 0x000fe20000100a00 */
[-C--:B--2---:R-:W-:Y:S03]  /*383b0*/  HMMA.1688.F32.TF32 R4, R68, R52.reuse, R4 ;  /* 0x000000344404723c */ /* 0x084fe60000081004 */
[----:B------:R-:W-:Y:S04]  /*383c0*/  STL.64 [R1+0x120], R16 ;  /* 0x0001201001007387 */ /* 0x000fe80000100a00 */
[----:B------:R1:W-:Y:S04]  /*383d0*/  STL.64 [R1+0x128], R18 ;  /* 0x0001281201007387 */ /* 0x0003e80000100a00 */
[----:B------:R-:W-:Y:S04]  /*383e0*/  STL.64 [R1+0x560], R12 ;  /* 0x0005600c01007387 */ /* 0x000fe80000100a00 */
[----:B------:R2:W-:Y:S01]  /*383f0*/  STL.64 [R1+0x568], R14 ;  /* 0x0005680e01007387 */ /* 0x0005e20000100a00 */
[-C--:B-1----:R-:W-:Y:S03]  /*38400*/  HMMA.1688.F32.TF32 R16, R76, R52.reuse, R180 ;  /* 0x000000344c10723c */ /* 0x082fe600000810b4 */
[----:B------:R-:W1:Y:S04]  /*38410*/  LDSM.16.M88.4 R48, [R2+UR12+0x8000] ;  /* 0x0080000c0230783b */ /* 0x000e680008000200 */
[----:B------:R-:W-:Y:S01]  /*38420*/  STL.64 [R1+0xc0], R4 ;  /* 0x0000c00401007387 */ /* 0x000fe20000100a00 */
[-C--:B--2---:R-:W-:Y:S03]  /*38430*/  HMMA.1688.F32.TF32 R12, R152, R52.reuse, R144 ;  /* 0x00000034980c723c */ /* 0x084fe60000081090 */
[----:B------:R2:W-:Y:S04]  /*38440*/  STL.64 [R1+0xc8], R6 ;  /* 0x0000c80601007387 */ /* 0x0005e80000100a00 */
[----:B------:R-:W3:Y:S04]  /*38450*/  LDSM.16.M88.4 R32, [R2+UR12+0x10000] ;  /* 0x0100000c0220783b */ /* 0x000ee80008000200 */
[----:B------:R-:W-:Y:S01]  /*38460*/  LDSM.16.M88.4 R20, [R2+UR12+0x16000] ;  /* 0x0160000c0214783b */ /* 0x000fe20008000200 */
[-C--:B--2---:R-:W-:Y:S03]  /*38470*/  HMMA.1688.F32.TF32 R4, R104, R52.reuse, R128 ;  /* 0x000000346804723c */ /* 0x084fe60000081080 */
[----:B------:R-:W-:Y:S04]  /*38480*/  STL.64 [R1+0x130], R16 ;  /* 0x0001301001007387 */ /* 0x000fe80000100a00 */
[----:B------:R2:W-:Y:S04]  /*38490*/  STL.64 [R1+0x138], R18 ;  /* 0x0001381201007387 */ /* 0x0005e80000100a00 */
[----:B------:R-:W-:Y:S04]  /*384a0*/  STL.64 [R1+0xb0], R12 ;  /* 0x0000b00c01007387 */ /* 0x000fe80000100a00 */
[----:B------:R4:W-:Y:S01]  /*384b0*/  STL.64 [R1+0xb8], R14 ;  /* 0x0000b80e01007387 */ /* 0x0009e20000100a00 */
[-C--:B--2---:R-:W-:Y:S03]  /*384c0*/  HMMA.1688.F32.TF32 R16, R148, R52.reuse, R112 ;  /* 0x000000349410723c */ /* 0x084fe60000081070 */
[----:B------:R-:W-:Y:S04]  /*384d0*/  STL.64 [R1+0x390], R4 ;  /* 0x0003900401007387 */ /* 0x000fe80000100a00 */
[----:B------:R2:W-:Y:S01]  /*384e0*/  STL.64 [R1+0x398], R6 ;  /* 0x0003980601007387 */ /* 0x0005e20000100a00 */
[-C--:B----4-:R-:W-:Y:S03]  /*384f0*/  HMMA.1688.F32.TF32 R12, R156, R52.reuse, R24 ;  /* 0x000000349c0c723c */ /* 0x090fe60000081018 */
[----:B------:R-:W4:Y:S05]  /*38500*/  LDSM.16.M88.4 R24, [R2+UR12+0x14000] ;  /* 0x0140000c0218783b */ /* 0x000f2a0008000200 */
[----:B--2---:R-:W-:Y:S03]  /*38510*/  HMMA.1688.F32.TF32 R4, R236, R52, R8 ;  /* 0x00000034ec04723c */ /* 0x004fe60000081008 */
[----:B------:R-:W-:Y:S04]  /*38520*/  STL.64 [R1+0xa0], R16 ;  /* 0x0000a01001007387 */ /* 0x000fe80000100a00 */
[----:B------:R-:W-:Y:S04]  /*38530*/  STL.64 [R1+0xa8], R18 ;  /* 0x0000a81201007387 */ /* 0x000fe80000100a00 */
[----:B------:R-:W2:Y:S04]  /*38540*/  LDSM.16.M88.4 R16, [R2+UR12+0x18000] ;  /* 0x0180000c0210783b */ /* 0x000ea80008000200 */
[----:B------:R-:W-:Y:S04]  /*38550*/  LDSM.16.M88.4 R8, [R2+UR12+0x1c000] ;  /* 0x01c0000c0208783b */ /* 0x000fe80008000200 */
[----:B------:R-:W-:Y:S01]  /*38560*/  STL [R1+0x94], R5 ;  /* 0x0000940501007387 */ /* 0x000fe20000100800 */
[----:B------:R-:W-:-:S03]  /*38570*/  IMAD.MOV.U32 R252, RZ, RZ, R4 ;  /* 0x000000fffffc7224 */ /* 0x000fc600078e0004 */
[----:B------:R-:W-:Y:S04]  /*38580*/  STL.64 [R1+0x490], R12 ;  /* 0x0004900c01007387 */ /* 0x000fe80000100a00 */
[----:B------:R-:W-:Y:S04]  /*38590*/  STL.64 [R1+0x498], R14 ;  /* 0x0004980e01007387 */ /* 0x000fe80000100a00 */
[----:B------:R1:W-:Y:S04]  /*385a0*/  STL.64 [R1+0x98], R6 ;  /* 0x0000980601007387 */ /* 0x0003e80000100a00 */
[----:B------:R-:W2:Y:S01]  /*385b0*/  LDSM.16.M88.4 R12, [R2+UR12+0x1a000] ;  /* 0x01a0000c020c783b */ /* 0x000ea20008000200 */
[----:B-1----:R-:W-:Y:S03]  /*385c0*/  HMMA.1688.F32.TF32 R4, R244, R52, R216 ;  /* 0x00000034f404723c */ /* 0x002fe600000810d8 */
[----:B------:R-:W-:Y:S04]  /*385d0*/  STL [R1+0x4300], R252 ;  /* 0x004300fc01007387 */ /* 0x000fe80000100800 */
[----:B------:R-:W2:Y:S04]  /*385e0*/  LDL.LU.64 R88, [R1+0x920] ;  /* 0x0009200001587983 */ /* 0x000ea80000300a00 */
[----:B------:R-:W2:Y:S08]  /*385f0*/  LDL.LU.64 R90, [R1+0x928] ;  /* 0x00092800015a7983 */ /* 0x000eb00000300a00 */
[----:B------:R-:W-:Y:S04]  /*38600*/  STL.64 [R1+0x540], R4 ;  /* 0x0005400401007387 */ /* 0x000fe80000100a00 */
[----:B------:R-:W-:Y:S04]  /*38610*/  STL.64 [R1+0x548], R6 ;  /* 0x0005480601007387 */ /* 0x000fe80000100a00 */
        /* <DEDUP_REMOVED lines=8> */
[----:B------:R-:W1:Y:S04]  /*386a0*/  LDSM.16.M88.4 R4, [R2+UR12+0x1e000] ;  /* 0x01e0000c0204783b */ /* 0x000e680008000200 */
[----:B------:R-:W2:Y:S04]  /*386b0*/  LDL.LU.64 R80, [R1+0x9d0] ;  /* 0x0009d00001507983 */ /* 0x000ea80000300a00 */
[----:B------:R-:W2:Y:S04]  /*386c0*/  LDL.LU.64 R82, [R1+0x9d8] ;  /* 0x0009d80001527983 */ /* 0x000ea80000300a00 */
[----:B------:R-:W-:Y:S04]  /*386d0*/  STL [R1+0x4310], R50 ;  /* 0x0043103201007387 */ /* 0x000fe80000100800 */
[----:B------:R-:W-:Y:S04]  /*386e0*/  STL [R1+0x430c], R51 ;  /* 0x00430c3301007387 */ /* 0x000fe80000100800 */
[----:B------:R-:W-:Y:S04]  /*386f0*/  STL [R1+0x4318], R46 ;  /* 0x0043182e01007387 */ /* 0x000fe80000100800 */
[----:B------:R-:W-:Y:S04]  /*38700*/  STL [R1+0x4314], R47 ;  /* 0x0043142f01007387 */ /* 0x000fe80000100800 */
[----:B------:R-:W-:Y:S04]  /*38710*/  STL [R1+0x4320], R42 ;  /* 0x0043202a01007387 */ /* 0x000fe80000100800 */
[----:B------:R-:W-:Y:S04]  /*38720*/  STL [R1+0x431c], R43 ;  /* 0x00431c2b01007387 */ /* 0x000fe80000100800 */
[----:B------:R1:W-:Y:S04]  /*38730*/  STL [R1+0x4328], R38 ;  /* 0x0043282601007387 */ /* 0x0003e80000100800 */
[----:B------:R1:W-:Y:S04]  /*38740*/  STL [R1+0x4324], R39 ;  /* 0x0043242701007387 */ /* 0x0003e80000100800 */
[----:B---3--:R-:W-:Y:S04]  /*38750*/  STL [R1+0x4330], R34 ;  /* 0x0043302201007387 */ /* 0x008fe80000100800 */
[----:B------:R-:W-:Y:S04]  /*38760*/  STL [R1+0x432c], R35 ;  /* 0x00432c2301007387 */ /* 0x000fe80000100800 */
[----:B------:R3:W-:Y:S04]  /*38770*/  STL [R1+0x4338], R30 ;  /* 0x0043381e01007387 */ /* 0x0007e80000100800 */
[----:B------:R1:W-:Y:S04]  /*38780*/  STL [R1+0x4334], R31 ;  /* 0x0043341f01007387 */ /* 0x0003e80000100800 */
[----:B----4-:R-:W-:Y:S04]  /*38790*/  STL [R1+0x4340], R26 ;  /* 0x0043401a01007387 */ /* 0x010fe80000100800 */
[----:B------:R-:W-:Y:S04]  /*387a0*/  STL [R1+0x433c], R27 ;  /* 0x00433c1b01007387 */ /* 0x000fe80000100800 */
[----:B------:R4:W-:Y:S04]  /*387b0*/  STL [R1+0x4348], R22 ;  /* 0x0043481601007387 */ /* 0x0009e80000100800 */
[----:B------:R1:W-:Y:S04]  /*387c0*/  STL [R1+0x4344], R23 ;  /* 0x0043441701007387 */ /* 0x0003e80000100800 */
[----:B--2---:R-:W-:Y:S04]  /*387d0*/  STL [R1+0x4350], R18 ;  /* 0x0043501201007387 */ /* 0x004fe80000100800 */
[----:B------:R-:W-:Y:S04]  /*387e0*/  STL [R1+0x434c], R19 ;  /* 0x00434c1301007387 */ /* 0x000fe80000100800 */
[----:B------:R2:W-:Y:S04]  /*387f0*/  STL [R1+0x4358], R14 ;  /* 0x0043580e01007387 */ /* 0x0005e80000100800 */
[----:B------:R1:W-:Y:S04]  /*38800*/  STL [R1+0x4354], R15 ;  /* 0x0043540f01007387 */ /* 0x0003e80000100800 */
[----:B------:R-:W-:Y:S04]  /*38810*/  STL [R1+0x4360], R10 ;  /* 0x0043600a01007387 */ /* 0x000fe80000100800 */
[----:B------:R-:W-:Y:S04]  /*38820*/  STL [R1+0x435c], R11 ;  /* 0x00435c0b01007387 */ /* 0x000fe80000100800 */
[----:B-1----:R1:W-:Y:S04]  /*38830*/  STL [R1+0x4368], R6 ;  /* 0x0043680601007387 */ /* 0x0023e80000100800 */
[----:B------:R1:W-:Y:S04]  /*38840*/  STL [R1+0x4364], R7 ;  /* 0x0043640701007387 */ /* 0x0003e80000100800 */
[----:B------:R-:W-:Y:S01]  /*38850*/  STL [R1+0x4064], R2 ;  /* 0x0040640201007387 */ /* 0x000fe20000100800 */
[C---:B------:R-:W-:Y:S08]  /*38860*/  HMMA.1688.F32.TF32 R88, R68.reuse, R48, R88 ;  /* 0x000000304458723c */ /* 0x040ff00000081058 */
[----:B------:R-:W-:Y:S11]  /*38870*/  HMMA.1688.F32.TF32 R52, R68, R44, R84 ;  /* 0x0000002c4434723c */ /* 0x000ff60000081054 */
[----:B------:R1:W-:Y:S04]  /*38880*/  STL.64 [R1+0x80], R88 ;  /* 0x0000805801007387 */ /* 0x0003e80000100a00 */
[----:B------:R1:W-:Y:S04]  /*38890*/  STL.64 [R1+0x88], R90 ;  /* 0x0000885a01007387 */ /* 0x0003e80000100a00 */
[----:B------:R-:W2:Y:S04]  /*388a0*/  LDL.LU.64 R84, [R1+0x9c0] ;  /* 0x0009c00001547983 */ /* 0x000ea80000300a00 */
[----:B------:R-:W2:Y:S01]  /*388b0*/  LDL.LU.64 R86, [R1+0x9c8] ;  /* 0x0009c80001567983 */ /* 0x000ea20000300a00 */
[----:B------:R-:W-:Y:S01]  /*388c0*/  IMAD.MOV.U32 R38, RZ, RZ, R52 ;  /* 0x000000ffff267224 */ /* 0x000fe200078e0034 */
[----:B------:R-:W-:Y:S01]  /*388d0*/  MOV R39, R53 ;  /* 0x0000003500277202 */ /* 0x000fe20000000f00 */
[----:B------:R-:W-:-:S02]  /*388e0*/  IMAD.MOV.U32 R42, RZ, RZ, R54 ;  /* 0x000000ffff2a7224 */ /* 0x000fc400078e0036 */
[----:B------:R-:W-:Y:S02]  /*388f0*/  IMAD.MOV.U32 R43, RZ, RZ, R55 ;  /* 0x000000ffff2b7224 */ /* 0x000fe400078e0037 */
[----:B------:R-:W-:Y:S01]  /*38900*/  HMMA.1688.F32.TF32 R52, R68, R40, R72 ;  /* 0x000000284434723c */ /* 0x000fe20000081048 */
[----:B------:R-:W2:Y:S04]  /*38910*/  LDL.LU.64 R72, [R1+0x9b0] ;  /* 0x0009b00001487983 */ /* 0x000ea80000300a00 */
[----:B------:R-:W2:-:S14]  /*38920*/  LDL.LU.64 R74, [R1+0x9b8] ;  /* 0x0009b800014a7983 */ /* 0x000e9c0000300a00 */
[----:B------:R-:W-:Y:S01]  /*38930*/  MOV R46, R52 ;  /* 0x00000034002e7202 */ /* 0x000fe20000000f00 */
[----:B------:R-:W-:Y:S01]  /*38940*/  IMAD.MOV.U32 R47, RZ, RZ, R53 ;  /* 0x000000ffff2f7224 */ /* 0x000fe200078e0035 */
[----:B------:R-:W-:Y:S01]  /*38950*/  MOV R51, R55 ;  /* 0x0000003700337202 */ /* 0x000fe20000000f00 */
[----:B------:R-:W-:Y:S02]  /*38960*/  IMAD.MOV.U32 R50, RZ, RZ, R54 ;  /* 0x000000ffff327224 */ /* 0x000fe400078e0036 */
[----:B------:R-:W-:-:S15]  /*38970*/  HMMA.1688.F32.TF32 R52, R68, R36, R60 ;  /* 0x000000244434723c */ /* 0x000fde000008103c */
[----:B------:R-:W-:-:S04]  /*38980*/  NOP ;  /* 0x0000000000007918 */ /* 0x000fc80000000000 */
[----:B---3--:R-:W-:Y:S01]  /*38990*/  IMAD.MOV.U32 R30, RZ, RZ, R52 ;  /* 0x000000ffff1e7224 */ /* 0x008fe200078e0034 */
[----:B------:R-:W-:Y:S01]  /*389a0*/  MOV R34, R54 ;  /* 0x0000003600227202 */ /* 0x000fe20000000f00 */
[----:B------:R-:W-:Y:S02]  /*389b0*/  IMAD.MOV.U32 R31, RZ, RZ, R53 ;  /* 0x000000ffff1f7224 */ /* 0x000fe400078e0035 */
[----:B------:R-:W-:Y:S02]  /*389c0*/  IMAD.MOV.U32 R35, RZ, RZ, R55 ;  /* 0x000000ffff237224 */ /* 0x000fe400078e0037 */
[----:B------:R-:W-:-:S15]  /*389d0*/  HMMA.1688.F32.TF32 R52, R68, R32, R56 ;  /* 0x000000204434723c */ /* 0x000fde0000081038 */
[----:B------:R-:W-:-:S04]  /*389e0*/  NOP ;  /* 0x0000000000007918 */ /* 0x000fc80000000000 */
[----:B------:R-:W-:Y:S01]  /*389f0*/  IMAD.MOV.U32 R62, RZ, RZ, R52 ;  /* 0x000000ffff3e7224 */ /* 0x000fe200078e0034 */
[----:B------:R-:W-:Y:S01]  /*38a00*/  MOV R63, R53 ;  /* 0x00000035003f7202 */ /* 0x000fe20000000f00 */
[----:B------:R-:W-:Y:S01]  /*38a10*/  IMAD.MOV.U32 R252, RZ, RZ, R54 ;  /* 0x000000fffffc7224 */ /* 0x000fe200078e0036 */
[----:B------:R-:W3:Y:S01]  /*38a20*/  LDL.LU.64 R52, [R1+0x9a0] ;  /* 0x0009a00001347983 */ /* 0x000ee20000300a00 */
[----:B------:R-:W-:-:S03]  /*38a30*/  IMAD.MOV.U32 R58, RZ, RZ, R55 ;  /* 0x000000ffff3a7224 */ /* 0x000fc600078e0037 */
[----:B------:R-:W3:Y:S01]  /*38a40*/  LDL.LU.64 R54, [R1+0x9a8] ;  /* 0x0009a80001367983 */ /* 0x000ee20000300a00 */
[----:B------:R-:W-:Y:S03]  /*38a50*/  HMMA.1688.F32.TF32 R80, R68, R28, R80 ;  /* 0x0000001c4450723c */ /* 0x000fe60000081050 */
[----:B------:R-:W3:Y:S04]  /*38a60*/  LDL.LU.64 R96, [R1+0x980] ;  /* 0x0009800001607983 */ /* 0x000ee80000300a00 */
[----:B------:R-:W3:-:S12]  /*38a70*/  LDL.LU.64 R98, [R1+0x988] ;  /* 0x0009880001627983 */ /* 0x000ed80000300a00 */
[----:B----4-:R-:W-:Y:S01]  /*38a80*/  MOV R22, R80 ;  /* 0x0000005000167202 */ /* 0x010fe20000000f00 */
[----:B------:R-:W-:Y:S01]  /*38a90*/  IMAD.MOV.U32 R23, RZ, RZ, R81 ;  /* 0x000000ffff177224 */ /* 0x000fe200078e0051 */
[----:B------:R-:W-:Y:S01]  /*38aa0*/  MOV R27, R83 ;  /* 0x00000053001b7202 */ /* 0x000fe20000000f00 */
[----:B------:R-:W-:Y:S01]  /*38ab0*/  IMAD.MOV.U32 R26, RZ, RZ, R82 ;  /* 0x000000ffff1a7224 */ /* 0x000fe200078e0052 */
[----:B------:R-:W4:Y:S04]  /*38ac0*/  LDL.LU.64 R80, [R1+0x970] ;  /* 0x0009700001507983 */ /* 0x000f280000300a00 */
[----:B------:R-:W4:Y:S04]  /*38ad0*/  LDL.LU.64 R82, [R1+0x978] ;  /* 0x0009780001527983 */ /* 0x000f280000300a00 */
[----:B------:R-:W4:Y:S04]  /*38ae0*/  LDL.LU.64 R100, [R1+0x960] ;  /* 0x0009600001647983 */ /* 0x000f280000300a00 */
[----:B------:R-:W4:Y:S01]  /*38af0*/  LDL.LU.64 R102, [R1+0x968] ;  /* 0x0009680001667983 */ /* 0x000f220000300a00 */
[C---:B--2---:R-:W-:Y:S08]  /*38b00*/  HMMA.1688.F32.TF32 R84, R68.reuse, R24, R84 ;  /* 0x000000184454723c */ /* 0x044ff00000081054 */
[----:B------:R-:W-:Y:S11]  /*38b10*/  HMMA.1688.F32.TF32 R72, R68, R20, R72 ;  /* 0x000000144448723c */ /* 0x000ff60000081048 */
[----:B------:R-:W-:Y:S01]  /*38b20*/  IMAD.MOV.U32 R14, RZ, RZ, R84 ;  /* 0x000000ffff0e7224 */ /* 0x000fe200078e0054 */
[----:B------:R-:W-:Y:S01]  /*38b30*/  MOV R18, R86 ;  /* 0x0000005600127202 */ /* 0x000fe20000000f00 */
[----:B------:R-:W-:-:S02]  /*38b40*/  IMAD.MOV.U32 R15, RZ, RZ, R85 ;  /* 0x000000ffff0f7224 */ /* 0x000fc400078e0055 */
[----:B------:R-:W-:Y:S01]  /*38b50*/  IMAD.MOV.U32 R19, RZ, RZ, R87 ;  /* 0x000000ffff137224 */ /* 0x000fe200078e0057 */
[----:B------:R-:W2:Y:S04]  /*38b60*/  LDL.LU.64 R84, [R1+0x8c0] ;  /* 0x0008c00001547983 */ /* 0x000ea80000300a00 */
[----:B------:R-:W2:Y:S01]  /*38b70*/  LDL.LU.64 R86, [R1+0x8c8] ;  /* 0x0008c80001567983 */ /* 0x000ea20000300a00 */
[----:B-1----:R-:W-:Y:S01]  /*38b80*/  IMAD.MOV.U32 R6, RZ, RZ, R72 ;  /* 0x000000ffff067224 */ /* 0x002fe200078e0048 */
[----:B------:R-:W-:Y:S01]  /*38b90*/  MOV R7, R73 ;  /* 0x0000004900077202 */ /* 0x000fe20000000f00 */
[----:B------:R-:W-:Y:S01]  /*38ba0*/  IMAD.MOV.U32 R10, RZ, RZ, R74 ;  /* 0x000000ffff0a7224 */ /* 0x000fe200078e004a */
[----:B------:R-:W2:Y:S01]  /*38bb0*/  LDL.LU.64 R72, [R1+0x8b0] ;  /* 0x0008b00001487983 */ /* 0x000ea20000300a00 */
[----:B------:R-:W-:-:S03]  /*38bc0*/  IMAD.MOV.U32 R11, RZ, RZ, R75 ;  /* 0x000000ffff0b7224 */ /* 0x000fc600078e004b */
[----:B------:R-:W2:Y:S04]  /*38bd0*/  LDL.LU.64 R74, [R1+0x8b8] ;  /* 0x0008b800014a7983 */ /* 0x000ea80000300a00 */
[----:B------:R-:W2:Y:S04]  /*38be0*/  LDL.LU.64 R88, [R1+0x8a0] ;  /* 0x0008a00001587983 */ /* 0x000ea80000300a00 */
[----:B------:R-:W2:Y:S01]  /*38bf0*/  LDL.LU.64 R90, [R1+0x8a8] ;  /* 0x0008a800015a7983 */ /* 0x000ea20000300a00 */
[----:B---3--:R-:W-:-:S15]  /*38c00*/  HMMA.1688.F32.TF32 R92, R68, R16, R52 ;  /* 0x00000010445c723c */ /* 0x008fde0000081034 */
[----:B------:R-:W-:-:S04]  /*38c10*/  NOP ;  /* 0x0000000000007918 */ /* 0x000fc80000000000 */
[----:B------:R-:W-:Y:S01]  /*38c20*/  MOV R59, R92 ;  /* 0x0000005c003b7202 */ /* 0x000fe20000000f00 */
[----:B------:R-:W-:Y:S01]  /*38c30*/  IMAD.MOV.U32 R54, RZ, RZ, R93 ;  /* 0x000000ffff367224 */ /* 0x000fe200078e005d */
[----:B------:R-:W-:Y:S01]  /*38c40*/  MOV R2, R95 ;  /* 0x0000005f00027202 */ /* 0x000fe20000000f00 */
[----:B------:R-:W-:Y:S01]  /*38c50*/  IMAD.MOV.U32 R55, RZ, RZ, R94 ;  /* 0x000000ffff377224 */ /* 0x000fe200078e005e */
[----:B------:R-:W3:Y:S04]  /*38c60*/  LDL.LU.64 R92, [R1+0x930] ;  /* 0x00093000015c7983 */ /* 0x000ee80000300a00 */
[----:B------:R-:W3:Y:S01]  /*38c70*/  LDL.LU.64 R94, [R1+0x938] ;  /* 0x00093800015e7983 */ /* 0x000ee20000300a00 */
[C---:B------:R-:W-:Y:S03]  /*38c80*/  HMMA.1688.F32.TF32 R248, R68.reuse, R12, R96 ;  /* 0x0000000c44f8723c */ /* 0x040fe60000081060 */
[----:B------:R-:W3:Y:S04]  /*38c90*/  LDL.LU.64 R96, [R1+0x940] ;  /* 0x0009400001607983 */ /* 0x000ee80000300a00 */
[----:B------:R-:W3:Y:S01]  /*38ca0*/  LDL.LU.64 R98, [R1+0x948] ;  /* 0x0009480001627983 */ /* 0x000ee20000300a00 */
[C---:B----4-:R-:W-:Y:S08]  /*38cb0*/  HMMA.1688.F32.TF32 R80, R68.reuse, R8, R80 ;  /* 0x000000084450723c */ /* 0x050ff00000081050 */
[----:B------:R-:W-:Y:S03]  /*38cc0*/  HMMA.1688.F32.TF32 R68, R68, R4, R100 ;  /* 0x000000044444723c */ /* 0x000fe60000081064 */
[----:B------:R-:W-:Y:S04]  /*38cd0*/  STL.64 [R1+0x4248], R250 ;  /* 0x004248fa01007387 */ /* 0x000fe80000100a00 */
[----:B------:R-:W-:Y:S04]  /*38ce0*/  STL.64 [R1+0x4240], R248 ;  /* 0x004240f801007387 */ /* 0x000fe80000100a00 */
[----:B------:R-:W-:Y:S04]  /*38cf0*/  STL.64 [R1+0x4258], R82 ;  /* 0x0042585201007387 */ /* 0x000fe80000100a00 */
[----:B------:R-:W-:Y:S04]  /*38d00*/  STL.64 [R1+0x4250], R80 ;  /* 0x0042505001007387 */ /* 0x000fe80000100a00 */
[----:B------:R-:W-:Y:S04]  /*38d10*/  STL.64 [R1+0x4268], R70 ;  /* 0x0042684601007387 */ /* 0x000fe80000100a00 */
[----:B------:R1:W-:Y:S01]  /*38d20*/  STL.64 [R1+0x4260], R68 ;  /* 0x0042604401007387 */ /* 0x0003e20000100a00 */
[C---:B--2---:R-:W-:Y:S03]  /*38d30*/  HMMA.1688.F32.TF32 R196, R76.reuse, R48, R84 ;  /* 0x000000304cc4723c */ /* 0x044fe60000081054 */
[----:B------:R-:W2:Y:S04]  /*38d40*/  LDL.LU.64 R84, [R1+0xf0] ;  /* 0x0000f00001547983 */ /* 0x000ea80000300a00 */
[----:B------:R-:W2:Y:S01]  /*38d50*/  LDL.LU.64 R86, [R1+0xf8] ;  /* 0x0000f80001567983 */ /* 0x000ea20000300a00 */
[C---:B------:R-:W-:Y:S11]  /*38d60*/  HMMA.1688.F32.TF32 R72, R76.reuse, R44, R72 ;  /* 0x0000002c4c48723c */ /* 0x040ff60000081048 */
[----:B------:R-:W-:Y:S04]  /*38d70*/  STL [R1+0x41d4], R196 ;  /* 0x0041d4c401007387 */ /* 0x000fe80000100800 */
[----:B------:R-:W-:Y:S04]  /*38d80*/  STL [R1+0x41d0], R197 ;  /* 0x0041d0c501007387 */ /* 0x000fe80000100800 */
[----:B------:R-:W-:Y:S04]  /*38d90*/  STL [R1+0x41cc], R198 ;  /* 0x0041ccc601007387 */ /* 0x000fe80000100800 */
[----:B------:R-:W-:Y:S04]  /*38da0*/  STL [R1+0x41c8], R199 ;  /* 0x0041c8c701007387 */ /* 0x000fe80000100800 */
[----:B------:R-:W-:Y:S04]  /*38db0*/  STL [R1+0x41dc], R72 ;  /* 0x0041dc4801007387 */ /* 0x000fe80000100800 */
[----:B------:R4:W-:Y:S04]  /*38dc0*/  STL [R1+0x41d8], R73 ;  /* 0x0041d84901007387 */ /* 0x0009e80000100800 */
[----:B------:R-:W-:Y:S04]  /*38dd0*/  STL [R1+0x41c4], R74 ;  /* 0x0041c44a01007387 */ /* 0x000fe80000100800 */
[----:B------:R3:W-:Y:S04]  /*38de0*/  STL [R1+0x41c0], R75 ;  /* 0x0041c04b01007387 */ /* 0x0007e80000100800 */
[----:B-1----:R-:W2:Y:S04]  /*38df0*/  LDL.LU.64 R68, [R1+0x100] ;  /* 0x0001000001447983 */ /* 0x002ea80000300a00 */
[----:B------:R-:W2:Y:S01]  /*38e00*/  LDL.LU.64 R70, [R1+0x108] ;  /* 0x0001080001467983 */ /* 0x000ea20000300a00 */
[C---:B------:R-:W-:Y:S08]  /*38e10*/  HMMA.1688.F32.TF32 R88, R76.reuse, R40, R88 ;  /* 0x000000284c58723c */ /* 0x040ff00000081058 */
[C---:B---3--:R-:W-:Y:S11]  /*38e20*/  HMMA.1688.F32.TF32 R92, R76.reuse, R36, R92 ;  /* 0x000000244c5c723c */ /* 0x048ff6000008105c */
[----:B------:R1:W-:Y:S04]  /*38e30*/  STL [R1+0x41e8], R88 ;  /* 0x0041e85801007387 */ /* 0x0003e80000100800 */
[----:B------:R-:W-:Y:S04]  /*38e40*/  STL [R1+0x41e4], R89 ;  /* 0x0041e45901007387 */ /* 0x000fe80000100800 */
[----:B------:R-:W-:Y:S04]  /*38e50*/  STL [R1+0x41e0], R90 ;  /* 0x0041e05a01007387 */ /* 0x000fe80000100800 */
[----:B------:R-:W-:Y:S04]  /*38e60*/  STL [R1+0x41bc], R91 ;  /* 0x0041bc5b01007387 */ /* 0x000fe80000100800 */
[----:B------:R-:W-:Y:S04]  /*38e70*/  STL [R1+0x41f4], R92 ;  /* 0x0041f45c01007387 */ /* 0x000fe80000100800 */
[----:B------:R-:W-:Y:S04]  /*38e80*/  STL [R1+0x41f0], R93 ;  /* 0x0041f05d01007387 */ /* 0x000fe80000100800 */
[----:B------:R3:W-:Y:S04]  /*38e90*/  STL [R1+0x41ec], R94 ;  /* 0x0041ec5e01007387 */ /* 0x0007e80000100800 */
[----:B------:R-:W-:Y:S04]  /*38ea0*/  STL [R1+0x41b8], R95 ;  /* 0x0041b85f01007387 */ /* 0x000fe80000100800 */
[----:B----4-:R-:W4:Y:S04]  /*38eb0*/  LDL.LU.64 R72, [R1+0x8f0] ;  /* 0x0008f00001487983 */ /* 0x010f280000300a00 */
[----:B------:R-:W4:Y:S04]  /*38ec0*/  LDL.LU.64 R74, [R1+0x8f8] ;  /* 0x0008f800014a7983 */ /* 0x000f280000300a00 */
[----:B------:R-:W4:Y:S04]  /*38ed0*/  LDL.LU.64 R80, [R1+0x8e0] ;  /* 0x0008e00001507983 */ /* 0x000f280000300a00 */
[----:B------:R-:W4:Y:S01]  /*38ee0*/  LDL.LU.64 R82, [R1+0x8e8] ;  /* 0x0008e80001527983 */ /* 0x000f220000300a00 */
[----:B------:R-:W-:-:S15]  /*38ef0*/  HMMA.1688.F32.TF32 R96, R76, R32, R96 ;  /* 0x000000204c60723c */ /* 0x000fde0000081060 */
[----:B------:R-:W-:-:S04]  /*38f00*/  NOP ;  /* 0x0000000000007918 */ /* 0x000fc80000000000 */
[----:B------:R1:W-:Y:S04]  /*38f10*/  STL [R1+0x4204], R96 ;  /* 0x0042046001007387 */ /* 0x0003e80000100800 */
[----:B------:R1:W-:Y:S04]  /*38f20*/  STL [R1+0x4200], R97 ;  /* 0x0042006101007387 */ /* 0x0003e80000100800 */
[----:B------:R1:W-:Y:S04]  /*38f30*/  STL [R1+0x41fc], R98 ;  /* 0x0041fc6201007387 */ /* 0x0003e80000100800 */
[----:B------:R1:W-:Y:S04]  /*38f40*/  STL [R1+0x41f8], R99 ;  /* 0x0041f86301007387 */ /* 0x0003e80000100800 */
[----:B------:R-:W4:Y:S04]  /*38f50*/  LDL.LU.64 R100, [R1+0x8d0] ;  /* 0x0008d00001647983 */ /* 0x000f280000300a00 */
[----:B------:R-:W4:Y:S01]  /*38f60*/  LDL.LU.64 R102, [R1+0x8d8] ;  /* 0x0008d80001667983 */ /* 0x000f220000300a00 */
[----:B--2---:R-:W-:-:S15]  /*38f70*/  HMMA.1688.F32.TF32 R84, R76, R28, R84 ;  /* 0x0000001c4c54723c */ /* 0x004fde0000081054 */
[----:B------:R-:W-:-:S04]  /*38f80*/  NOP ;  /* 0x0000000000007918 */ /* 0x000fc80000000000 */
[----:B-1----:R-:W-:Y:S01]  /*38f90*/  IMAD.MOV.U32 R88, RZ, RZ, R87 ;  /* 0x000000ffff587224 */ /* 0x002fe200078e0057 */
[----:B---3--:R-:W-:Y:S01]  /*38fa0*/  MOV R94, R86 ;  /* 0x00000056005e7202 */ /* 0x008fe20000000f00 */
[----:B------:R-:W-:Y:S02]  /*38fb0*/  IMAD.MOV.U32 R92, RZ, RZ, R84 ;  /* 0x000000ffff5c7224 */ /* 0x000fe400078e0054 */
[----:B------:R-:W-:Y:S02]  /*38fc0*/  IMAD.MOV.U32 R93, RZ, RZ, R85 ;  /* 0x000000ffff5d7224 */ /* 0x000fe400078e0055 */
[----:B------:R-:W2:Y:S04]  /*38fd0*/  LDL.LU.64 R84, [R1+0x890] ;  /* 0x0008900001547983 */ /* 0x000ea80000300a00 */
[----:B------:R-:W2:Y:S04]  /*38fe0*/  LDL.LU.64 R86, [R1+0x898] ;  /* 0x0008980001567983 */ /* 0x000ea80000300a00 */
[----:B------:R-:W-:Y:S01]  /*38ff0*/  STL [R1+0x4214], R88 ;  /* 0x0042145801007387 */ /* 0x000fe20000100800 */
[----:B------:R-:W-:Y:S03]  /*39000*/  HMMA.1688.F32.TF32 R68, R76, R24, R68 ;  /* 0x000000184c44723c */ /* 0x000fe60000081044 */
[----:B------:R-:W-:Y:S04]  /*39010*/  STL [R1+0x4210], R94 ;  /* 0x0042105e01007387 */ /* 0x000fe80000100800 */
[----:B------:R-:W-:Y:S04]  /*39020*/  STL [R1+0x420c], R92 ;  /* 0x00420c5c01007387 */ /* 0x000fe80000100800 */
[----:B------:R1:W-:Y:S08]  /*39030*/  STL [R1+0x4208], R93 ;  /* 0x0042085d01007387 */ /* 0x0003f00000100800 */
[----:B------:R-:W-:Y:S01]  /*39040*/  IMAD.MOV.U32 R96, RZ, RZ, R68 ;  /* 0x000000ffff607224 */ /* 0x000fe200078e0044 */
[----:B------:R-:W-:Y:S01]  /*39050*/  MOV R97, R69 ;  /* 0x0000004500617202 */ /* 0x000fe20000000f00 */
[----:B------:R-:W-:Y:S01]  /*39060*/  IMAD.MOV.U32 R98, RZ, RZ, R70 ;  /* 0x000000ffff627224 */ /* 0x000fe200078e0046 */
[----:B------:R-:W3:Y:S01]  /*39070*/  LDL.LU.64 R68, [R1+0x880] ;  /* 0x0008800001447983 */ /* 0x000ee20000300a00 */
[----:B------:R-:W-:-:S03]  /*39080*/  IMAD.MOV.U32 R99, RZ, RZ, R71 ;  /* 0x000000ffff637224 */ /* 0x000fc600078e0047 */
[----:B------:R-:W3:Y:S04]  /*39090*/  LDL.LU.64 R70, [R1+0x888] ;  /* 0x0008880001467983 */ /* 0x000ee80000300a00 */
[----:B------:R-:W-:Y:S04]  /*390a0*/  STL [R1+0x4224], R99 ;  /* 0x0042246301007387 */ /* 0x000fe80000100800 */
[----:B------:R-:W-:Y:S04]  /*390b0*/  STL [R1+0x4220], R98 ;  /* 0x0042206201007387 */ /* 0x000fe80000100800 */
[----:B------:R-:W-:Y:S04]  /*390c0*/  STL [R1+0x421c], R96 ;  /* 0x00421c6001007387 */ /* 0x000fe80000100800 */
[----:B------:R1:W-:Y:S01]  /*390d0*/  STL [R1+0x4218], R97 ;  /* 0x0042186101007387 */ /* 0x0003e20000100800 */
[----:B----4-:R-:W-:-:S15]  /*390e0*/  HMMA.1688.F32.TF32 R80, R76, R16, R80 ;  /* 0x000000104c50723c */ /* 0x010fde0000081050 */
[----:B------:R-:W-:-:S04]  /*390f0*/  NOP ;  /* 0x0000000000007918 */ /* 0x000fc80000000000 */
[----:B------:R-:W-:Y:S01]  /*39100*/  IMAD.MOV.U32 R196, RZ, RZ, R80 ;  /* 0x000000ffffc47224 */ /* 0x000fe200078e0050 */
[----:B------:R-:W-:Y:S01]  /*39110*/  MOV R198, R82 ;  /* 0x0000005200c67202 */ /* 0x000fe20000000f00 */
[----:B------:R-:W-:Y:S02]  /*39120*/  IMAD.MOV.U32 R197, RZ, RZ, R81 ;  /* 0x000000ffffc57224 */ /* 0x000fe400078e0051 */
[----:B------:R-:W-:Y:S01]  /*39130*/  IMAD.MOV.U32 R199, RZ, RZ, R83 ;  /* 0x000000ffffc77224 */ /* 0x000fe200078e0053 */
[----:B------:R-:W4:Y:S04]  /*39140*/  LDL.LU.64 R80, [R1+0x870] ;  /* 0x0008700001507983 */ /* 0x000f280000300a00 */
[----:B------:R-:W4:Y:S01]  /*39150*/  LDL.LU.64 R82, [R1+0x878] ;  /* 0x0008780001527983 */ /* 0x000f220000300a00 */
[C---:B-1----:R-:W-:Y:S08]  /*39160*/  HMMA.1688.F32.TF32 R92, R76.reuse, R20, R72 ;  /* 0x000000144c5c723c */ /* 0x042ff00000081048 */
[----:B------:R-:W-:Y:S01]  /*39170*/  HMMA.1688.F32.TF32 R96, R76, R12, R100 ;  /* 0x0000000c4c60723c */ /* 0x000fe20000081064 */
[----:B------:R-:W-:Y:S10]  /*39180*/  STL.64 [R1+0x4238], R198 ;  /* 0x004238c601007387 */ /* 0x000ff40000100a00 */
[----:B------:R-:W-:Y:S01]  /*39190*/  MOV R89, R92 ;  /* 0x0000005c00597202 */ /* 0x000fe20000000f00 */
[----:B------:R-:W-:-:S02]  /*391a0*/  IMAD.MOV.U32 R90, RZ, RZ, R93 ;  /* 0x000000ffff5a7224 */ /* 0x000fc400078e005d */
[----:B------:R-:W-:Y:S01]  /*391b0*/  IMAD.MOV.U32 R72, RZ, RZ, R94 ;  /* 0x000000ffff487224 */ /* 0x000fe200078e005e */
[----:B------:R-:W-:Y:S04]  /*391c0*/  STL.64 [R1+0x4230], R196 ;  /* 0x004230c401007387 */ /* 0x000fe80000100a00 */
[----:B------:R-:W-:Y:S01]  /*391d0*/  IMAD.MOV.U32 R92, RZ, RZ, R98 ;  /* 0x000000ffff5c7224 */ /* 0x000fe200078e0062 */
[----:B------:R-:W-:Y:S01]  /*391e0*/  MOV R94, R97 ;  /* 0x00000061005e7202 */ /* 0x000fe20000000f00 */
[----:B------:R-:W-:Y:S02]  /*391f0*/  IMAD.MOV.U32 R93, RZ, RZ, R99 ;  /* 0x000000ffff5d7224 */ /* 0x000fe400078e0063 */
[----:B------:R-:W-:Y:S01]  /*39200*/  IMAD.MOV.U32 R88, RZ, RZ, R96 ;  /* 0x000000ffff587224 */ /* 0x000fe200078e0060 */
[----:B------:R-:W-:Y:S01]  /*39210*/  MOV R73, R95 ;  /* 0x0000005f00497202 */ /* 0x000fe20000000f00 */
[----:B--2---:R-:W-:-:S15]  /*39220*/  HMMA.1688.F32.TF32 R84, R76, R8, R84 ;  /* 0x000000084c54723c */ /* 0x004fde0000081054 */
[----:B------:R-:W-:-:S04]  /*39230*/  NOP ;  /* 0x0000000000007918 */ /* 0x000fc80000000000 */
[----:B------:R-:W-:Y:S01]  /*39240*/  MOV R99, R84 ;  /* 0x0000005400637202 */ /* 0x000fe20000000f00 */
[----:B------:R-:W-:Y:S01]  /*39250*/  IMAD.MOV.U32 R98, RZ, RZ, R85 ;  /* 0x000000ffff627224 */ /* 0x000fe200078e0055 */
[----:B------:R-:W-:Y:S01]  /*39260*/  MOV R97, R87 ;  /* 0x0000005700617202 */ /* 0x000fe20000000f00 */
[----:B------:R-:W-:-:S03]  /*39270*/  IMAD.MOV.U32 R96, RZ, RZ, R86 ;  /* 0x000000ffff607224 */ /* 0x000fc600078e0056 */
[----:B------:R-:W-:Y:S01]  /*39280*/  STL.64 [R1+0x4278], R98 ;  /* 0x0042786201007387 */ /* 0x000fe20000100a00 */
[----:B---3--:R-:W-:Y:S03]  /*39290*/  HMMA.1688.F32.TF32 R68, R76, R4, R68 ;  /* 0x000000044c44723c */ /* 0x008fe60000081044 */
[----:B------:R-:W-:-:S15]  /*392a0*/  STL.64 [R1+0x4270], R96 ;  /* 0x0042706001007387 */ /* 0x000fde0000100a00 */
[----:B------:R-:W-:Y:S01]  /*392b0*/  NOP ;  /* 0x0000000000007918 */ /* 0x000fe20000000000 */
[----:B------:R-:W-:Y:S01]  /*392c0*/  IMAD.MOV.U32 R74, RZ, RZ, R68 ;  /* 0x000000ffff4a7224 */ /* 0x000fe200078e0044 */
[----:B------:R-:W-:Y:S01]  /*392d0*/  MOV R91, R70 ;  /* 0x00000046005b7202 */ /* 0x000fe20000000f00 */
[----:B------:R-:W-:Y:S02]  /*392e0*/  IMAD.MOV.U32 R75, RZ, RZ, R69 ;  /* 0x000000ffff4b7224 */ /* 0x000fe400078e0045 */
[----:B------:R-:W-:Y:S01]  /*392f0*/  IMAD.MOV.U32 R95, RZ, RZ, R71 ;  /* 0x000000ffff5f7224 */ /* 0x000fe200078e0047 */
[----:B------:R-:W2:Y:S04]  /*39300*/  LDL.LU.64 R68, [R1+0x860] ;  /* 0x0008600001447983 */ /* 0x000ea80000300a00 */
[----:B------:R-:W2:Y:S04]  /*39310*/  LDL.LU.64 R70, [R1+0x868] ;  /* 0x0008680001467983 */ /* 0x000ea80000300a00 */
[----:B------:R-:W-:Y:S04]  /*39320*/  STL.64 [R1+0x42a8], R94 ;  /* 0x0042a85e01007387 */ /* 0x000fe80000100a00 */
[----:B------:R-:W-:Y:S04]  /*39330*/  STL.64 [R1+0x42a0], R92 ;  /* 0x0042a05c01007387 */ /* 0x000fe80000100a00 */
[----:B------:R-:W-:Y:S04]  /*39340*/  STL.64 [R1+0x4298], R90 ;  /* 0x0042985a01007387 */ /* 0x000fe80000100a00 */
[----:B------:R1:W-:Y:S04]  /*39350*/  STL.64 [R1+0x4290], R88 ;  /* 0x0042905801007387 */ /* 0x0003e80000100a00 */
[----:B------:R-:W-:Y:S04]  /*39360*/  STL.64 [R1+0x4288], R74 ;  /* 0x0042884a01007387 */ /* 0x000fe80000100a00 */
[----:B------:R3:W-:Y:S04]  /*39370*/  STL.64 [R1+0x4280], R72 ;  /* 0x0042804801007387 */ /* 0x0007e80000100a00 */
        /* <DEDUP_REMOVED lines=20> */
[----:B-1----:R-:W2:Y:S01]  /*394c0*/  LDL.LU.64 R88, [R1+0x7b0] ;  /* 0x0007b00001587983 */ /* 0x002ea20000300a00 */
[C---:B----4-:R-:W-:Y:S03]  /*394d0*/  HMMA.1688.F32.TF32 R76, R152.reuse, R48, R80 ;  /* 0x00000030984c723c */ /* 0x050fe60000081050 */
[----:B------:R-:W4:Y:S04]  /*394e0*/  LDL.LU.64 R90, [R1+0x7b8] ;  /* 0x0007b800015a7983 */ /* 0x000f280000300a00 */
[----:B---3--:R-:W3:Y:S04]  /*394f0*/  LDL.LU.64 R72, [R1+0x7a0] ;  /* 0x0007a00001487983 */ /* 0x008ee80000300a00 */
[----:B------:R-:W3:Y:S08]  /*39500*/  LDL.LU.64 R74, [R1+0x7a8] ;  /* 0x0007a800014a7983 */ /* 0x000ef00000300a00 */
[----:B------:R-:W-:Y:S04]  /*39510*/  STL.64 [R1+0x42b8], R78 ;  /* 0x0042b84e01007387 */ /* 0x000fe80000100a00 */
[----:B------:R1:W-:Y:S04]  /*39520*/  STL.64 [R1+0x42b0], R76 ;  /* 0x0042b04c01007387 */ /* 0x0003e80000100a00 */
[----:B------:R-:W3:Y:S04]  /*39530*/  LDL.LU.64 R96, [R1+0x790] ;  /* 0x0007900001607983 */ /* 0x000ee80000300a00 */
[----:B------:R-:W3:Y:S04]  /*39540*/  LDL.LU.64 R98, [R1+0x798] ;  /* 0x0007980001627983 */ /* 0x000ee80000300a00 */
[----:B------:R-:W3:Y:S04]  /*39550*/  LDL.LU.64 R80, [R1+0x310] ;  /* 0x0003100001507983 */ /* 0x000ee80000300a00 */
[----:B------:R-:W3:Y:S04]  /*39560*/  LDL.LU.64 R82, [R1+0x318] ;  /* 0x0003180001527983 */ /* 0x000ee80000300a00 */
[----:B-1----:R-:W3:Y:S04]  /*39570*/  LDL.LU.64 R76, [R1+0x320] ;  /* 0x00032000014c7983 */ /* 0x002ee80000300a00 */
[----:B------:R-:W3:Y:S04]  /*39580*/  LDL.LU.64 R78, [R1+0x328] ;  /* 0x00032800014e7983 */ /* 0x000ee80000300a00 */
[----:B------:R-:W3:Y:S04]  /*39590*/  LDL.LU.64 R92, [R1+0x780] ;  /* 0x00078000015c7983 */ /* 0x000ee80000300a00 */
[----:B------:R-:W3:Y:S01]  /*395a0*/  LDL.LU.64 R94, [R1+0x788] ;  /* 0x00078800015e7983 */ /* 0x000ee20000300a00 */
[----:B--2---:R-:W-:Y:S03]  /*395b0*/  HMMA.1688.F32.TF32 R84, R152, R44, R68 ;  /* 0x0000002c9854723c */ /* 0x004fe60000081044 */
[----:B------:R-:W2:Y:S04]  /*395c0*/  LDL.LU.64 R68, [R1+0x770] ;  /* 0x0007700001447983 */ /* 0x000ea80000300a00 */
[----:B------:R-:W2:-:S12]  /*395d0*/  LDL.LU.64 R70, [R1+0x778] ;  /* 0x0007780001467983 */ /* 0x000e980000300a00 */
[----:B------:R-:W-:Y:S04]  /*395e0*/  STL.64 [R1+0x42c8], R86 ;  /* 0x0042c85601007387 */ /* 0x000fe80000100a00 */
[----:B------:R4:W-:Y:S01]  /*395f0*/  STL.64 [R1+0x42c0], R84 ;  /* 0x0042c05401007387 */ /* 0x0009e20000100a00 */
[C---:B------:R-:W-:Y:S08]  /*39600*/  HMMA.1688.F32.TF32 R108, R152.reuse, R40, R108 ;  /* 0x00000028986c723c */ /* 0x040ff0000008106c */
[----:B------:R-:W-:Y:S11]  /*39610*/  HMMA.1688.F32.TF32 R112, R152, R36, R112 ;  /* 0x000000249870723c */ /* 0x000ff60000081070 */
[----:B------:R-:W-:Y:S04]  /*39620*/  STL.64 [R1+0x42d8], R110 ;  /* 0x0042d86e01007387 */ /* 0x000fe80000100a00 */
[----:B------:R-:W-:Y:S04]  /*39630*/  STL.64 [R1+0x42d0], R108 ;  /* 0x0042d06c01007387 */ /* 0x000fe80000100a00 */
[----:B------:R-:W-:Y:S04]  /*39640*/  STL.64 [R1+0x42e8], R114 ;  /* 0x0042e87201007387 */ /* 0x000fe80000100a00 */
[----:B------:R-:W-:Y:S01]  /*39650*/  STL.64 [R1+0x42e0], R112 ;  /* 0x0042e07001007387 */ /* 0x000fe20000100a00 */
[----:B----4-:R-:W-:Y:S03]  /*39660*/  HMMA.1688.F32.TF32 R84, R104, R48, R88 ;  /* 0x000000306854723c */ /* 0x010fe60000081058 */
[----:B------:R-:W4:Y:S04]  /*39670*/  LDL.LU.64 R88, [R1+0x760] ;  /* 0x0007600001587983 */ /* 0x000f280000300a00 */
[----:B------:R-:W4:-:S12]  /*39680*/  LDL.LU.64 R90, [R1+0x768] ;  /* 0x00076800015a7983 */ /* 0x000f180000300a00 */
[----:B------:R-:W-:Y:S04]  /*39690*/  STL.64 [R1+0x2c0], R84 ;  /* 0x0002c05401007387 */ /* 0x000fe80000100a00 */
[----:B------:R1:W-:Y:S01]  /*396a0*/  STL.64 [R1+0x2c8], R86 ;  /* 0x0002c85601007387 */ /* 0x0003e20000100a00 */
[C---:B---3--:R-:W-:Y:S08]  /*396b0*/  HMMA.1688.F32.TF32 R96, R104.reuse, R40, R96 ;  /* 0x000000286860723c */ /* 0x048ff00000081060 */
[----:B-1----:R-:W-:Y:S01]  /*396c0*/  HMMA.1688.F32.TF32 R84, R104, R44, R72 ;  /* 0x0000002c6854723c */ /* 0x002fe20000081048 */
[----:B------:R-:W3:Y:S04]  /*396d0*/  LDL.LU.64 R72, [R1+0x750] ;  /* 0x0007500001487983 */ /* 0x000ee80000300a00 */
[----:B------:R-:W3:-:S14]  /*396e0*/  LDL.LU.64 R74, [R1+0x758] ;  /* 0x00075800014a7983 */ /* 0x000edc0000300a00 */
[----:B------:R1:W-:Y:S04]  /*396f0*/  STL.64 [R1+0x2d0], R84 ;  /* 0x0002d05401007387 */ /* 0x0003e80000100a00 */
[----:B------:R1:W-:Y:S04]  /*39700*/  STL.64 [R1+0x2d8], R86 ;  /* 0x0002d85601007387 */ /* 0x0003e80000100a00 */
[----:B-1----:R-:W3:Y:S04]  /*39710*/  LDL.LU.64 R84, [R1+0x740] ;  /* 0x0007400001547983 */ /* 0x002ee80000300a00 */
[----:B------:R-:W3:Y:S04]  /*39720*/  LDL.LU.64 R86, [R1+0x748] ;  /* 0x0007480001567983 */ /* 0x000ee80000300a00 */
[----:B------:R-:W-:Y:S04]  /*39730*/  STL.64 [R1+0x2e0], R96 ;  /* 0x0002e06001007387 */ /* 0x000fe80000100a00 */
[----:B------:R1:W-:Y:S02]  /*39740*/  STL.64 [R1+0x2e8], R98 ;  /* 0x0002e86201007387 */ /* 0x0003e40000100a00 */
[----:B-1----:R-:W-:Y:S02]  /*39750*/  HMMA.1688.F32.TF32 R96, R104, R36, R80 ;  /* 0x000000246860723c */ /* 0x002fe40000081050 */
[----:B------:R-:W3:Y:S04]  /*39760*/  LDL.LU.64 R80, [R1+0x730] ;  /* 0x0007300001507983 */ /* 0x000ee80000300a00 */
[----:B------:R-:W3:-:S13]  /*39770*/  LDL.LU.64 R82, [R1+0x738] ;  /* 0x0007380001527983 */ /* 0x000eda0000300a00 */
[----:B------:R-:W-:Y:S04]  /*39780*/  STL.64 [R1+0x310], R96 ;  /* 0x0003106001007387 */ /* 0x000fe80000100a00 */
[----:B------:R1:W-:Y:S02]  /*39790*/  STL.64 [R1+0x318], R98 ;  /* 0x0003186201007387 */ /* 0x0003e40000100a00 */
[----:B-1----:R-:W-:Y:S02]  /*397a0*/  HMMA.1688.F32.TF32 R96, R104, R32, R76 ;  /* 0x000000206860723c */ /* 0x002fe4000008104c */
[----:B------:R-:W3:Y:S04]  /*397b0*/  LDL.LU.64 R76, [R1+0x720] ;  /* 0x00072000014c7983 */ /* 0x000ee80000300a00 */
[----:B------:R-:W3:-:S13]  /*397c0*/  LDL.LU.64 R78, [R1+0x728] ;  /* 0x00072800014e7983 */ /* 0x000eda0000300a00 */
[----:B------:R-:W-:Y:S04]  /*397d0*/  STL.64 [R1+0x320], R96 ;  /* 0x0003206001007387 */ /* 0x000fe80000100a00 */
[----:B------:R1:W-:Y:S02]  /*397e0*/  STL.64 [R1+0x328], R98 ;  /* 0x0003286201007387 */ /* 0x0003e40000100a00 */
[C---:B-1----:R-:W-:Y:S08]  /*397f0*/  HMMA.1688.F32.TF32 R96, R104.reuse, R28, R92 ;  /* 0x0000001c6860723c */ /* 0x042ff0000008105c */
[C---:B--2---:R-:W-:Y:S01]  /*39800*/  HMMA.1688.F32.TF32 R92, R104.reuse, R24, R68 ;  /* 0x00000018685c723c */ /* 0x044fe20000081044 */
[----:B------:R-:W2:Y:S10]  /*39810*/  LDL.LU.64 R68, [R1+0x700] ;  /* 0x0007000001447983 */ /* 0x000eb40000300a00 */
[----:B------:R-:W-:Y:S04]  /*39820*/  STL.64 [R1+0x370], R96 ;  /* 0x0003706001007387 */ /* 0x000fe80000100a00 */
[----:B------:R-:W-:Y:S04]  /*39830*/  STL.64 [R1+0x378], R98 ;  /* 0x0003786201007387 */ /* 0x000fe80000100a00 */
[----:B------:R-:W2:Y:S04]  /*39840*/  LDL.LU.64 R70, [R1+0x708] ;  /* 0x0007080001467983 */ /* 0x000ea80000300a00 */
[----:B------:R-:W-:Y:S04]  /*39850*/  STL.64 [R1+0x380], R92 ;  /* 0x0003805c01007387 */ /* 0x000fe80000100a00 */
[----:B------:R-:W-:Y:S04]  /*39860*/  STL.64 [R1+0x388], R94 ;  /* 0x0003885e01007387 */ /* 0x000fe80000100a00 */
[----:B------:R-:W2:Y:S04]  /*39870*/  LDL.LU.64 R108, [R1+0x6f0] ;  /* 0x0006f000016c7983 */ /* 0x000ea80000300a00 */
[----:B------:R-:W2:Y:S01]  /*39880*/  LDL.LU.64 R110, [R1+0x6f8] ;  /* 0x0006f800016e7983 */ /* 0x000ea20000300a00 */
[----:B----4-:R-:W-:-:S15]  /*39890*/  HMMA.1688.F32.TF32 R88, R104, R20, R88 ;  /* 0x000000146858723c */ /* 0x010fde0000081058 */
[----:B------:R-:W-:-:S04]  /*398a0*/  NOP ;  /* 0x0000000000007918 */ /* 0x000fc80000000000 */
[----:B------:R-:W-:Y:S04]  /*398b0*/  STL.64 [R1+0x3a0], R88 ;  /* 0x0003a05801007387 */ /* 0x000fe80000100a00 */
[----:B------:R3:W-:Y:S02]  /*398c0*/  STL.64 [R1+0x3a8], R90 ;  /* 0x0003a85a01007387 */ /* 0x0007e40000100a00 */
[C---:B---3--:R-:W-:Y:S02]  /*398d0*/  HMMA.1688.F32.TF32 R88, R104.reuse, R16, R72 ;  /* 0x000000106858723c */ /* 0x048fe40000081048 */
[----:B------:R-:W3:Y:S04]  /*398e0*/  LDL.LU.64 R72, [R1+0x6e0] ;  /* 0x0006e00001487983 */ /* 0x000ee80000300a00 */
[----:B------:R-:W3:Y:S02]  /*398f0*/  LDL.LU.64 R74, [R1+0x6e8] ;  /* 0x0006e800014a7983 */ /* 0x000ee40000300a00 */
[C---:B------:R-:W-:Y:S11]  /*39900*/  HMMA.1688.F32.TF32 R84, R104.reuse, R12, R84 ;  /* 0x0000000c6854723c */ /* 0x040ff60000081054 */
[----:B------:R1:W-:Y:S04]  /*39910*/  STL.64 [R1+0x3b0], R88 ;  /* 0x0003b05801007387 */ /* 0x0003e80000100a00 */
[----:B------:R4:W-:Y:S04]  /*39920*/  STL.64 [R1+0x3b8], R90 ;  /* 0x0003b85a01007387 */ /* 0x0009e80000100a00 */
[----:B------:R-:W3:Y:S04]  /*39930*/  LDL.LU.64 R96, [R1+0x6d0] ;  /* 0x0006d00001607983 */ /* 0x000ee80000300a00 */
[----:B------:R-:W3:Y:S04]  /*39940*/  LDL.LU.64 R98, [R1+0x6d8] ;  /* 0x0006d80001627983 */ /* 0x000ee80000300a00 */
[----:B------:R-:W3:Y:S04]  /*39950*/  LDL.LU.64 R92, [R1+0x6c0] ;  /* 0x0006c000015c7983 */ /* 0x000ee80000300a00 */
[----:B------:R-:W3:Y:S01]  /*39960*/  LDL.LU.64 R94, [R1+0x6c8] ;  /* 0x0006c800015e7983 */ /* 0x000ee20000300a00 */
[C---:B------:R-:W-:Y:S03]  /*39970*/  HMMA.1688.F32.TF32 R80, R104.reuse, R8, R80 ;  /* 0x000000086850723c */ /* 0x040fe60000081050 */
[----:B------:R4:W-:Y:S04]  /*39980*/  STL.64 [R1+0x3c0], R84 ;  /* 0x0003c05401007387 */ /* 0x0009e80000100a00 */
[----:B------:R4:W-:Y:S04]  /*39990*/  STL.64 [R1+0x3c8], R86 ;  /* 0x0003c85601007387 */ /* 0x0009e80000100a00 */
[----:B-1----:R-:W3:Y:S04]  /*399a0*/  LDL.LU.64 R88, [R1+0x6b0] ;  /* 0x0006b00001587983 */ /* 0x002ee80000300a00 */
[----:B----4-:R-:W4:Y:S04]  /*399b0*/  LDL.LU.64 R90, [R1+0x6b8] ;  /* 0x0006b800015a7983 */ /* 0x010f280000300a00 */
[----:B------:R1:W-:Y:S01]  /*399c0*/  STL.64 [R1+0x3f0], R80 ;  /* 0x0003f05001007387 */ /* 0x0003e20000100a00 */
[----:B------:R-:W-:Y:S03]  /*399d0*/  HMMA.1688.F32.TF32 R76, R104, R4, R76 ;  /* 0x00000004684c723c */ /* 0x000fe6000008104c */
[----:B------:R1:W-:Y:S04]  /*399e0*/  STL.64 [R1+0x3f8], R82 ;  /* 0x0003f85201007387 */ /* 0x0003e80000100a00 */
[----:B------:R-:W4:Y:S04]  /*399f0*/  LDL.LU.64 R84, [R1+0x6a0] ;  /* 0x0006a00001547983 */ /* 0x000f280000300a00 */
[----:B------:R-:W4:Y:S04]  /*39a00*/  LDL.LU.64 R86, [R1+0x6a8] ;  /* 0x0006a80001567983 */ /* 0x000f280000300a00 */
[----:B-1----:R-:W4:Y:S04]  /*39a10*/  LDL.LU.64 R80, [R1+0x690] ;  /* 0x0006900001507983 */ /* 0x002f280000300a00 */
[----:B------:R-:W4:Y:S04]  /*39a20*/  LDL.LU.64 R82, [R1+0x698] ;  /* 0x0006980001527983 */ /* 0x000f280000300a00 */
[----:B------:R1:W-:Y:S04]  /*39a30*/  STL.64 [R1+0x3e0], R76 ;  /* 0x0003e04c01007387 */ /* 0x0003e80000100a00 */
[----:B------:R1:W-:Y:S04]  /*39a40*/  STL.64 [R1+0x3e8], R78 ;  /* 0x0003e84e01007387 */ /* 0x0003e80000100a00 */
[----:B-1----:R-:W4:Y:S04]  /*39a50*/  LDL.LU.64 R76, [R1+0x680] ;  /* 0x00068000014c7983 */ /* 0x002f280000300a00 */
[----:B------:R-:W4:Y:S04]  /*39a60*/  LDL.LU.64 R78, [R1+0x688] ;  /* 0x00068800014e7983 */ /* 0x000f280000300a00 */
[----:B------:R-:W4:Y:S04]  /*39a70*/  LDL.LU.64 R188, [R1+0x670] ;  /* 0x0006700001bc7983 */ /* 0x000f280000300a00 */
[----:B------:R-:W4:Y:S04]  /*39a80*/  LDL.LU.64 R190, [R1+0x678] ;  /* 0x0006780001be7983 */ /* 0x000f280000300a00 */
[----:B------:R-:W4:Y:S04]  /*39a90*/  LDL.LU.64 R144, [R1+0x660] ;  /* 0x0006600001907983 */ /* 0x000f280000300a00 */
[----:B------:R-:W4:Y:S01]  /*39aa0*/  LDL.LU.64 R146, [R1+0x668] ;  /* 0x0006680001927983 */ /* 0x000f220000300a00 */
[----:B--2---:R-:W-:Y:S03]  /*39ab0*/  HMMA.1688.F32.TF32 R104, R148, R48, R68 ;  /* 0x000000309468723c */ /* 0x004fe60000081044 */
[----:B------:R-:W2:Y:S04]  /*39ac0*/  LDL.LU.64 R68, [R1+0x650] ;  /* 0x0006500001447983 */ /* 0x000ea80000300a00 */
[----:B------:R-:W2:Y:S04]  /*39ad0*/  LDL.LU.64 R70, [R1+0x658] ;  /* 0x0006580001467983 */ /* 0x000ea80000300a00 */
[----:B------:R-:W2:Y:S04]  /*39ae0*/  LDL.LU.64 R192, [R1+0x410] ;  /* 0x0004100001c07983 */ /* 0x000ea80000300a00 */
[----:B------:R-:W2:Y:S04]  /*39af0*/  LDL.LU.64 R194, [R1+0x418] ;  /* 0x0004180001c27983 */ /* 0x000ea80000300a00 */
[----:B------:R-:W2:Y:S04]  /*39b00*/  LDL.LU.64 R112, [R1+0x420] ;  /* 0x0004200001707983 */ /* 0x000ea80000300a00 */
[----:B------:R-:W2:Y:S01]  /*39b10*/  LDL.LU.64 R114, [R1+0x428] ;  /* 0x0004280001727983 */ /* 0x000ea20000300a00 */
[C---:B------:R-:W-:Y:S08]  /*39b20*/  HMMA.1688.F32.TF32 R116, R152.reuse, R32, R116 ;  /* 0x000000209874723c */ /* 0x040ff00000081074 */
[C---:B------:R-:W-:Y:S08]  /*39b30*/  HMMA.1688.F32.TF32 R120, R152.reuse, R28, R120 ;  /* 0x0000001c9878723c */ /* 0x040ff00000081078 */
[C---:B------:R-:W-:Y:S08]  /*39b40*/  HMMA.1688.F32.TF32 R124, R152.reuse, R24, R124 ;  /* 0x00000018987c723c */ /* 0x040ff0000008107c */
[C---:B------:R-:W-:Y:S08]  /*39b50*/  HMMA.1688.F32.TF32 R128, R152.reuse, R20, R128 ;  /* 0x000000149880723c */ /* 0x040ff00000081080 */
[C---:B------:R-:W-:Y:S08]  /*39b60*/  HMMA.1688.F32.TF32 R132, R152.reuse, R16, R132 ;  /* 0x000000109884723c */ /* 0x040ff00000081084 */
[C---:B------:R-:W-:Y:S08]  /*39b70*/  HMMA.1688.F32.TF32 R136, R152.reuse, R12, R136 ;  /* 0x0000000c9888723c */ /* 0x040ff00000081088 */
[C---:B------:R-:W-:Y:S08]  /*39b80*/  HMMA.1688.F32.TF32 R100, R152.reuse, R8, R100 ;  /* 0x000000089864723c */ /* 0x040ff00000081064 */
[----:B------:R-:W-:Y:S08]  /*39b90*/  HMMA.1688.F32.TF32 R152, R152, R4, R140 ;  /* 0x000000049898723c */ /* 0x000ff0000008108c */
[C---:B------:R-:W-:Y:S08]  /*39ba0*/  HMMA.1688.F32.TF32 R140, R148.reuse, R44, R108 ;  /* 0x0000002c948c723c */ /* 0x040ff0000008106c */
[C---:B---3--:R-:W-:Y:S01]  /*39bb0*/  HMMA.1688.F32.TF32 R160, R148.reuse, R40, R72 ;  /* 0x0000002894a0723c */ /* 0x048fe20000081048 */
[----:B------:R-:W3:Y:S04]  /*39bc0*/  LDL.LU.64 R72, [R1+0x430] ;  /* 0x0004300001487983 */ /* 0x000ee80000300a00 */
[----:B------:R-:W3:Y:S04]  /*39bd0*/  LDL.LU.64 R74, [R1+0x438] ;  /* 0x00043800014a7983 */ /* 0x000ee80000300a00 */
[----:B------:R-:W3:Y:S04]  /*39be0*/  LDL.LU.64 R108, [R1+0x440] ;  /* 0x00044000016c7983 */ /* 0x000ee80000300a00 */
[----:B------:R-:W3:Y:S01]  /*39bf0*/  LDL.LU.64 R110, [R1+0x448] ;  /* 0x00044800016e7983 */ /* 0x000ee20000300a00 */
[C---:B------:R-:W-:Y:S03]  /*39c00*/  HMMA.1688.F32.TF32 R164, R148.reuse, R36, R96 ;  /* 0x0000002494a4723c */ /* 0x040fe60000081060 */
[----:B------:R-:W3:Y:S04]  /*39c10*/  LDL.LU.64 R96, [R1+0x450] ;  /* 0x0004500001607983 */ /* 0x000ee80000300a00 */
[----:B------:R-:W3:Y:S01]  /*39c20*/  LDL.LU.64 R98, [R1+0x458] ;  /* 0x0004580001627983 */ /* 0x000ee20000300a00 */
[C---:B------:R-:W-:Y:S03]  /*39c30*/  HMMA.1688.F32.TF32 R168, R148.reuse, R32, R92 ;  /* 0x0000002094a8723c */ /* 0x040fe6000008105c */
[----:B------:R-:W3:Y:S04]  /*39c40*/  LDL.LU.64 R92, [R1+0x470] ;  /* 0x00047000015c7983 */ /* 0x000ee80000300a00 */
[----:B------:R-:W3:Y:S01]  /*39c50*/  LDL.LU.64 R94, [R1+0x478] ;  /* 0x00047800015e7983 */ /* 0x000ee20000300a00 */
[C---:B----4-:R-:W-:Y:S03]  /*39c60*/  HMMA.1688.F32.TF32 R172, R148.reuse, R28, R88 ;  /* 0x0000001c94ac723c */ /* 0x050fe60000081058 */
[----:B------:R-:W4:Y:S04]  /*39c70*/  LDL.LU.64 R88, [R1+0x640] ;  /* 0x0006400001587983 */ /* 0x000f280000300a00 */
[----:B------:R-:W4:Y:S01]  /*39c80*/  LDL.LU.64 R90, [R1+0x648] ;  /* 0x00064800015a7983 */ /* 0x000f220000300a00 */
[C---:B------:R-:W-:Y:S03]  /*39c90*/  HMMA.1688.F32.TF32 R176, R148.reuse, R24, R84 ;  /* 0x0000001894b0723c */ /* 0x040fe60000081054 */
        /* <DEDUP_REMOVED lines=8> */
[C---:B------:R-:W-:Y:S08]  /*39d20*/  HMMA.1688.F32.TF32 R188, R148.reuse, R12, R188 ;  /* 0x0000000c94bc723c */ /* 0x040ff000000810bc */
[C---:B------:R-:W-:Y:S08]  /*39d30*/  HMMA.1688.F32.TF32 R144, R148.reuse, R8, R144 ;  /* 0x000000089490723c */ /* 0x040ff00000081090 */
[----:B--2---:R-:W-:Y:S01]  /*39d40*/  HMMA.1688.F32.TF32 R148, R148, R4, R68 ;  /* 0x000000049494723c */ /* 0x004fe20000081044 */
[----:B------:R-:W2:Y:S04]  /*39d50*/  LDL.LU.64 R68, [R1+0x500] ;  /* 0x0005000001447983 */ /* 0x000ea80000300a00 */
[----:B------:R-:W2:Y:S03]  /*39d60*/  LDL.LU.64 R70, [R1+0x508] ;  /* 0x0005080001467983 */ /* 0x000ea60000300a00 */
[C---:B------:R-:W-:Y:S08]  /*39d70*/  HMMA.1688.F32.TF32 R196, R156.reuse, R48, R192 ;  /* 0x000000309cc4723c */ /* 0x040ff000000810c0 */
[C---:B------:R-:W-:Y:S11]  /*39d80*/  HMMA.1688.F32.TF32 R192, R156.reuse, R44, R112 ;  /* 0x0000002c9cc0723c */ /* 0x040ff60000081070 */
[----:B------:R-:W-:Y:S04]  /*39d90*/  STL.64 [R1+0x410], R196 ;  /* 0x000410c401007387 */ /* 0x000fe80000100a00 */
[----:B------:R-:W-:Y:S01]  /*39da0*/  STL.64 [R1+0x418], R198 ;  /* 0x000418c601007387 */ /* 0x000fe20000100a00 */
[C---:B---3--:R-:W-:Y:S03]  /*39db0*/  HMMA.1688.F32.TF32 R112, R156.reuse, R40, R72 ;  /* 0x000000289c70723c */ /* 0x048fe60000081048 */
[----:B------:R-:W3:Y:S04]  /*39dc0*/  LDL.LU.64 R72, [R1+0x5f0] ;  /* 0x0005f00001487983 */ /* 0x000ee80000300a00 */
[----:B------:R1:W-:Y:S01]  /*39dd0*/  STL.64 [R1+0x420], R192 ;  /* 0x000420c001007387 */ /* 0x0003e20000100a00 */
[C---:B------:R-:W-:Y:S03]  /*39de0*/  HMMA.1688.F32.TF32 R108, R156.reuse, R36, R108 ;  /* 0x000000249c6c723c */ /* 0x040fe6000008106c */
[----:B------:R1:W-:Y:S04]  /*39df0*/  STL.64 [R1+0x428], R194 ;  /* 0x000428c201007387 */ /* 0x0003e80000100a00 */
[----:B------:R-:W3:Y:S04]  /*39e00*/  LDL.LU.64 R74, [R1+0x5f8] ;  /* 0x0005f800014a7983 */ /* 0x000ee80000300a00 */
[----:B------:R-:W-:Y:S01]  /*39e10*/  STL.64 [R1+0x430], R112 ;  /* 0x0004307001007387 */ /* 0x000fe20000100a00 */
[C---:B------:R-:W-:Y:S08]  /*39e20*/  HMMA.1688.F32.TF32 R96, R156.reuse, R32, R96 ;  /* 0x000000209c60723c */ /* 0x040ff00000081060 */
[C---:B------:R-:W-:Y:S01]  /*39e30*/  HMMA.1688.F32.TF32 R92, R156.reuse, R28, R92 ;  /* 0x0000001c9c5c723c */ /* 0x040fe2000008105c */
[----:B------:R-:W-:Y:S07]  /*39e40*/  STL.64 [R1+0x438], R114 ;  /* 0x0004387201007387 */ /* 0x000fee0000100a00 */
[C---:B----4-:R-:W-:Y:S01]  /*39e50*/  HMMA.1688.F32.TF32 R88, R156.reuse, R24, R88 ;  /* 0x000000189c58723c */ /* 0x050fe20000081058 */
[----:B------:R-:W-:Y:S04]  /*39e60*/  STL.64 [R1+0x440], R108 ;  /* 0x0004406c01007387 */ /* 0x000fe80000100a00 */
[----:B------:R-:W-:Y:S04]  /*39e70*/  STL.64 [R1+0x448], R110 ;  /* 0x0004486e01007387 */ /* 0x000fe80000100a00 */
[----:B------:R-:W-:Y:S04]  /*39e80*/  STL.64 [R1+0x450], R96 ;  /* 0x0004506001007387 */ /* 0x000fe80000100a00 */
[----:B------:R-:W-:Y:S01]  /*39e90*/  STL.64 [R1+0x458], R98 ;  /* 0x0004586201007387 */ /* 0x000fe20000100a00 */
[C---:B------:R-:W-:Y:S08]  /*39ea0*/  HMMA.1688.F32.TF32 R84, R156.reuse, R20, R84 ;  /* 0x000000149c54723c */ /* 0x040ff00000081054 */
[C---:B------:R-:W-:Y:S01]  /*39eb0*/  HMMA.1688.F32.TF32 R80, R156.reuse, R16, R80 ;  /* 0x000000109c50723c */ /* 0x040fe20000081050 */
[----:B------:R-:W-:Y:S04]  /*39ec0*/  STL.64 [R1+0x470], R92 ;  /* 0x0004705c01007387 */ /* 0x000fe80000100a00 */
[----:B------:R-:W-:Y:S04]  /*39ed0*/  STL.64 [R1+0x478], R94 ;  /* 0x0004785e01007387 */ /* 0x000fe80000100a00 */
[----:B------:R-:W-:Y:S01]  /*39ee0*/  STL.64 [R1+0x480], R88 ;  /* 0x0004805801007387 */ /* 0x000fe20000100a00 */
[C---:B------:R-:W-:Y:S03]  /*39ef0*/  HMMA.1688.F32.TF32 R76, R156.reuse, R12, R76 ;  /* 0x0000000c9c4c723c */ /* 0x040fe6000008104c */
[----:B------:R-:W-:Y:S04]  /*39f00*/  STL.64 [R1+0x488], R90 ;  /* 0x0004885a01007387 */ /* 0x000fe80000100a00 */
[----:B------:R-:W-:Y:S04]  /*39f10*/  STL.64 [R1+0x4a0], R84 ;  /* 0x0004a05401007387 */ /* 0x000fe80000100a00 */
[----:B------:R-:W-:Y:S04]  /*39f20*/  STL.64 [R1+0x4a8], R86 ;  /* 0x0004a85601007387 */ /* 0x000fe80000100a00 */
[----:B------:R-:W4:Y:S04]  /*39f30*/  LDL.LU.64 R200, [R1+0x5e0] ;  /* 0x0005e00001c87983 */ /* 0x000f280000300a00 */
[----:B------:R-:W-:Y:S04]  /*39f40*/  STL.64 [R1+0x4c0], R80 ;  /* 0x0004c05001007387 */ /* 0x000fe80000100a00 */
[----:B------:R-:W-:Y:S04]  /*39f50*/  STL.64 [R1+0x4c8], R82 ;  /* 0x0004c85201007387 */ /* 0x000fe80000100a00 */
[----:B------:R-:W4:Y:S04]  /*39f60*/  LDL.LU.64 R202, [R1+0x5e8] ;  /* 0x0005e80001ca7983 */ /* 0x000f280000300a00 */
[----:B------:R-:W-:Y:S01]  /*39f70*/  STL.64 [R1+0x4e0], R76 ;  /* 0x0004e04c01007387 */ /* 0x000fe20000100a00 */
[C---:B--2---:R-:W-:Y:S03]  /*39f80*/  HMMA.1688.F32.TF32 R68, R156.reuse, R8, R68 ;  /* 0x000000089c44723c */ /* 0x044fe60000081044 */
[----:B------:R-:W-:Y:S04]  /*39f90*/  STL.64 [R1+0x4e8], R78 ;  /* 0x0004e84e01007387 */ /* 0x000fe80000100a00 */
[----:B-1----:R-:W2:Y:S04]  /*39fa0*/  LDL.LU.64 R192, [R1+0x5d0] ;  /* 0x0005d00001c07983 */ /* 0x002ea80000300a00 */
[----:B------:R-:W2:Y:S04]  /*39fb0*/  LDL.LU.64 R194, [R1+0x5d8] ;  /* 0x0005d80001c27983 */ /* 0x000ea80000300a00 */
[----:B------:R-:W2:Y:S04]  /*39fc0*/  LDL.LU.64 R196, [R1+0x5c0] ;  /* 0x0005c00001c47983 */ /* 0x000ea80000300a00 */
[----:B------:R-:W2:Y:S04]  /*39fd0*/  LDL.LU.64 R198, [R1+0x5c8] ;  /* 0x0005c80001c67983 */ /* 0x000ea80000300a00 */
[----:B------:R1:W-:Y:S04]  /*39fe0*/  STL.64 [R1+0x500], R68 ;  /* 0x0005004401007387 */ /* 0x0003e80000100a00 */
[----:B------:R1:W-:Y:S04]  /*39ff0*/  STL.64 [R1+0x508], R70 ;  /* 0x0005084601007387 */ /* 0x0003e80000100a00 */
[----:B-1----:R-:W2:Y:S04]  /*3a000*/  LDL.LU.64 R68, [R1+0x5b0] ;  /* 0x0005b00001447983 */ /* 0x002ea80000300a00 */
[----:B------:R-:W2:Y:S04]  /*3a010*/  LDL.LU.64 R70, [R1+0x5b8] ;  /* 0x0005b80001467983 */ /* 0x000ea80000300a00 */
[----:B------:R-:W4:Y:S04]  /*3a020*/  LDL.LU.64 R112, [R1+0x5a0] ;  /* 0x0005a00001707983 */ /* 0x000f280000300a00 */
[----:B------:R-:W4:Y:S01]  /*3a030*/  LDL.LU.64 R114, [R1+0x5a8] ;  /* 0x0005a80001727983 */ /* 0x000f220000300a00 */
[----:B---3--:R-:W-:-:S15]  /*3a040*/  HMMA.1688.F32.TF32 R72, R156, R4, R72 ;  /* 0x000000049c48723c */ /* 0x008fde0000081048 */
[----:B------:R-:W-:-:S04]  /*3a050*/  NOP ;  /* 0x0000000000007918 */ /* 0x000fc80000000000 */
[----:B------:R1:W-:Y:S04]  /*3a060*/  STL.64 [R1+0x4f0], R72 ;  /* 0x0004f04801007387 */ /* 0x0003e80000100a00 */
[----:B------:R3:W-:Y:S04]  /*3a070*/  STL.64 [R1+0x4f8], R74 ;  /* 0x0004f84a01007387 */ /* 0x0007e80000100a00 */
[----:B------:R-:W4:Y:S04]  /*3a080*/  LDL.LU.64 R108, [R1+0x590] ;  /* 0x00059000016c7983 */ /* 0x000f280000300a00 */
        /* <DEDUP_REMOVED lines=13> */
[----:B-1----:R-:W4:Y:S04]  /*3a160*/  LDL.LU.64 R72, [R1+0x300] ;  /* 0x0003000001487983 */ /* 0x002f280000300a00 */
[----:B---3--:R-:W3:Y:S01]  /*3a170*/  LDL.LU.64 R74, [R1+0x308] ;  /* 0x00030800014a7983 */ /* 0x008ee20000300a00 */
[C---:B--2---:R-:W-:Y:S03]  /*3a180*/  HMMA.1688.F32.TF32 R204, R236.reuse, R36, R68 ;  /* 0x00000024eccc723c */ /* 0x044fe60000081044 */
[----:B------:R-:W2:Y:S04]  /*3a190*/  LDL.LU.64 R68, [R1+0x2b0] ;  /* 0x0002b00001447983 */ /* 0x000ea80000300a00 */
[----:B------:R-:W2:Y:S01]  /*3a1a0*/  LDL.LU.64 R70, [R1+0x2b8] ;  /* 0x0002b80001467983 */ /* 0x000ea20000300a00 */
[C---:B----4-:R-:W-:Y:S08]  /*3a1b0*/  HMMA.1688.F32.TF32 R156, R236.reuse, R48, R200 ;  /* 0x00000030ec9c723c */ /* 0x050ff000000810c8 */
[C---:B------:R-:W-:Y:S08]  /*3a1c0*/  HMMA.1688.F32.TF32 R192, R236.reuse, R44, R192 ;  /* 0x0000002cecc0723c */ /* 0x040ff000000810c0 */
[C---:B------:R-:W-:Y:S08]  /*3a1d0*/  HMMA.1688.F32.TF32 R200, R236.reuse, R40, R196 ;  /* 0x00000028ecc8723c */ /* 0x040ff000000810c4 */
[C---:B------:R-:W-:Y:S08]  /*3a1e0*/  HMMA.1688.F32.TF32 R208, R236.reuse, R32, R112 ;  /* 0x00000020ecd0723c */ /* 0x040ff00000081070 */
[C---:B------:R-:W-:Y:S08]  /*3a1f0*/  HMMA.1688.F32.TF32 R212, R236.reuse, R28, R108 ;  /* 0x0000001cecd4723c */ /* 0x040ff0000008106c */
[C---:B------:R-:W-:Y:S08]  /*3a200*/  HMMA.1688.F32.TF32 R216, R236.reuse, R24, R96 ;  /* 0x00000018ecd8723c */ /* 0x040ff00000081060 */
[C---:B------:R-:W-:Y:S08]  /*3a210*/  HMMA.1688.F32.TF32 R220, R236.reuse, R20, R92 ;  /* 0x00000014ecdc723c */ /* 0x040ff0000008105c */
[C---:B------:R-:W-:Y:S01]  /*3a220*/  HMMA.1688.F32.TF32 R224, R236.reuse, R16, R80 ;  /* 0x00000010ece0723c */ /* 0x040fe20000081050 */
[----:B------:R-:W4:Y:S04]  /*3a230*/  LDL.LU.64 R80, [R1+0x290] ;  /* 0x0002900001507983 */ /* 0x000f280000300a00 */
[----:B------:R-:W4:Y:S03]  /*3a240*/  LDL.LU.64 R82, [R1+0x298] ;  /* 0x0002980001527983 */ /* 0x000f260000300a00 */
[C---:B------:R-:W-:Y:S08]  /*3a250*/  HMMA.1688.F32.TF32 R228, R236.reuse, R12, R88 ;  /* 0x0000000cece4723c */ /* 0x040ff00000081058 */
[C---:B------:R-:W-:Y:S08]  /*3a260*/  HMMA.1688.F32.TF32 R232, R236.reuse, R8, R84 ;  /* 0x00000008ece8723c */ /* 0x040ff00000081054 */
[----:B------:R-:W-:Y:S08]  /*3a270*/  HMMA.1688.F32.TF32 R236, R236, R4, R76 ;  /* 0x00000004ecec723c */ /* 0x000ff0000008104c */
[C---:B---3--:R-:W-:Y:S08]  /*3a280*/  HMMA.1688.F32.TF32 R76, R244.reuse, R48, R72 ;  /* 0x00000030f44c723c */ /* 0x048ff00000081048 */
[C---:B------:R-:W-:Y:S01]  /*3a290*/  HMMA.1688.F32.TF32 R72, R244.reuse, R44, R240 ;  /* 0x0000002cf448723c */ /* 0x040fe200000810f0 */
[----:B------:R-:W-:Y:S04]  /*3a2a0*/  LDS R240, [R0+UR11+0x41000] ;  /* 0x0410000b00f07984 */ /* 0x000fe80008000800 */
[----:B------:R-:W-:Y:S04]  /*3a2b0*/  LDS R242, [R0+UR11+0x41800] ;  /* 0x0418000b00f27984 */ /* 0x000fe80008000800 */
[----:B------:R-:W-:Y:S04]  /*3a2c0*/  LDS R241, [R3+UR11+0x41000] ;  /* 0x0410000b03f17984 */ /* 0x000fe80008000800 */
[----:B------:R1:W-:Y:S04]  /*3a2d0*/  STL.64 [R1+0x4d0], R76 ;  /* 0x0004d04c01007387 */ /* 0x0003e80000100a00 */
[----:B------:R3:W-:Y:S04]  /*3a2e0*/  STL.64 [R1+0x4d8], R78 ;  /* 0x0004d84e01007387 */ /* 0x0007e80000100a00 */
[----:B------:R2:W-:Y:S04]  /*3a2f0*/  STL.64 [R1+0x4b0], R72 ;  /* 0x0004b04801007387 */ /* 0x0005e80000100a00 */
[----:B------:R2:W-:Y:S04]  /*3a300*/  STL.64 [R1+0x4b8], R74 ;  /* 0x0004b84a01007387 */ /* 0x0005e80000100a00 */
[----:B-1----:R-:W4:Y:S04]  /*3a310*/  LDL.LU.64 R76, [R1+0x280] ;  /* 0x00028000014c7983 */ /* 0x002f280000300a00 */
[----:B---3--:R-:W3:Y:S04]  /*3a320*/  LDL.LU.64 R78, [R1+0x288] ;  /* 0x00028800014e7983 */ /* 0x008ee80000300a00 */
[----:B------:R-:W1:Y:S01]  /*3a330*/  LDS R243, [R3+UR11+0x41800] ;  /* 0x0418000b03f37984 */ /* 0x000e620008000800 */
[----:B--2---:R-:W-:-:S15]  /*3a340*/  HMMA.1688.F32.TF32 R68, R244, R40, R68 ;  /* 0x00000028f444723c */ /* 0x004fde0000081044 */
[----:B------:R-:W-:-:S04]  /*3a350*/  NOP ;  /* 0x0000000000007918 */ /* 0x000fc80000000000 */
[----:B------:R2:W-:Y:S04]  /*3a360*/  STL.64 [R1+0x350], R68 ;  /* 0x0003504401007387 */ /* 0x0005e80000100a00 */
[----:B------:R1:W-:Y:S04]  /*3a370*/  STL.64 [R1+0x358], R70 ;  /* 0x0003584601007387 */ /* 0x0003e80000100a00 */
[----:B------:R-:W3:Y:S04]  /*3a380*/  LDL.LU.64 R72, [R1+0x260] ;  /* 0x0002600001487983 */ /* 0x000ee80000300a00 */
[----:B------:R-:W3:Y:S04]  /*3a390*/  LDL.LU.64 R74, [R1+0x268] ;  /* 0x00026800014a7983 */ /* 0x000ee80000300a00 */
[----:B--2---:R-:W2:Y:S04]  /*3a3a0*/  LDL.LU.64 R68, [R1+0x240] ;  /* 0x0002400001447983 */ /* 0x004ea80000300a00 */
[----:B-1----:R-:W2:Y:S04]  /*3a3b0*/  LDL.LU.64 R70, [R1+0x248] ;  /* 0x0002480001467983 */ /* 0x002ea80000300a00 */
[----:B------:R-:W2:Y:S04]  /*3a3c0*/  LDL.LU.64 R84, [R1+0x210] ;  /* 0x0002100001547983 */ /* 0x000ea80000300a00 */
[----:B------:R-:W2:Y:S04]  /*3a3d0*/  LDL.LU.64 R86, [R1+0x218] ;  /* 0x0002180001567983 */ /* 0x000ea80000300a00 */
[----:B------:R-:W2:Y:S04]  /*3a3e0*/  LDL.LU R248, [R1+0x270] ;  /* 0x0002700001f87983 */ /* 0x000ea80000300800 */
[----:B------:R-:W2:Y:S04]  /*3a3f0*/  LDL.LU R249, [R1+0x274] ;  /* 0x0002740001f97983 */ /* 0x000ea80000300800 */
[----:B------:R-:W2:Y:S04]  /*3a400*/  LDL.LU R250, [R1+0x278] ;  /* 0x0002780001fa7983 */ /* 0x000ea80000300800 */
[----:B------:R-:W2:Y:S01]  /*3a410*/  LDL.LU R251, [R1+0x27c] ;  /* 0x00027c0001fb7983 */ /* 0x000ea20000300800 */
[----:B----4-:R-:W-:-:S15]  /*3a420*/  HMMA.1688.F32.TF32 R80, R244, R36, R80 ;  /* 0x00000024f450723c */ /* 0x010fde0000081050 */
[----:B------:R-:W-:-:S04]  /*3a430*/  NOP ;  /* 0x0000000000007918 */ /* 0x000fc80000000000 */
[----:B------:R-:W-:Y:S01]  /*3a440*/  IMAD.MOV.U32 R52, RZ, RZ, R83 ;  /* 0x000000ffff347224 */ /* 0x000fe200078e0053 */
[----:B------:R-:W-:Y:S01]  /*3a450*/  MOV R56, R81 ;  /* 0x0000005100387202 */ /* 0x000fe20000000f00 */
[----:B------:R-:W-:Y:S02]  /*3a460*/  IMAD.MOV.U32 R53, RZ, RZ, R82 ;  /* 0x000000ffff357224 */ /* 0x000fe400078e0052 */
[----:B------:R-:W-:Y:S01]  /*3a470*/  IMAD.MOV.U32 R57, RZ, RZ, R80 ;  /* 0x000000ffff397224 */ /* 0x000fe200078e0050 */
[----:B------:R-:W-:Y:S04]  /*3a480*/  STL [R1+0x41a4], R52 ;  /* 0x0041a43401007387 */ /* 0x000fe80000100800 */
[----:B------:R-:W-:Y:S04]  /*3a490*/  STL [R1+0x41a0], R53 ;  /* 0x0041a03501007387 */ /* 0x000fe80000100800 */
[----:B------:R-:W-:Y:S04]  /*3a4a0*/  STL [R1+0x419c], R56 ;  /* 0x00419c3801007387 */ /* 0x000fe80000100800 */
[----:B------:R-:W-:Y:S04]  /*3a4b0*/  STL [R1+0x4198], R57 ;  /* 0x0041983901007387 */ /* 0x000fe80000100800 */
[----:B------:R-:W4:Y:S04]  /*3a4c0*/  LDL.LU.64 R80, [R1+0x1e0] ;  /* 0x0001e00001507983 */ /* 0x000f280000300a00 */
[----:B------:R-:W4:Y:S01]  /*3a4d0*/  LDL.LU.64 R82, [R1+0x1e8] ;  /* 0x0001e80001527983 */ /* 0x000f220000300a00 */
[----:B---3--:R-:W-:-:S15]  /*3a4e0*/  HMMA.1688.F32.TF32 R76, R244, R32, R76 ;  /* 0x00000020f44c723c */ /* 0x008fde000008104c */
[----:B------:R-:W-:-:S04]  /*3a4f0*/  NOP ;  /* 0x0000000000007918 */ /* 0x000fc80000000000 */
[----:B------:R1:W-:Y:S04]  /*3a500*/  STL.64 [R1+0x330], R76 ;  /* 0x0003304c01007387 */ /* 0x0003e80000100a00 */
[----:B------:R3:W-:Y:S04]  /*3a510*/  STL.64 [R1+0x338], R78 ;  /* 0x0003384e01007387 */ /* 0x0007e80000100a00 */
[----:B-1----:R-:W4:Y:S04]  /*3a520*/  LDL.LU.64 R76, [R1+0x1c0] ;  /* 0x0001c000014c7983 */ /* 0x002f280000300a00 */
[----:B---3--:R-:W3:Y:S01]  /*3a530*/  LDL.LU.64 R78, [R1+0x1c8] ;  /* 0x0001c800014e7983 */ /* 0x008ee20000300a00 */
[C---:B------:R-:W-:Y:S03]  /*3a540*/  HMMA.1688.F32.TF32 R88, R244.reuse, R28, R72 ;  /* 0x0000001cf458723c */ /* 0x040fe60000081048 */
[----:B------:R-:W3:Y:S05]  /*3a550*/  LDL.LU.64 R72, [R1+0x180] ;  /* 0x0001800001487983 */ /* 0x000eea0000300a00 */
[C---:B--2---:R-:W-:Y:S11]  /*3a560*/  HMMA.1688.F32.TF32 R68, R244.reuse, R24, R68 ;  /* 0x00000018f444723c */ /* 0x044ff60000081044 */
[----:B------:R-:W-:Y:S04]  /*3a570*/  STL.64 [R1+0x300], R88 ;  /* 0x0003005801007387 */ /* 0x000fe80000100a00 */
[----:B------:R-:W-:Y:S04]  /*3a580*/  STL.64 [R1+0x308], R90 ;  /* 0x0003085a01007387 */ /* 0x000fe80000100a00 */
[----:B------:R-:W2:Y:S04]  /*3a590*/  LDL.LU.64 R74, [R1+0x188] ;  /* 0x00018800014a7983 */ /* 0x000ea80000300a00 */
[----:B------:R1:W-:Y:S04]  /*3a5a0*/  STL.64 [R1+0x260], R68 ;  /* 0x0002604401007387 */ /* 0x0003e80000100a00 */
[----:B------:R1:W-:Y:S04]  /*3a5b0*/  STL.64 [R1+0x268], R70 ;  /* 0x0002684601007387 */ /* 0x0003e80000100a00 */
[----:B-1----:R-:W2:Y:S04]  /*3a5c0*/  LDL.LU.64 R68, [R1+0x140] ;  /* 0x0001400001447983 */ /* 0x002ea80000300a00 */
[----:B------:R-:W2:Y:S01]  /*3a5d0*/  LDL.LU.64 R70, [R1+0x148] ;  /* 0x0001480001467983 */ /* 0x000ea20000300a00 */
[----:B------:R-:W-:-:S15]  /*3a5e0*/  HMMA.1688.F32.TF32 R84, R244, R20, R84 ;  /* 0x00000014f454723c */ /* 0x000fde0000081054 */
[----:B------:R-:W-:-:S04]  /*3a5f0*/  NOP ;  /* 0x0000000000007918 */ /* 0x000fc80000000000 */
[----:B------:R-:W-:Y:S01]  /*3a600*/  MOV R57, R87 ;  /* 0x0000005700397202 */ /* 0x000fe20000000f00 */
[----:B------:R-:W-:Y:S01]  /*3a610*/  IMAD.MOV.U32 R56, RZ, RZ, R86 ;  /* 0x000000ffff387224 */ /* 0x000fe200078e0056 */
[----:B------:R-:W-:Y:S01]  /*3a620*/  MOV R52, R84 ;  /* 0x0000005400347202 */ /* 0x000fe20000000f00 */
[----:B------:R-:W-:Y:S02]  /*3a630*/  IMAD.MOV.U32 R53, RZ, RZ, R85 ;  /* 0x000000ffff357224 */ /* 0x000fe400078e0055 */
[----:B------:R-:W-:Y:S04]  /*3a640*/  STL [R1+0x41b4], R57 ;  /* 0x0041b43901007387 */ /* 0x000fe80000100800 */
[----:B------:R-:W-:Y:S04]  /*3a650*/  STL [R1+0x41b0], R56 ;  /* 0x0041b03801007387 */ /* 0x000fe80000100800 */
[----:B------:R-:W-:Y:S04]  /*3a660*/  STL [R1+0x41ac], R53 ;  /* 0x0041ac3501007387 */ /* 0x000fe80000100800 */
[----:B------:R-:W-:Y:S01]  /*3a670*/  STL [R1+0x41a8], R52 ;  /* 0x0041a83401007387 */ /* 0x000fe20000100800 */
[----:B------:R-:W-:Y:S01]  /*3a680*/  IMAD.MOV.U32 R92, RZ, RZ, R38 ;  /* 0x000000ffff5c7224 */ /* 0x000fe200078e0026 */
[----:B------:R-:W-:Y:S01]  /*3a690*/  MOV R94, R42 ;  /* 0x0000002a005e7202 */ /* 0x000fe20000000f00 */
[----:B------:R-:W-:-:S02]  /*3a6a0*/  IMAD.MOV.U32 R93, RZ, RZ, R39 ;  /* 0x000000ffff5d7224 */ /* 0x000fc400078e0027 */
[----:B------:R-:W-:Y:S01]  /*3a6b0*/  IMAD.MOV.U32 R95, RZ, RZ, R43 ;  /* 0x000000ffff5f7224 */ /* 0x000fe200078e002b */
[----:B------:R-:W-:Y:S01]  /*3a6c0*/  MOV R89, R47 ;  /* 0x0000002f00597202 */ /* 0x000fe20000000f00 */
[----:B------:R-:W-:Y:S02]  /*3a6d0*/  IMAD.MOV.U32 R88, RZ, RZ, R46 ;  /* 0x000000ffff587224 */ /* 0x000fe400078e002e */
[----:B------:R-:W-:Y:S01]  /*3a6e0*/  IMAD.MOV.U32 R90, RZ, RZ, R50 ;  /* 0x000000ffff5a7224 */ /* 0x000fe200078e0032 */
[----:B------:R-:W-:Y:S01]  /*3a6f0*/  MOV R96, R62 ;  /* 0x0000003e00607202 */ /* 0x000fe20000000f00 */
[----:B------:R-:W-:Y:S02]  /*3a700*/  IMAD.MOV.U32 R91, RZ, RZ, R51 ;  /* 0x000000ffff5b7224 */ /* 0x000fe400078e0033 */
[----:B------:R-:W-:Y:S01]  /*3a710*/  IMAD.MOV.U32 R97, RZ, RZ, R63 ;  /* 0x000000ffff617224 */ /* 0x000fe200078e003f */
[----:B------:R-:W-:Y:S01]  /*3a720*/  MOV R99, R58 ;  /* 0x0000003a00637202 */ /* 0x000fe20000000f00 */
[----:B------:R-:W-:-:S02]  /*3a730*/  IMAD.MOV.U32 R98, RZ, RZ, R252 ;  /* 0x000000ffff627224 */ /* 0x000fc400078e00fc */
[----:B------:R-:W-:Y:S01]  /*3a740*/  IMAD.MOV.U32 R196, RZ, RZ, R59 ;  /* 0x000000ffffc47224 */ /* 0x000fe200078e003b */
[----:B------:R-:W-:Y:S01]  /*3a750*/  MOV R198, R55 ;  /* 0x0000003700c67202 */ /* 0x000fe20000000f00 */
[----:B------:R-:W-:Y:S01]  /*3a760*/  IMAD.MOV.U32 R197, RZ, RZ, R54 ;  /* 0x000000ffffc57224 */ /* 0x000fe200078e0036 */
[----:B----4-:R-:W-:-:S15]  /*3a770*/  HMMA.1688.F32.TF32 R80, R244, R16, R80 ;  /* 0x00000010f450723c */ /* 0x010fde0000081050 */
[----:B------:R-:W-:-:S04]  /*3a780*/  NOP ;  /* 0x0000000000007918 */ /* 0x000fc80000000000 */
[----:B------:R1:W-:Y:S04]  /*3a790*/  STL.64 [R1+0x1e0], R80 ;  /* 0x0001e05001007387 */ /* 0x0003e80000100a00 */
[----:B------:R4:W-:Y:S01]  /*3a7a0*/  STL.64 [R1+0x1e8], R82 ;  /* 0x0001e85201007387 */ /* 0x0009e20000100a00 */
[----:B-1----:R-:W-:Y:S02]  /*3a7b0*/  IMAD.MOV.U32 R80, RZ, RZ, R14 ;  /* 0x000000ffff507224 */ /* 0x002fe400078e000e */
[----:B------:R-:W-:Y:S01]  /*3a7c0*/  IMAD.MOV.U32 R81, RZ, RZ, R15 ;  /* 0x000000ffff517224 */ /* 0x000fe200078e000f */
[----:B----4-:R-:W-:Y:S01]  /*3a7d0*/  MOV R82, R18 ;  /* 0x0000001200527202 */ /* 0x010fe20000000f00 */
[----:B------:R-:W-:Y:S01]  /*3a7e0*/  IMAD.MOV.U32 R83, RZ, RZ, R19 ;  /* 0x000000ffff537224 */ /* 0x000fe200078e0013 */
[----:B---3--:R-:W-:-:S15]  /*3a7f0*/  HMMA.1688.F32.TF32 R76, R244, R12, R76 ;  /* 0x0000000cf44c723c */ /* 0x008fde000008104c */
[----:B------:R-:W-:-:S04]  /*3a800*/  NOP ;  /* 0x0000000000007918 */ /* 0x000fc80000000000 */
[----:B------:R-:W-:Y:S01]  /*3a810*/  IMAD.MOV.U32 R57, RZ, RZ, R76 ;  /* 0x000000ffff397224 */ /* 0x000fe200078e004c */
[----:B------:R-:W-:Y:S01]  /*3a820*/  MOV R53, R78 ;  /* 0x0000004e00357202 */ /* 0x000fe20000000f00 */
[----:B------:R-:W-:Y:S02]  /*3a830*/  IMAD.MOV.U32 R56, RZ, RZ, R77 ;  /* 0x000000ffff387224 */ /* 0x000fe400078e004d */
[----:B------:R-:W-:Y:S01]  /*3a840*/  IMAD.MOV.U32 R52, RZ, RZ, R79 ;  /* 0x000000ffff347224 */ /* 0x000fe200078e004f */
[C---:B--2---:R-:W-:Y:S08]  /*3a850*/  HMMA.1688.F32.TF32 R72, R244.reuse, R8, R72 ;  /* 0x00000008f448723c */ /* 0x044ff00000081048 */
[----:B------:R-:W-:Y:S11]  /*3a860*/  HMMA.1688.F32.TF32 R68, R244, R4, R68 ;  /* 0x00000004f444723c */ /* 0x000ff60000081044 */
[----:B------:R-:W-:Y:S01]  /*3a870*/  STL.64 [R1+0x180], R72 ;  /* 0x0001804801007387 */ /* 0x000fe20000100a00 */
[----:B------:R-:W-:-:S03]  /*3a880*/  IMAD.MOV.U32 R199, RZ, RZ, R2 ;  /* 0x000000ffffc77224 */ /* 0x000fc600078e0002 */
[----:B------:R-:W-:Y:S04]  /*3a890*/  LDS R244, [R0+UR11+0x41080] ;  /* 0x0410800b00f47984 */ /* 0x000fe80008000800 */
[----:B------:R-:W-:Y:S04]  /*3a8a0*/  LDS R246, [R0+UR11+0x41880] ;  /* 0x0418800b00f67984 */ /* 0x000fe80008000800 */
[----:B------:R-:W-:Y:S04]  /*3a8b0*/  LDS R245, [R3+UR11+0x41080] ;  /* 0x0410800b03f57984 */ /* 0x000fe80008000800 */
[----:B------:R-:W1:Y:S01]  /*3a8c0*/  LDS R247, [R3+UR11+0x41880] ;  /* 0x0418800b03f77984 */ /* 0x000e620008000800 */
[----:B------:R-:W-:Y:S01]  /*3a8d0*/  IMAD.MOV.U32 R65, RZ, RZ, R68 ;  /* 0x000000ffff417224 */ /* 0x000fe200078e0044 */
[----:B------:R-:W-:Y:S01]  /*3a8e0*/  MOV R64, R69 ;  /* 0x0000004500407202 */ /* 0x000fe20000000f00 */
[----:B------:R-:W-:-:S02]  /*3a8f0*/  IMAD.MOV.U32 R61, RZ, RZ, R70 ;  /* 0x000000ffff3d7224 */ /* 0x000fc400078e0046 */
[----:B------:R-:W-:Y:S02]  /*3a900*/  IMAD.MOV.U32 R60, RZ, RZ, R71 ;  /* 0x000000ffff3c7224 */ /* 0x000fe400078e0047 */
[----:B------:R-:W-:Y:S01]  /*3a910*/  HMMA.1688.F32.TF32 R68, R240, R66, R248 ;  /* 0x00000042f044723c */ /* 0x000fe200000810f8 */
[----:B------:R-:W-:Y:S01]  /*3a920*/  STL.64 [R1+0x188], R74 ;  /* 0x0001884a01007387 */ /* 0x000fe20000100a00 */
[----:B------:R-:W-:Y:S01]  /*3a930*/  MOV R248, R6 ;  /* 0x0000000600f87202 */ /* 0x000fe20000000f00 */
[----:B------:R-:W-:Y:S01]  /*3a940*/  IMAD.MOV.U32 R249, RZ, RZ, R7 ;  /* 0x000000fffff97224 */ /* 0x000fe200078e0007 */
[----:B------:R-:W-:Y:S01]  /*3a950*/  MOV R251, R11 ;  /* 0x0000000b00fb7202 */ /* 0x000fe20000000f00 */
[----:B------:R-:W-:-:S14]  /*3a960*/  IMAD.MOV.U32 R250, RZ, RZ, R10 ;  /* 0x000000fffffa7224 */ /* 0x000fdc00078e000a */
[----:B------:R2:W-:Y:S04]  /*3a970*/  STL [R1+0x270], R68 ;  /* 0x0002704401007387 */ /* 0x0005e80000100800 */
[----:B------:R-:W3:Y:S04]  /*3a980*/  LDL.LU R6, [R1+0x4368] ;  /* 0x0043680001067983 */ /* 0x000ee80000300800 */
[----:B------:R-:W3:Y:S04]  /*3a990*/  LDL.LU R7, [R1+0x4364] ;  /* 0x0043640001077983 */ /* 0x000ee80000300800 */
[----:B------:R-:W4:Y:S04]  /*3a9a0*/  LDL.LU R10, [R1+0x4360] ;  /* 0x00436000010a7983 */ /* 0x000f280000300800 */
[----:B------:R-:W4:Y:S04]  /*3a9b0*/  LDL.LU R11, [R1+0x435c] ;  /* 0x00435c00010b7983 */ /* 0x000f280000300800 */
        /* <DEDUP_REMOVED lines=8> */
[----:B------:R-:W-:-:S03]  /*3aa40*/  MOV R40, R69 ;  /* 0x0000004500287202 */ /* 0x000fc60000000f00 */
[----:B------:R-:W3:Y:S01]  /*3aa50*/  LDL.LU R112, [R1+0x190] ;  /* 0x0001900001707983 */ /* 0x000ee20000300800 */
[----:B--2---:R-:W-:-:S03]  /*3aa60*/  IMAD.MOV.U32 R68, RZ, RZ, R22 ;  /* 0x000000ffff447224 */ /* 0x004fc600078e0016 */
[----:B------:R-:W3:Y:S01]  /*3aa70*/  LDL.LU R113, [R1+0x194] ;  /* 0x0001940001717983 */ /* 0x000ee20000300800 */
[----:B------:R-:W-:Y:S01]  /*3aa80*/  IMAD.MOV.U32 R37, RZ, RZ, R70 ;  /* 0x000000ffff257224 */ /* 0x000fe200078e0046 */
[----:B------:R-:W-:Y:S02]  /*3aa90*/  MOV R69, R23 ;  /* 0x0000001700457202 */ /* 0x000fe40000000f00 */
[----:B------:R-:W3:Y:S01]  /*3aaa0*/  LDL.LU R114, [R1+0x198] ;  /* 0x0001980001727983 */ /* 0x000ee20000300800 */
[----:B------:R-:W-:-:S03]  /*3aab0*/  IMAD.MOV.U32 R36, RZ, RZ, R71 ;  /* 0x000000ffff247224 */ /* 0x000fc600078e0047 */
[----:B------:R-:W3:Y:S01]  /*3aac0*/  LDL.LU R115, [R1+0x19c] ;  /* 0x00019c0001737983 */ /* 0x000ee20000300800 */
[----:B------:R-:W-:-:S03]  /*3aad0*/  IMAD.MOV.U32 R70, RZ, RZ, R26 ;  /* 0x000000ffff467224 */ /* 0x000fc600078e001a */
[----:B------:R-:W2:Y:S01]  /*3aae0*/  LDL.LU R22, [R1+0x4348] ;  /* 0x0043480001167983 */ /* 0x000ea20000300800 */
[----:B------:R-:W-:-:S03]  /*3aaf0*/  IMAD.MOV.U32 R71, RZ, RZ, R27 ;  /* 0x000000ffff477224 */ /* 0x000fc600078e001b */
[----:B------:R-:W2:Y:S04]  /*3ab00*/  LDL.LU R23, [R1+0x4344] ;  /* 0x0043440001177983 */ /* 0x000ea80000300800 */
[----:B------:R-:W3:Y:S04]  /*3ab10*/  LDL.LU R26, [R1+0x4340] ;  /* 0x00434000011a7983 */ /* 0x000ee80000300800 */
[----:B------:R-:W3:Y:S04]  /*3ab20*/  LDL.LU R27, [R1+0x433c] ;  /* 0x00433c00011b7983 */ /* 0x000ee80000300800 */
[----:B------:R-:W4:Y:S04]  /*3ab30*/  LDL.LU R84, [R1+0xc0] ;  /* 0x0000c00001547983 */ /* 0x000f280000300800 */
[----:B------:R-:W4:Y:S04]  /*3ab40*/  LDL.LU R85, [R1+0xc4] ;  /* 0x0000c40001557983 */ /* 0x000f280000300800 */
[----:B------:R-:W4:Y:S04]  /*3ab50*/  LDL.LU R86, [R1+0xc8] ;  /* 0x0000c80001567983 */ /* 0x000f280000300800 */
[----:B------:R-:W4:Y:S01]  /*3ab60*/  LDL.LU R87, [R1+0xcc] ;  /* 0x0000cc0001577983 */ /* 0x000f220000300800 */
[----:B------:R-:W-:-:S03]  /*3ab70*/  MOV R72, R30 ;  /* 0x0000001e00487202 */ /* 0x000fc60000000f00 */
[----:B------:R-:W4:Y:S01]  /*3ab80*/  LDL.LU R76, [R1+0x80] ;  /* 0x00008000014c7983 */ /* 0x000f220000300800 */
[----:B------:R-:W-:-:S03]  /*3ab90*/  IMAD.MOV.U32 R73, RZ, RZ, R31 ;  /* 0x000000ffff497224 */ /* 0x000fc600078e001f */
[----:B------:R-:W4:Y:S01]  /*3aba0*/  LDL.LU R77, [R1+0x84] ;  /* 0x00008400014d7983 */ /* 0x000f220000300800 */
[----:B------:R-:W-:-:S03]  /*3abb0*/  IMAD.MOV.U32 R74, RZ, RZ, R34 ;  /* 0x000000ffff4a7224 */ /* 0x000fc600078e0022 */
[----:B------:R-:W4:Y:S01]  /*3abc0*/  LDL.LU R78, [R1+0x88] ;  /* 0x00008800014e7983 */ /* 0x000f220000300800 */
[----:B------:R-:W-:-:S03]  /*3abd0*/  MOV R75, R35 ;  /* 0x00000023004b7202 */ /* 0x000fc60000000f00 */
        /* <DEDUP_REMOVED lines=20> */
[C---:B--2---:R-:W-:Y:S08]  /*3ad20*/  HMMA.1688.F32.TF32 R248, R240.reuse, R22, R248 ;  /* 0x00000016f0f8723c */ /* 0x044ff000000810f8 */
[C---:B---3--:R-:W-:Y:S08]  /*3ad30*/  HMMA.1688.F32.TF32 R80, R240.reuse, R26, R80 ;  /* 0x0000001af050723c */ /* 0x048ff00000081050 */
[C---:B----4-:R-:W-:Y:S08]  /*3ad40*/  HMMA.1688.F32.TF32 R68, R240.reuse, R30, R68 ;  /* 0x0000001ef044723c */ /* 0x050ff00000081044 */
[C---:B------:R-:W-:Y:S08]  /*3ad50*/  HMMA.1688.F32.TF32 R96, R240.reuse, R34, R96 ;  /* 0x00000022f060723c */ /* 0x040ff00000081060 */
[C---:B------:R-:W-:Y:S08]  /*3ad60*/  HMMA.1688.F32.TF32 R72, R240.reuse, R38, R72 ;  /* 0x00000026f048723c */ /* 0x040ff00000081048 */
[C---:B------:R-:W-:Y:S08]  /*3ad70*/  HMMA.1688.F32.TF32 R88, R240.reuse, R42, R88 ;  /* 0x0000002af058723c */ /* 0x040ff00000081058 */
[C---:B------:R-:W-:Y:S08]  /*3ad80*/  HMMA.1688.F32.TF32 R92, R240.reuse, R46, R92 ;  /* 0x0000002ef05c723c */ /* 0x040ff0000008105c */
[C---:B------:R-:W-:Y:S08]  /*3ad90*/  HMMA.1688.F32.TF32 R112, R240.reuse, R62, R112 ;  /* 0x0000003ef070723c */ /* 0x040ff00000081070 */
[C---:B------:R-:W-:Y:S08]  /*3ada0*/  HMMA.1688.F32.TF32 R108, R240.reuse, R58, R108 ;  /* 0x0000003af06c723c */ /* 0x040ff0000008106c */
[C---:B------:R-:W-:Y:S08]  /*3adb0*/  HMMA.1688.F32.TF32 R84, R240.reuse, R54, R84 ;  /* 0x00000036f054723c */ /* 0x040ff00000081054 */
[----:B------:R-:W-:Y:S01]  /*3adc0*/  HMMA.1688.F32.TF32 R76, R240, R50, R76 ;  /* 0x00000032f04c723c */ /* 0x000fe2000008104c */
[----:B------:R-:W-:Y:S02]  /*3add0*/  STL.64 [R1+0x190], R112 ;  /* 0x0001907001007387 */ /* 0x000fe40000100a00 */
[----:B------:R-:W-:Y:S01]  /*3ade0*/  IMAD.MOV.U32 R13, RZ, RZ, R110 ;  /* 0x000000ffff0d7224 */ /* 0x000fe200078e006e */
[----:B------:R-:W-:Y:S01]  /*3adf0*/  MOV R16, R109 ;  /* 0x0000006d00107202 */ /* 0x000fe20000000f00 */
[----:B------:R2:W-:Y:S01]  /*3ae00*/  STL.64 [R1+0x198], R114 ;  /* 0x0001987201007387 */ /* 0x0005e20000100a00 */
[----:B------:R-:W-:-:S02]  /*3ae10*/  IMAD.MOV.U32 R17, RZ, RZ, R108 ;  /* 0x000000ffff117224 */ /* 0x000fc400078e006c */
[----:B------:R-:W-:Y:S01]  /*3ae20*/  IMAD.MOV.U32 R12, RZ, RZ, R111 ;  /* 0x000000ffff0c7224 */ /* 0x000fe200078e006f */
[----:B--2---:R-:W2:Y:S04]  /*3ae30*/  LDL.LU.64 R114, [R1+0x42e8] ;  /* 0x0042e80001727983 */ /* 0x004ea80000300a00 */
[----:B------:R-:W2:Y:S04]  /*3ae40*/  LDL.LU.64 R112, [R1+0x42e0] ;  /* 0x0042e00001707983 */ /* 0x000ea80000300a00 */
[----:B------:R-:W3:Y:S04]  /*3ae50*/  LDL.LU.64 R110, [R1+0x42d8] ;  /* 0x0042d800016e7983 */ /* 0x000ee80000300a00 */
[----:B------:R-:W3:Y:S01]  /*3ae60*/  LDL.LU.64 R108, [R1+0x42d0] ;  /* 0x0042d000016c7983 */ /* 0x000ee20000300a00 */
[----:B------:R-:W-:-:S03]  /*3ae70*/  MOV R24, R77 ;  /* 0x0000004d00187202 */ /* 0x000fc60000000f00 */
[----:B------:R-:W-:Y:S01]  /*3ae80*/  STL [R1+0x4060], R13 ;  /* 0x0040600d01007387 */ /* 0x000fe20000100800 */
[----:B------:R-:W-:-:S03]  /*3ae90*/  MOV R44, R84 ;  /* 0x00000054002c7202 */ /* 0x000fc60000000f00 */
[----:B------:R-:W-:Y:S01]  /*3aea0*/  STL [R1+0x405c], R16 ;  /* 0x00405c1001007387 */ /* 0x000fe20000100800 */
[----:B------:R-:W-:-:S03]  /*3aeb0*/  IMAD.MOV.U32 R45, RZ, RZ, R85 ;  /* 0x000000ffff2d7224 */ /* 0x000fc600078e0055 */
[----:B------:R-:W-:Y:S01]  /*3aec0*/  STL [R1+0x4058], R17 ;  /* 0x0040581101007387 */ /* 0x000fe20000100800 */
[----:B------:R-:W-:-:S03]  /*3aed0*/  IMAD.MOV.U32 R25, RZ, RZ, R76 ;  /* 0x000000ffff197224 */ /* 0x000fc600078e004c */
[----:B------:R4:W-:Y:S01]  /*3aee0*/  STL.64 [R1+0xc8], R86 ;  /* 0x0000c85601007387 */ /* 0x0009e20000100a00 */
[----:B------:R-:W-:Y:S02]  /*3aef0*/  IMAD.MOV.U32 R21, RZ, RZ, R78 ;  /* 0x000000ffff157224 */ /* 0x000fe400078e004e */
[----:B------:R-:W-:Y:S01]  /*3af00*/  IMAD.MOV.U32 R20, RZ, RZ, R79 ;  /* 0x000000ffff147224 */ /* 0x000fe200078e004f */
[----:B------:R-:W-:Y:S01]  /*3af10*/  MOV R28, R95 ;  /* 0x0000005f001c7202 */ /* 0x000fe20000000f00 */
[----:B------:R-:W-:Y:S01]  /*3af20*/  IMAD.MOV.U32 R29, RZ, RZ, R94 ;  /* 0x000000ffff1d7224 */ /* 0x000fe200078e005e */
[----:B------:R-:W-:Y:S01]  /*3af30*/  MOV R33, R92 ;  /* 0x0000005c00217202 */ /* 0x000fe20000000f00 */
[----:B----4-:R-:W4:Y:S04]  /*3af40*/  LDL.LU.64 R86, [R1+0x42c8] ;  /* 0x0042c80001567983 */ /* 0x010f280000300a00 */
[----:B------:R-:W4:Y:S04]  /*3af50*/  LDL.LU.64 R84, [R1+0x42c0] ;  /* 0x0042c00001547983 */ /* 0x000f280000300a00 */
[----:B------:R-:W1:Y:S01]  /*3af60*/  LDL.LU.64 R78, [R1+0x42b8] ;  /* 0x0042b800014e7983 */ /* 0x000e620000300a00 */
[----:B------:R-:W-:-:S03]  /*3af70*/  IMAD.MOV.U32 R32, RZ, RZ, R93 ;  /* 0x000000ffff207224 */ /* 0x000fc600078e005d */
[----:B------:R-:W1:Y:S04]  /*3af80*/  LDL.LU.64 R76, [R1+0x42b0] ;  /* 0x0042b000014c7983 */ /* 0x000e680000300a00 */
[----:B------:R-:W-:Y:S04]  /*3af90*/  STL [R1+0x4034], R24 ;  /* 0x0040341801007387 */ /* 0x000fe80000100800 */
[----:B------:R-:W-:Y:S04]  /*3afa0*/  STL [R1+0x4030], R25 ;  /* 0x0040301901007387 */ /* 0x000fe80000100800 */
[----:B------:R-:W2:Y:S04]  /*3afb0*/  LDL.LU.64 R94, [R1+0x42a8] ;  /* 0x0042a800015e7983 */ /* 0x000ea80000300a00 */
[----:B------:R-:W2:Y:S04]  /*3afc0*/  LDL.LU.64 R92, [R1+0x42a0] ;  /* 0x0042a000015c7983 */ /* 0x000ea80000300a00 */
[----:B------:R-:W-:Y:S04]  /*3afd0*/  STL.64 [R1+0x5c0], R88 ;  /* 0x0005c05801007387 */ /* 0x000fe80000100a00 */
[----:B------:R3:W-:Y:S04]  /*3afe0*/  STL.64 [R1+0x5c8], R90 ;  /* 0x0005c85a01007387 */ /* 0x0007e80000100a00 */
[----:B---3--:R-:W3:Y:S04]  /*3aff0*/  LDL.LU.64 R90, [R1+0x4298] ;  /* 0x00429800015a7983 */ /* 0x008ee80000300a00 */
[----:B------:R-:W2:Y:S04]  /*3b000*/  LDL.LU.64 R88, [R1+0x4290] ;  /* 0x0042900001587983 */ /* 0x000ea80000300a00 */
[----:B------:R-:W-:Y:S04]  /*3b010*/  STL.64 [R1+0x5b0], R72 ;  /* 0x0005b04801007387 */ /* 0x000fe80000100a00 */
[----:B------:R4:W-:Y:S04]  /*3b020*/  STL.64 [R1+0x5b8], R74 ;  /* 0x0005b84a01007387 */ /* 0x0009e80000100a00 */
[----:B----4-:R-:W4:Y:S04]  /*3b030*/  LDL.LU.64 R74, [R1+0x4288] ;  /* 0x00428800014a7983 */ /* 0x010f280000300a00 */
[----:B------:R-:W2:Y:S04]  /*3b040*/  LDL.LU.64 R72, [R1+0x4280] ;  /* 0x0042800001487983 */ /* 0x000ea80000300a00 */
[----:B------:R-:W-:Y:S04]  /*3b050*/  STL.64 [R1+0x5a0], R96 ;  /* 0x0005a06001007387 */ /* 0x000fe80000100a00 */
[----:B------:R1:W-:Y:S04]  /*3b060*/  STL.64 [R1+0x5a8], R98 ;  /* 0x0005a86201007387 */ /* 0x0003e80000100a00 */
[----:B-1----:R-:W2:Y:S04]  /*3b070*/  LDL.LU.64 R98, [R1+0x4278] ;  /* 0x0042780001627983 */ /* 0x002ea80000300a00 */
[----:B------:R-:W2:Y:S04]  /*3b080*/  LDL.LU.64 R96, [R1+0x4270] ;  /* 0x0042700001607983 */ /* 0x000ea80000300a00 */
[----:B------:R-:W-:Y:S04]  /*3b090*/  STL.64 [R1+0x590], R68 ;  /* 0x0005904401007387 */ /* 0x000fe80000100a00 */
[----:B------:R1:W-:Y:S04]  /*3b0a0*/  STL.64 [R1+0x598], R70 ;  /* 0x0005984601007387 */ /* 0x0003e80000100a00 */
[----:B-1----:R-:W2:Y:S04]  /*3b0b0*/  LDL.LU.64 R70, [R1+0x4268] ;  /* 0x0042680001467983 */ /* 0x002ea80000300a00 */
[----:B------:R-:W2:Y:S04]  /*3b0c0*/  LDL.LU.64 R68, [R1+0x4260] ;  /* 0x0042600001447983 */ /* 0x000ea80000300a00 */
[----:B------:R-:W-:Y:S04]  /*3b0d0*/  STL.64 [R1+0x80], R80 ;  /* 0x0000805001007387 */ /* 0x000fe80000100a00 */
[----:B------:R1:W-:Y:S04]  /*3b0e0*/  STL.64 [R1+0x88], R82 ;  /* 0x0000885201007387 */ /* 0x0003e80000100a00 */
[----:B-1----:R-:W3:Y:S04]  /*3b0f0*/  LDL.LU.64 R82, [R1+0x4258] ;  /* 0x0042580001527983 */ /* 0x002ee80000300a00 */
[----:B------:R-:W3:Y:S04]  /*3b100*/  LDL.LU.64 R80, [R1+0x4250] ;  /* 0x0042500001507983 */ /* 0x000ee80000300a00 */
[----:B------:R-:W-:Y:S04]  /*3b110*/  STL.64 [R1+0x70], R248 ;  /* 0x000070f801007387 */ /* 0x000fe80000100a00 */
[----:B------:R1:W-:Y:S04]  /*3b120*/  STL.64 [R1+0x78], R250 ;  /* 0x000078fa01007387 */ /* 0x0003e80000100a00 */
[----:B-1----:R-:W3:Y:S04]  /*3b130*/  LDL.LU.64 R250, [R1+0x4248] ;  /* 0x0042480001fa7983 */ /* 0x002ee80000300a00 */
[----:B------:R-:W3:Y:S01]  /*3b140*/  LDL.LU.64 R248, [R1+0x4240] ;  /* 0x0042400001f87983 */ /* 0x000ee20000300a00 */
[----:B------:R-:W-:-:S15]  /*3b150*/  HMMA.1688.F32.TF32 R196, R240, R18, R196 ;  /* 0x00000012f0c4723c */ /* 0x000fde00000810c4 */
[----:B------:R-:W-:-:S04]  /*3b160*/  NOP ;  /* 0x0000000000007918 */ /* 0x000fc80000000000 */
[----:B------:R-:W-:Y:S04]  /*3b170*/  STL.64 [R1+0x60], R196 ;  /* 0x000060c401007387 */ /* 0x000fe80000100a00 */
[----:B------:R3:W-:Y:S01]  /*3b180*/  STL.64 [R1+0x68], R198 ;  /* 0x000068c601007387 */ /* 0x0007e20000100a00 */
[C---:B--2---:R-:W-:Y:S08]  /*3b190*/  HMMA.1688.F32.TF32 R68, R240.reuse, R6, R68 ;  /* 0x00000006f044723c */ /* 0x044ff00000081044 */
[----:B---3--:R-:W-:Y:S01]  /*3b1a0*/  HMMA.1688.F32.TF32 R196, R240, R14, R248 ;  /* 0x0000000ef0c4723c */ /* 0x008fe200000810f8 */
[----:B------:R-:W2:-:S15]  /*3b1b0*/  LDL.LU R248, [R1+0xe0] ;  /* 0x0000e00001f87983 */ /* 0x000e9e0000300800 */
[----:B------:R-:W-:-:S03]  /*3b1c0*/  NOP ;  /* 0x0000000000007918 */ /* 0x000fc60000000000 */
[----:B------:R-:W-:Y:S04]  /*3b1d0*/  STL.64 [R1+0x50], R196 ;  /* 0x000050c401007387 */ /* 0x000fe80000100a00 */
[----:B------:R1:W-:Y:S04]  /*3b1e0*/  STL.64 [R1+0x58], R198 ;  /* 0x000058c601007387 */ /* 0x0003e80000100a00 */
[----:B------:R-:W2:Y:S04]  /*3b1f0*/  LDL.LU R249, [R1+0xe4] ;  /* 0x0000e40001f97983 */ /* 0x000ea80000300800 */
[----:B------:R-:W2:Y:S01]  /*3b200*/  LDL.LU R250, [R1+0xe8] ;  /* 0x0000e80001fa7983 */ /* 0x000ea20000300800 */
[----:B-1----:R-:W-:Y:S03]  /*3b210*/  HMMA.1688.F32.TF32 R196, R240, R10, R80 ;  /* 0x0000000af0c4723c */ /* 0x002fe60000081050 */
[----:B------:R-:W2:Y:S04]  /*3b220*/  LDL.LU R251, [R1+0xec] ;  /* 0x0000ec0001fb7983 */ /* 0x000ea80000300800 */
[----:B------:R-:W3:-:S12]  /*3b230*/  LDL.LU R80, [R1+0x160] ;  /* 0x0001600001507983 */ /* 0x000ed80000300800 */
[----:B------:R1:W-:Y:S04]  /*3b240*/  STL.64 [R1+0x40], R196 ;  /* 0x000040c401007387 */ /* 0x0003e80000100a00 */
[----:B------:R1:W-:Y:S04]  /*3b250*/  STL.64 [R1+0x48], R198 ;  /* 0x000048c601007387 */ /* 0x0003e80000100a00 */
[----:B------:R-:W3:Y:S04]  /*3b260*/  LDL.LU R81, [R1+0x164] ;  /* 0x0001640001517983 */ /* 0x000ee80000300800 */
[----:B------:R-:W3:Y:S04]  /*3b270*/  LDL.LU R82, [R1+0x168] ;  /* 0x0001680001527983 */ /* 0x000ee80000300800 */
[----:B------:R-:W3:Y:S04]  /*3b280*/  LDL.LU R83, [R1+0x16c] ;  /* 0x00016c0001537983 */ /* 0x000ee80000300800 */
[----:B-1----:R-:W4:Y:S04]  /*3b290*/  LDL.LU R196, [R1+0xb0] ;  /* 0x0000b00001c47983 */ /* 0x002f280000300800 */
[----:B------:R-:W4:Y:S04]  /*3b2a0*/  LDL.LU R197, [R1+0xb4] ;  /* 0x0000b40001c57983 */ /* 0x000f280000300800 */
[----:B------:R-:W4:Y:S04]  /*3b2b0*/  LDL.LU R198, [R1+0xb8] ;  /* 0x0000b80001c67983 */ /* 0x000f280000300800 */
[----:B------:R-:W4:Y:S04]  /*3b2c0*/  LDL.LU R199, [R1+0xbc] ;  /* 0x0000bc0001c77983 */ /* 0x000f280000300800 */
[----:B------:R-:W4:Y:S04]  /*3b2d0*/  LDL.LU R240, [R1+0x250] ;  /* 0x0002500001f07983 */ /* 0x000f280000300800 */
[----:B------:R-:W-:Y:S04]  /*3b2e0*/  STL.64 [R1+0x30], R68 ;  /* 0x0000304401007387 */ /* 0x000fe80000100a00 */
[----:B------:R-:W-:Y:S04]  /*3b2f0*/  STL.64 [R1+0x38], R70 ;  /* 0x0000384601007387 */ /* 0x000fe80000100a00 */
[----:B------:R-:W4:Y:S04]  /*3b300*/  LDL.LU R241, [R1+0x254] ;  /* 0x0002540001f17983 */ /* 0x000f280000300800 */
[----:B------:R-:W4:Y:S04]  /*3b310*/  LDL.LU R242, [R1+0x258] ;  /* 0x0002580001f27983 */ /* 0x000f280000300800 */
[----:B------:R-:W4:Y:S01]  /*3b320*/  LDL.LU R243, [R1+0x25c] ;  /* 0x00025c0001f37983 */ /* 0x000f220000300800 */
[C---:B------:R-:W-:Y:S03]  /*3b330*/  HMMA.1688.F32.TF32 R76, R244.reuse, R50, R76 ;  /* 0x00000032f44c723c */ /* 0x040fe6000008104c */
[----:B------:R-:W-:Y:S04]  /*3b340*/  LDS R68, [R0+UR11+0x41100] ;  /* 0x0411000b00447984 */ /* 0x000fe80008000800 */
[----:B------:R-:W-:Y:S04]  /*3b350*/  LDS R70, [R0+UR11+0x41900] ;  /* 0x0419000b00467984 */ /* 0x000fe80008000800 */
[----:B------:R-:W-:Y:S04]  /*3b360*/  LDS R69, [R3+UR11+0x41100] ;  /* 0x0411000b03457984 */ /* 0x000fe80008000800 */
[----:B------:R-:W1:Y:S01]  /*3b370*/  LDS R71, [R3+UR11+0x41900] ;  /* 0x0419000b03477984 */ /* 0x000e620008000800 */
[C---:B--2---:R-:W-:Y:S08]  /*3b380*/  HMMA.1688.F32.TF32 R248, R244.reuse, R58, R248 ;  /* 0x0000003af4f8723c */ /* 0x044ff000000810f8 */
[C---:B---3--:R-:W-:Y:S08]  /*3b390*/  HMMA.1688.F32.TF32 R80, R244.reuse, R62, R80 ;  /* 0x0000003ef450723c */ /* 0x048ff00000081050 */
[----:B----4-:R-:W-:Y:S11]  /*3b3a0*/  HMMA.1688.F32.TF32 R240, R244, R66, R240 ;  /* 0x00000042f4f0723c */ /* 0x010ff600000810f0 */
[----:B------:R-:W-:Y:S01]  /*3b3b0*/  IMAD.MOV.U32 R9, RZ, RZ, R80 ;  /* 0x000000ffff097224 */ /* 0x000fe200078e0050 */
[----:B------:R-:W-:Y:S01]  /*3b3c0*/  MOV R8, R81 ;  /* 0x0000005100087202 */ /* 0x000fe20000000f00 */
[----:B------:R-:W-:-:S02]  /*3b3d0*/  IMAD.MOV.U32 R5, RZ, RZ, R82 ;  /* 0x000000ffff057224 */ /* 0x000fc400078e0052 */
[----:B------:R-:W-:-:S04]  /*3b3e0*/  IMAD.MOV.U32 R4, RZ, RZ, R83 ;  /* 0x000000ffff047224 */ /* 0x000fc800078e0053 */
[----:B------:R-:W-:Y:S01]  /*3b3f0*/  IMAD.MOV.U32 R2, RZ, RZ, R240 ;  /* 0x000000ffff027224 */ /* 0x000fe200078e00f0 */
[----:B------:R-:W-:Y:S01]  /*3b400*/  MOV R16, R242 ;  /* 0x000000f200107202 */ /* 0x000fe20000000f00 */
[----:B------:R-:W-:Y:S01]  /*3b410*/  IMAD.MOV.U32 R13, RZ, RZ, R241 ;  /* 0x000000ffff0d7224 */ /* 0x000fe200078e00f1 */
[----:B------:R-:W2:Y:S01]  /*3b420*/  LDL.LU R240, [R1+0xd0] ;  /* 0x0000d00001f07983 */ /* 0x000ea20000300800 */
[----:B------:R-:W-:-:S03]  /*3b430*/  IMAD.MOV.U32 R17, RZ, RZ, R243 ;  /* 0x000000ffff117224 */ /* 0x000fc600078e00f3 */
[----:B------:R-:W2:Y:S04]  /*3b440*/  LDL.LU R241, [R1+0xd4] ;  /* 0x0000d40001f17983 */ /* 0x000ea80000300800 */
[----:B------:R-:W2:Y:S04]  /*3b450*/  LDL.LU R242, [R1+0xd8] ;  /* 0x0000d80001f27983 */ /* 0x000ea80000300800 */
[----:B------:R-:W2:Y:S04]  /*3b460*/  LDL.LU R243, [R1+0xdc] ;  /* 0x0000dc0001f37983 */ /* 0x000ea80000300800 */
[----:B------:R-:W1:Y:S04]  /*3b470*/  LDL.LU R80, [R1+0x150] ;  /* 0x0001500001507983 */ /* 0x000e680000300800 */
[----:B------:R-:W1:Y:S04]  /*3b480*/  LDL.LU R81, [R1+0x154] ;  /* 0x0001540001517983 */ /* 0x000e680000300800 */
[----:B------:R-:W1:Y:S04]  /*3b490*/  LDL.LU R82, [R1+0x158] ;  /* 0x0001580001527983 */ /* 0x000e680000300800 */
[----:B------:R-:W1:Y:S04]  /*3b4a0*/  LDL.LU R83, [R1+0x15c] ;  /* 0x00015c0001537983 */ /* 0x000e680000300800 */
[----:B------:R-:W-:Y:S04]  /*3b4b0*/  STL.64 [R1+0x4040], R250 ;  /* 0x004040fa01007387 */ /* 0x000fe80000100a00 */
[----:B------:R3:W-:Y:S04]  /*3b4c0*/  STL.64 [R1+0x4038], R248 ;  /* 0x004038f801007387 */ /* 0x0007e80000100a00 */
[----:B---3--:R-:W3:Y:S04]  /*3b4d0*/  LDL.LU R248, [R1+0x220] ;  /* 0x0002200001f87983 */ /* 0x008ee80000300800 */
[----:B------:R-:W3:Y:S04]  /*3b4e0*/  LDL.LU R249, [R1+0x224] ;  /* 0x0002240001f97983 */ /* 0x000ee80000300800 */
[----:B------:R-:W3:Y:S04]  /*3b4f0*/  LDL.LU R250, [R1+0x228] ;  /* 0x0002280001fa7983 */ /* 0x000ee80000300800 */
[----:B------:R-:W3:Y:S01]  /*3b500*/  LDL.LU R251, [R1+0x22c] ;  /* 0x00022c0001fb7983 */ /* 0x000ee20000300800 */
[----:B------:R-:W-:-:S15]  /*3b510*/  HMMA.1688.F32.TF32 R196, R244, R54, R196 ;  /* 0x00000036f4c4723c */ /* 0x000fde00000810c4 */
[----:B------:R-:W-:-:S04]  /*3b520*/  NOP ;  /* 0x0000000000007918 */ /* 0x000fc80000000000 */
[----:B------:R-:W-:Y:S01]  /*3b530*/  IMAD.MOV.U32 R24, RZ, RZ, R198 ;  /* 0x000000ffff187224 */ /* 0x000fe200078e00c6 */
[----:B------:R-:W-:Y:S01]  /*3b540*/  MOV R25, R199 ;  /* 0x000000c700197202 */ /* 0x000fe20000000f00 */
[----:B------:R-:W-:Y:S01]  /*3b550*/  IMAD.MOV.U32 R49, RZ, RZ, R197 ;  /* 0x000000ffff317224 */ /* 0x000fe200078e00c5 */
[----:B------:R-:W-:Y:S01]  /*3b560*/  MOV R48, R196 ;  /* 0x000000c400307202 */ /* 0x000fe20000000f00 */
[----:B------:R-:W4:Y:S04]  /*3b570*/  LDL.LU.64 R198, [R1+0x4238] ;  /* 0x0042380001c67983 */ /* 0x000f280000300a00 */
[----:B------:R-:W2:Y:S04]  /*3b580*/  LDL.LU.64 R196, [R1+0x4230] ;  /* 0x0042300001c47983 */ /* 0x000ea80000300a00 */
[----:B------:R-:W-:Y:S04]  /*3b590*/  STL.64 [R1+0x6a0], R76 ;  /* 0x0006a04c01007387 */ /* 0x000fe80000100a00 */
[----:B------:R1:W-:Y:S02]  /*3b5a0*/  STL.64 [R1+0x6a8], R78 ;  /* 0x0006a84e01007387 */ /* 0x0003e40000100a00 */
[C---:B-1----:R-:W-:Y:S08]  /*3b5b0*/  HMMA.1688.F32.TF32 R76, R244.reuse, R46, R84 ;  /* 0x0000002ef44c723c */ /* 0x042ff00000081054 */
[C---:B------:R-:W-:Y:S11]  /*3b5c0*/  HMMA.1688.F32.TF32 R84, R244.reuse, R42, R108 ;  /* 0x0000002af454723c */ /* 0x040ff6000008106c */
[----:B------:R-:W-:Y:S04]  /*3b5d0*/  STL.64 [R1+0x690], R76 ;  /* 0x0006904c01007387 */ /* 0x000fe80000100a00 */
[----:B------:R1:W-:Y:S02]  /*3b5e0*/  STL.64 [R1+0x698], R78 ;  /* 0x0006984e01007387 */ /* 0x0003e40000100a00 */
[C---:B-1----:R-:W-:Y:S02]  /*3b5f0*/  HMMA.1688.F32.TF32 R76, R244.reuse, R38, R112 ;  /* 0x00000026f44c723c */ /* 0x042fe40000081070 */
[----:B------:R-:W-:Y:S04]  /*3b600*/  STL.64 [R1+0x680], R84 ;  /* 0x0006805401007387 */ /* 0x000fe80000100a00 */
[----:B------:R1:W-:Y:S02]  /*3b610*/  STL.64 [R1+0x688], R86 ;  /* 0x0006885601007387 */ /* 0x0003e40000100a00 */
[C---:B------:R-:W-:Y:S08]  /*3b620*/  HMMA.1688.F32.TF32 R108, R244.reuse, R34, R116 ;  /* 0x00000022f46c723c */ /* 0x040ff00000081074 */
[----:B-1----:R-:W-:Y:S03]  /*3b630*/  HMMA.1688.F32.TF32 R84, R244, R30, R120 ;  /* 0x0000001ef454723c */ /* 0x002fe60000081078 */
[----:B------:R-:W-:Y:S04]  /*3b640*/  STL.64 [R1+0x670], R76 ;  /* 0x0006704c01007387 */ /* 0x000fe80000100a00 */
[----:B------:R1:W-:Y:S01]  /*3b650*/  STL.64 [R1+0x678], R78 ;  /* 0x0006784e01007387 */ /* 0x0003e20000100a00 */
[----:B------:R-:W-:Y:S01]  /*3b660*/  HMMA.1688.F32.TF32 R80, R68, R62, R80 ;  /* 0x0000003e4450723c */ /* 0x000fe20000081050 */
[----:B------:R-:W-:-:S02]  /*3b670*/  IMAD.MOV.U32 R116, RZ, RZ, R252 ;  /* 0x000000ffff747224 */ /* 0x000fc400078e00fc */
[----:B------:R-:W-:Y:S04]  /*3b680*/  LDS R120, [R0+UR11+0x41180] ;  /* 0x0411800b00787984 */ /* 0x000fe80008000800 */
[----:B------:R-:W-:Y:S01]  /*3b690*/  LDS R122, [R0+UR11+0x41980] ;  /* 0x0419800b007a7984 */ /* 0x000fe20008000800 */
[C---:B-1----:R-:W-:Y:S03]  /*3b6a0*/  HMMA.1688.F32.TF32 R76, R244.reuse, R26, R124 ;  /* 0x0000001af44c723c */ /* 0x042fe6000008107c */
[----:B------:R-:W-:Y:S04]  /*3b6b0*/  STL.64 [R1+0x660], R108 ;  /* 0x0006606c01007387 */ /* 0x000fe80000100a00 */
[----:B------:R-:W-:Y:S04]  /*3b6c0*/  STL.64 [R1+0x668], R110 ;  /* 0x0006686e01007387 */ /* 0x000fe80000100a00 */
[----:B------:R-:W4:Y:S04]  /*3b6d0*/  LDL.LU R112, [R1+0xa0] ;  /* 0x0000a00001707983 */ /* 0x000f280000300800 */
[----:B------:R-:W-:Y:S04]  /*3b6e0*/  STL.64 [R1+0x650], R84 ;  /* 0x0006505401007387 */ /* 0x000fe80000100a00 */
[----:B------:R1:W-:Y:S04]  /*3b6f0*/  STL.64 [R1+0x658], R86 ;  /* 0x0006585601007387 */ /* 0x0003e80000100a00 */
[----:B------:R-:W-:Y:S04]  /*3b700*/  STL.64 [R1+0x640], R76 ;  /* 0x0006404c01007387 */ /* 0x000fe80000100a00 */
[----:B------:R1:W-:Y:S04]  /*3b710*/  STL.64 [R1+0x648], R78 ;  /* 0x0006484e01007387 */ /* 0x0003e80000100a00 */
[----:B------:R-:W4:Y:S04]  /*3b720*/  LDL.LU R113, [R1+0xa4] ;  /* 0x0000a40001717983 */ /* 0x000f280000300800 */
[----:B------:R-:W4:Y:S04]  /*3b730*/  LDL.LU R114, [R1+0xa8] ;  /* 0x0000a80001727983 */ /* 0x000f280000300800 */
[----:B------:R-:W4:Y:S01]  /*3b740*/  LDL.LU R115, [R1+0xac] ;  /* 0x0000ac0001737983 */ /* 0x000f220000300800 */
[C---:B-1----:R-:W-:Y:S03]  /*3b750*/  HMMA.1688.F32.TF32 R84, R244.reuse, R22, R128 ;  /* 0x00000016f454723c */ /* 0x042fe60000081080 */
[----:B------:R-:W-:Y:S04]  /*3b760*/  LDS R121, [R3+UR11+0x41180] ;  /* 0x0411800b03797984 */ /* 0x000fe80008000800 */
[----:B------:R-:W1:Y:S01]  /*3b770*/  LDS R123, [R3+UR11+0x41980] ;  /* 0x0419800b037b7984 */ /* 0x000e620008000800 */
[C---:B------:R-:W-:Y:S08]  /*3b780*/  HMMA.1688.F32.TF32 R76, R244.reuse, R18, R132 ;  /* 0x00000012f44c723c */ /* 0x040ff00000081084 */
[C---:B------:R-:W-:Y:S03]  /*3b790*/  HMMA.1688.F32.TF32 R108, R244.reuse, R14, R136 ;  /* 0x0000000ef46c723c */ /* 0x040fe60000081088 */
[----:B------:R-:W-:Y:S04]  /*3b7a0*/  STL.64 [R1+0x630], R84 ;  /* 0x0006305401007387 */ /* 0x000fe80000100a00 */
[----:B------:R2:W-:Y:S04]  /*3b7b0*/  STL.64 [R1+0x638], R86 ;  /* 0x0006385601007387 */ /* 0x0005e80000100a00 */
[----:B------:R-:W-:Y:S04]  /*3b7c0*/  STL.64 [R1+0x620], R76 ;  /* 0x0006204c01007387 */ /* 0x000fe80000100a00 */
[----:B------:R3:W-:Y:S01]  /*3b7d0*/  STL.64 [R1+0x628], R78 ;  /* 0x0006284e01007387 */ /* 0x0007e20000100a00 */
[C---:B--2---:R-:W-:Y:S08]  /*3b7e0*/  HMMA.1688.F32.TF32 R84, R244.reuse, R10, R100 ;  /* 0x0000000af454723c */ /* 0x044ff00000081064 */
[----:B---3--:R-:W-:Y:S01]  /*3b7f0*/  HMMA.1688.F32.TF32 R76, R244, R6, R152 ;  /* 0x00000006f44c723c */ /* 0x008fe20000081098 */
[----:B------:R-:W-:Y:S04]  /*3b800*/  STL.64 [R1+0x610], R108 ;  /* 0x0006106c01007387 */ /* 0x000fe80000100a00 */
[----:B------:R-:W-:Y:S06]  /*3b810*/  STL.64 [R1+0x618], R110 ;  /* 0x0006186e01007387 */ /* 0x000fec0000100a00 */
[----:B------:R-:W-:Y:S04]  /*3b820*/  STL.64 [R1+0x600], R84 ;  /* 0x0006005401007387 */ /* 0x000fe80000100a00 */
[----:B------:R-:W-:Y:S04]  /*3b830*/  STL.64 [R1+0x608], R86 ;  /* 0x0006085601007387 */ /* 0x000fe80000100a00 */
[----:B------:R-:W-:Y:S04]  /*3b840*/  STL.64 [R1+0x5f0], R76 ;  /* 0x0005f04c01007387 */ /* 0x000fe80000100a00 */
[----:B------:R2:W-:Y:S02]  /*3b850*/  STL.64 [R1+0x5f8], R78 ;  /* 0x0005f84e01007387 */ /* 0x0005e40000100a00 */
[----:B--2---:R-:W-:-:S15]  /*3b860*/  HMMA.1688.F32.TF32 R76, R68, R66, R248 ;  /* 0x00000042444c723c */ /* 0x004fde00000810f8 */
[----:B------:R-:W-:-:S04]  /*3b870*/  NOP ;  /* 0x0000000000007918 */ /* 0x000fc80000000000 */
[----:B------:R-:W-:Y:S04]  /*3b880*/  STL.64 [R1+0x4050], R78 ;  /* 0x0040504e01007387 */ /* 0x000fe80000100a00 */
[----:B------:R-:W-:Y:S04]  /*3b890*/  STL.64 [R1+0x4048], R76 ;  /* 0x0040484c01007387 */ /* 0x000fe80000100a00 */
[----:B------:R-:W-:Y:S04]  /*3b8a0*/  STL.64 [R1+0x4070], R82 ;  /* 0x0040705201007387 */ /* 0x000fe80000100a00 */
[----:B------:R2:W-:Y:S04]  /*3b8b0*/  STL.64 [R1+0x4068], R80 ;  /* 0x0040685001007387 */ /* 0x0005e80000100a00 */
[----:B------:R-:W3:Y:S04]  /*3b8c0*/  LDL.LU R248, [R1+0x1b0] ;  /* 0x0001b00001f87983 */ /* 0x000ee80000300800 */
[----:B------:R-:W3:Y:S04]  /*3b8d0*/  LDL.LU R249, [R1+0x1b4] ;  /* 0x0001b40001f97983 */ /* 0x000ee80000300800 */
[----:B------:R-:W3:Y:S04]  /*3b8e0*/  LDL.LU R250, [R1+0x1b8] ;  /* 0x0001b80001fa7983 */ /* 0x000ee80000300800 */
[----:B------:R-:W3:Y:S04]  /*3b8f0*/  LDL.LU R251, [R1+0x1bc] ;  /* 0x0001bc0001fb7983 */ /* 0x000ee80000300800 */
[----:B------:R-:W1:Y:S04]  /*3b900*/  LDL.LU R108, [R1+0x2a0] ;  /* 0x0002a000016c7983 */ /* 0x000e680000300800 */
[----:B------:R-:W1:Y:S04]  /*3b910*/  LDL.LU R109, [R1+0x2a4] ;  /* 0x0002a400016d7983 */ /* 0x000e680000300800 */
[----:B------:R-:W1:Y:S04]  /*3b920*/  LDL.LU R110, [R1+0x2a8] ;  /* 0x0002a800016e7983 */ /* 0x000e680000300800 */
[----:B------:R-:W1:Y:S01]  /*3b930*/  LDL.LU R111, [R1+0x2ac] ;  /* 0x0002ac00016f7983 */ /* 0x000e620000300800 */
[C---:B------:R-:W-:Y:S03]  /*3b940*/  HMMA.1688.F32.TF32 R84, R68.reuse, R58, R240 ;  /* 0x0000003a4454723c */ /* 0x040fe600000810f0 */
[----:B------:R-:W3:Y:S04]  /*3b950*/  LDL.LU R240, [R1+0x120] ;  /* 0x0001200001f07983 */ /* 0x000ee80000300800 */
[----:B------:R-:W3:Y:S04]  /*3b960*/  LDL.LU R241, [R1+0x124] ;  /* 0x0001240001f17983 */ /* 0x000ee80000300800 */
[----:B------:R-:W3:Y:S04]  /*3b970*/  LDL.LU R242, [R1+0x128] ;  /* 0x0001280001f27983 */ /* 0x000ee80000300800 */
[----:B------:R-:W3:Y:S04]  /*3b980*/  LDL.LU R243, [R1+0x12c] ;  /* 0x00012c0001f37983 */ /* 0x000ee80000300800 */
[----:B------:R-:W-:Y:S01]  /*3b990*/  STL.64 [R1+0x4080], R86 ;  /* 0x0040805601007387 */ /* 0x000fe20000100a00 */
[C---:B--2---:R-:W-:Y:S03]  /*3b9a0*/  HMMA.1688.F32.TF32 R80, R68.reuse, R46, R140 ;  /* 0x0000002e4450723c */ /* 0x044fe6000008108c */
[----:B------:R2:W-:Y:S05]  /*3b9b0*/  STL.64 [R1+0x4078], R84 ;  /* 0x0040785401007387 */ /* 0x0005ea0000100a00 */
[C---:B------:R-:W-:Y:S08]  /*3b9c0*/  HMMA.1688.F32.TF32 R76, R68.reuse, R42, R160 ;  /* 0x0000002a444c723c */ /* 0x040ff000000810a0 */
[C---:B--2---:R-:W-:Y:S08]  /*3b9d0*/  HMMA.1688.F32.TF32 R84, R68.reuse, R50, R104 ;  /* 0x000000324454723c */ /* 0x044ff00000081068 */
[----:B----4-:R-:W-:-:S15]  /*3b9e0*/  HMMA.1688.F32.TF32 R100, R68, R54, R112 ;  /* 0x000000364464723c */ /* 0x010fde0000081070 */
[----:B------:R-:W-:-:S04]  /*3b9f0*/  NOP ;  /* 0x0000000000007918 */ /* 0x000fc80000000000 */
[----:B------:R-:W-:Y:S04]  /*3ba00*/  STL.64 [R1+0x4090], R102 ;  /* 0x0040906601007387 */ /* 0x000fe80000100a00 */
[----:B------:R-:W-:Y:S04]  /*3ba10*/  STL.64 [R1+0x4088], R100 ;  /* 0x0040886401007387 */ /* 0x000fe80000100a00 */
[----:B------:R-:W-:Y:S04]  /*3ba20*/  STL.64 [R1+0x760], R84 ;  /* 0x0007605401007387 */ /* 0x000fe80000100a00 */
[----:B------:R2:W-:Y:S04]  /*3ba30*/  STL.64 [R1+0x768], R86 ;  /* 0x0007685601007387 */ /* 0x0005e80000100a00 */
[----:B------:R-:W-:Y:S04]  /*3ba40*/  STL.64 [R1+0x750], R80 ;  /* 0x0007505001007387 */ /* 0x000fe80000100a00 */
[----:B------:R4:W-:Y:S01]  /*3ba50*/  STL.64 [R1+0x758], R82 ;  /* 0x0007585201007387 */ /* 0x0009e20000100a00 */
[C---:B--2---:R-:W-:Y:S03]  /*3ba60*/  HMMA.1688.F32.TF32 R84, R68.reuse, R38, R164 ;  /* 0x000000264454723c */ /* 0x044fe600000810a4 */
[----:B------:R-:W-:Y:S04]  /*3ba70*/  STL.64 [R1+0x740], R76 ;  /* 0x0007404c01007387 */ /* 0x000fe80000100a00 */
[----:B------:R2:W-:Y:S01]  /*3ba80*/  STL.64 [R1+0x748], R78 ;  /* 0x0007484e01007387 */ /* 0x0005e20000100a00 */
[C---:B----4-:R-:W-:Y:S08]  /*3ba90*/  HMMA.1688.F32.TF32 R80, R68.reuse, R34, R168 ;  /* 0x000000224450723c */ /* 0x050ff000000810a8 */
[C---:B--2---:R-:W-:Y:S03]  /*3baa0*/  HMMA.1688.F32.TF32 R76, R68.reuse, R30, R172 ;  /* 0x0000001e444c723c */ /* 0x044fe600000810ac */
        /* <DEDUP_REMOVED lines=10> */
[----:B------:R-:W-:Y:S04]  /*3bb50*/  STL.64 [R1+0x708], R86 ;  /* 0x0007085601007387 */ /* 0x000fe80000100a00 */
[----:B------:R-:W-:Y:S04]  /*3bb60*/  STL.64 [R1+0x6f0], R80 ;  /* 0x0006f05001007387 */ /* 0x000fe80000100a00 */
[----:B------:R2:W-:Y:S04]  /*3bb70*/  STL.64 [R1+0x6f8], R82 ;  /* 0x0006f85201007387 */ /* 0x0005e80000100a00 */
[----:B------:R-:W-:Y:S04]  /*3bb80*/  STL.64 [R1+0x6e0], R76 ;  /* 0x0006e04c01007387 */ /* 0x000fe80000100a00 */
[----:B------:R4:W-:Y:S01]  /*3bb90*/  STL.64 [R1+0x6e8], R78 ;  /* 0x0006e84e01007387 */ /* 0x0009e20000100a00 */
[C---:B--2---:R-:W-:Y:S08]  /*3bba0*/  HMMA.1688.F32.TF32 R80, R68.reuse, R14, R188 ;  /* 0x0000000e4450723c */ /* 0x044ff000000810bc */
[C---:B----4-:R-:W-:Y:S11]  /*3bbb0*/  HMMA.1688.F32.TF32 R76, R68.reuse, R10, R144 ;  /* 0x0000000a444c723c */ /* 0x050ff60000081090 */
[----:B------:R-:W-:Y:S04]  /*3bbc0*/  STL.64 [R1+0x6d0], R80 ;  /* 0x0006d05001007387 */ /* 0x000fe80000100a00 */
[----:B------:R-:W-:Y:S04]  /*3bbd0*/  STL.64 [R1+0x6d8], R82 ;  /* 0x0006d85201007387 */ /* 0x000fe80000100a00 */
[----:B------:R-:W2:Y:S04]  /*3bbe0*/  LDL.LU R252, [R1+0x4228] ;  /* 0x0042280001fc7983 */ /* 0x000ea80000300800 */
[----:B------:R-:W-:Y:S04]  /*3bbf0*/  STL.64 [R1+0x6c0], R76 ;  /* 0x0006c04c01007387 */ /* 0x000fe80000100a00 */
[----:B------:R4:W-:Y:S04]  /*3bc00*/  STL.64 [R1+0x6c8], R78 ;  /* 0x0006c84e01007387 */ /* 0x0009e80000100a00 */
[----:B------:R-:W2:Y:S04]  /*3bc10*/  LDL.LU R117, [R1+0x94] ;  /* 0x0000940001757983 */ /* 0x000ea80000300800 */
[----:B------:R-:W2:Y:S04]  /*3bc20*/  LDL.LU R118, [R1+0x98] ;  /* 0x0000980001767983 */ /* 0x000ea80000300800 */
[----:B------:R-:W2:Y:S01]  /*3bc30*/  LDL.LU R119, [R1+0x9c] ;  /* 0x00009c0001777983 */ /* 0x000ea20000300800 */
[----:B----4-:R-:W-:Y:S08]  /*3bc40*/  HMMA.1688.F32.TF32 R76, R68, R6, R148 ;  /* 0x00000006444c723c */ /* 0x010ff00000081094 */
[C---:B-1----:R-:W-:Y:S08]  /*3bc50*/  HMMA.1688.F32.TF32 R104, R120.reuse, R66, R108 ;  /* 0x000000427868723c */ /* 0x042ff0000008106c */
[C---:B---3--:R-:W-:Y:S03]  /*3bc60*/  HMMA.1688.F32.TF32 R108, R120.reuse, R62, R248 ;  /* 0x0000003e786c723c */ /* 0x048fe600000810f8 */
[----:B------:R-:W-:Y:S04]  /*3bc70*/  STL.64 [R1+0x6b0], R76 ;  /* 0x0006b04c01007387 */ /* 0x000fe80000100a00 */
[----:B------:R1:W-:Y:S04]  /*3bc80*/  STL.64 [R1+0x6b8], R78 ;  /* 0x0006b84e01007387 */ /* 0x0003e80000100a00 */
[----:B------:R-:W-:Y:S04]  /*3bc90*/  STL.64 [R1+0x40a0], R106 ;  /* 0x0040a06a01007387 */ /* 0x000fe80000100a00 */
[----:B------:R-:W-:Y:S04]  /*3bca0*/  STL.64 [R1+0x4098], R104 ;  /* 0x0040986801007387 */ /* 0x000fe80000100a00 */
[----:B------:R-:W-:Y:S04]  /*3bcb0*/  STL.64 [R1+0x40b0], R110 ;  /* 0x0040b06e01007387 */ /* 0x000fe80000100a00 */
[----:B------:R-:W-:Y:S04]  /*3bcc0*/  STL.64 [R1+0x40a8], R108 ;  /* 0x0040a86c01007387 */ /* 0x000fe80000100a00 */
[----:B------:R-:W3:Y:S04]  /*3bcd0*/  LDL.LU R132, [R1+0x3d0] ;  /* 0x0003d00001847983 */ /* 0x000ee80000300800 */
[----:B------:R-:W3:Y:S04]  /*3bce0*/  LDL.LU R133, [R1+0x3d4] ;  /* 0x0003d40001857983 */ /* 0x000ee80000300800 */
[----:B------:R-:W3:Y:S04]  /*3bcf0*/  LDL.LU R134, [R1+0x3d8] ;  /* 0x0003d80001867983 */ /* 0x000ee80000300800 */
[----:B------:R-:W3:Y:S04]  /*3bd00*/  LDL.LU R135, [R1+0x3dc] ;  /* 0x0003dc0001877983 */ /* 0x000ee80000300800 */
[----:B------:R-:W4:Y:S04]  /*3bd10*/  LDL.LU R128, [R1+0x2f0] ;  /* 0x0002f00001807983 */ /* 0x000f280000300800 */
[----:B------:R-:W4:Y:S04]  /*3bd20*/  LDL.LU R129, [R1+0x2f4] ;  /* 0x0002f40001817983 */ /* 0x000f280000300800 */
[----:B------:R-:W4:Y:S04]  /*3bd30*/  LDL.LU R130, [R1+0x2f8] ;  /* 0x0002f80001827983 */ /* 0x000f280000300800 */
[----:B------:R-:W4:Y:S04]  /*3bd40*/  LDL.LU R131, [R1+0x2fc] ;  /* 0x0002fc0001837983 */ /* 0x000f280000300800 */
[----:B------:R-:W3:Y:S04]  /*3bd50*/  LDL.LU R248, [R1+0x230] ;  /* 0x0002300001f87983 */ /* 0x000ee80000300800 */
[----:B------:R-:W3:Y:S04]  /*3bd60*/  LDL.LU R249, [R1+0x234] ;  /* 0x0002340001f97983 */ /* 0x000ee80000300800 */
[----:B------:R-:W3:Y:S04]  /*3bd70*/  LDL.LU R250, [R1+0x238] ;  /* 0x0002380001fa7983 */ /* 0x000ee80000300800 */
[----:B------:R-:W3:Y:S01]  /*3bd80*/  LDL.LU R251, [R1+0x23c] ;  /* 0x00023c0001fb7983 */ /* 0x000ee20000300800 */
[C---:B------:R-:W-:Y:S03]  /*3bd90*/  HMMA.1688.F32.TF32 R112, R120.reuse, R58, R240 ;  /* 0x0000003a7870723c */ /* 0x040fe600000810f0 */
[----:B------:R-:W3:Y:S04]  /*3bda0*/  LDL.LU R240, [R1+0x130] ;  /* 0x0001300001f07983 */ /* 0x000ee80000300800 */
[----:B------:R-:W3:Y:S01]  /*3bdb0*/  LDL.LU R241, [R1+0x134] ;  /* 0x0001340001f17983 */ /* 0x000ee20000300800 */
[C---:B------:R-:W-:Y:S03]  /*3bdc0*/  HMMA.1688.F32.TF32 R84, R120.reuse, R50, R156 ;  /* 0x000000327854723c */ /* 0x040fe6000008109c */
[----:B------:R-:W3:Y:S04]  /*3bdd0*/  LDL.LU R242, [R1+0x138] ;  /* 0x0001380001f27983 */ /* 0x000ee80000300800 */
[----:B------:R-:W3:Y:S01]  /*3bde0*/  LDL.LU R243, [R1+0x13c] ;  /* 0x00013c0001f37983 */ /* 0x000ee20000300800 */
[C---:B------:R-:W-:Y:S08]  /*3bdf0*/  HMMA.1688.F32.TF32 R80, R120.reuse, R46, R192 ;  /* 0x0000002e7850723c */ /* 0x040ff000000810c0 */
[----:B-1----:R-:W-:Y:S01]  /*3be00*/  HMMA.1688.F32.TF32 R76, R120, R42, R200 ;  /* 0x0000002a784c723c */ /* 0x002fe200000810c8 */
[----:B------:R-:W-:Y:S04]  /*3be10*/  STL.64 [R1+0x40c0], R114 ;  /* 0x0040c07201007387 */ /* 0x000fe80000100a00 */
[----:B------:R-:W-:Y:S01]  /*3be20*/  STL.64 [R1+0x40b8], R112 ;  /* 0x0040b87001007387 */ /* 0x000fe20000100a00 */
[----:B------:R-:W-:-:S05]  /*3be30*/  LOP3.LUT R41, R0, 0x40, RZ, 0x3c, !PT ;  /* 0x0000004000297812 */ /* 0x000fca00078e3cff */
[----:B------:R-:W-:Y:S04]  /*3be40*/  LDS R68, [R41+UR11+0x41000] ;  /* 0x0410000b29447984 */ /* 0x000fe80008000800 */
[----:B------:R-:W-:Y:S01]  /*3be50*/  LDS R70, [R41+UR11+0x41800] ;  /* 0x0418000b29467984 */ /* 0x000fe20008000800 */
[----:B------:R-:W-:Y:S01]  /*3be60*/  MOV R244, R88 ;  /* 0x0000005800f47202 */ /* 0x000fe20000000f00 */
[----:B------:R-:W-:Y:S01]  /*3be70*/  IMAD.MOV.U32 R245, RZ, RZ, R94 ;  /* 0x000000fffff57224 */ /* 0x000fe200078e005e */
[----:B------:R-:W-:Y:S01]  /*3be80*/  MOV R247, R93 ;  /* 0x0000005d00f77202 */ /* 0x000fe20000000f00 */
[----:B------:R-:W-:Y:S01]  /*3be90*/  IMAD.MOV.U32 R246, RZ, RZ, R92 ;  /* 0x000000fffff67224 */ /* 0x000fe200078e005c */
[----:B------:R-:W-:Y:S04]  /*3bea0*/  LDS R124, [R41+UR11+0x41080] ;  /* 0x0410800b297c7984 */ /* 0x000fe80008000800 */
[----:B------:R-:W-:Y:S04]  /*3beb0*/  LDS R126, [R41+UR11+0x41880] ;  /* 0x0418800b297e7984 */ /* 0x000fe80008000800 */
[----:B------:R-:W-:Y:S04]  /*3bec0*/  LDS R156, [R41+UR11+0x41100] ;  /* 0x0411000b299c7984 */ /* 0x000fe80008000800 */
[----:B------:R-:W-:Y:S04]  /*3bed0*/  LDS R158, [R41+UR11+0x41900] ;  /* 0x0419000b299e7984 */ /* 0x000fe80008000800 */
[----:B--2---:R-:W-:Y:S04]  /*3bee0*/  LDS R69, [R252+UR11+0x41000] ;  /* 0x0410000bfc457984 */ /* 0x004fe80008000800 */
[----:B------:R-:W3:Y:S04]  /*3bef0*/  LDS R71, [R252+UR11+0x41800] ;  /* 0x0418000bfc477984 */ /* 0x000ee80008000800 */
[----:B------:R-:W-:Y:S04]  /*3bf00*/  LDS R125, [R252+UR11+0x41080] ;  /* 0x0410800bfc7d7984 */ /* 0x000fe80008000800 */
[----:B------:R-:W1:Y:S04]  /*3bf10*/  LDS R127, [R252+UR11+0x41880] ;  /* 0x0418800bfc7f7984 */ /* 0x000e680008000800 */
[----:B------:R-:W-:Y:S01]  /*3bf20*/  LDS R157, [R252+UR11+0x41100] ;  /* 0x0411000bfc9d7984 */ /* 0x000fe20008000800 */
[----:B------:R-:W-:Y:S03]  /*3bf30*/  HMMA.1688.F32.TF32 R116, R120, R54, R116 ;  /* 0x000000367874723c */ /* 0x000fe60000081074 */
[----:B------:R-:W2:-:S15]  /*3bf40*/  LDS R159, [R252+UR11+0x41900] ;  /* 0x0419000bfc9f7984 */ /* 0x000e9e0008000800 */
[----:B------:R-:W-:Y:S01]  /*3bf50*/  NOP ;  /* 0x0000000000007918 */ /* 0x000fe20000000000 */
[----:B------:R-:W-:Y:S04]  /*3bf60*/  STL.64 [R1+0x40d0], R118 ;  /* 0x0040d07601007387 */ /* 0x000fe80000100a00 */
[----:B------:R-:W-:Y:S04]  /*3bf70*/  STL.64 [R1+0x40c8], R116 ;  /* 0x0040c87401007387 */ /* 0x000fe80000100a00 */
[----:B------:R-:W-:Y:S04]  /*3bf80*/  STL.64 [R1+0x860], R84 ;  /* 0x0008605401007387 */ /* 0x000fe80000100a00 */
[----:B------:R1:W-:Y:S04]  /*3bf90*/  STL.64 [R1+0x868], R86 ;  /* 0x0008685601007387 */ /* 0x0003e80000100a00 */
[----:B------:R-:W-:Y:S04]  /*3bfa0*/  STL.64 [R1+0x850], R80 ;  /* 0x0008505001007387 */ /* 0x000fe80000100a00 */
[----:B------:R2:W-:Y:S01]  /*3bfb0*/  STL.64 [R1+0x858], R82 ;  /* 0x0008585201007387 */ /* 0x0005e20000100a00 */
[C---:B-1----:R-:W-:Y:S03]  /*3bfc0*/  HMMA.1688.F32.TF32 R84, R120.reuse, R38, R204 ;  /* 0x000000267854723c */ /* 0x042fe600000810cc */
[----:B------:R-:W-:Y:S04]  /*3bfd0*/  STL.64 [R1+0x840], R76 ;  /* 0x0008404c01007387 */ /* 0x000fe80000100a00 */
[----:B------:R1:W-:Y:S01]  /*3bfe0*/  STL.64 [R1+0x848], R78 ;  /* 0x0008484e01007387 */ /* 0x0003e20000100a00 */
[C---:B--2---:R-:W-:Y:S08]  /*3bff0*/  HMMA.1688.F32.TF32 R80, R120.reuse, R34, R208 ;  /* 0x000000227850723c */ /* 0x044ff000000810d0 */
[C---:B-1----:R-:W-:Y:S03]  /*3c000*/  HMMA.1688.F32.TF32 R76, R120.reuse, R30, R212 ;  /* 0x0000001e784c723c */ /* 0x042fe600000810d4 */
        /* <DEDUP_REMOVED lines=17> */
[----:B-1----:R-:W-:Y:S08]  /*3c120*/  HMMA.1688.F32.TF32 R76, R120, R6, R236 ;  /* 0x00000006784c723c */ /* 0x002ff000000810ec */
[C---:B---3--:R-:W-:Y:S08]  /*3c130*/  HMMA.1688.F32.TF32 R164, R68.reuse, R66, R132 ;  /* 0x0000004244a4723c */ /* 0x048ff00000081084 */
[C---:B----4-:R-:W-:Y:S08]  /*3c140*/  HMMA.1688.F32.TF32 R168, R68.reuse, R62, R128 ;  /* 0x0000003e44a8723c */ /* 0x050ff00000081080 */
[----:B------:R-:W-:Y:S01]  /*3c150*/  HMMA.1688.F32.TF32 R160, R68, R58, R248 ;  /* 0x0000003a44a0723c */ /* 0x000fe200000810f8 */
[----:B------:R-:W-:Y:S04]  /*3c160*/  STL.64 [R1+0x7d0], R84 ;  /* 0x0007d05401007387 */ /* 0x000fe80000100a00 */
[----:B------:R-:W-:Y:S04]  /*3c170*/  STL.64 [R1+0x7d8], R86 ;  /* 0x0007d85601007387 */ /* 0x000fe80000100a00 */
[----:B------:R1:W-:Y:S04]  /*3c180*/  STL.64 [R1+0x7c0], R80 ;  /* 0x0007c05001007387 */ /* 0x0003e80000100a00 */
[----:B------:R2:W-:Y:S04]  /*3c190*/  STL.64 [R1+0x7c8], R82 ;  /* 0x0007c85201007387 */ /* 0x0005e80000100a00 */
[----:B------:R3:W-:Y:S04]  /*3c1a0*/  STL.64 [R1+0x770], R76 ;  /* 0x0007704c01007387 */ /* 0x0007e80000100a00 */
[----:B------:R4:W-:Y:S04]  /*3c1b0*/  STL.64 [R1+0x778], R78 ;  /* 0x0007784e01007387 */ /* 0x0009e80000100a00 */
[----:B------:R-:W-:Y:S04]  /*3c1c0*/  STL.64 [R1+0x40e0], R166 ;  /* 0x0040e0a601007387 */ /* 0x000fe80000100a00 */
[----:B------:R-:W-:Y:S01]  /*3c1d0*/  STL.64 [R1+0x40d8], R164 ;  /* 0x0040d8a401007387 */ /* 0x000fe20000100a00 */
[----:B------:R-:W-:-:S03]  /*3c1e0*/  IMAD.MOV.U32 R248, RZ, RZ, R99 ;  /* 0x000000fffff87224 */ /* 0x000fc600078e0063 */
[----:B------:R-:W-:Y:S01]  /*3c1f0*/  STL.64 [R1+0x40f0], R170 ;  /* 0x0040f0aa01007387 */ /* 0x000fe20000100a00 */
[----:B------:R-:W-:-:S03]  /*3c200*/  MOV R249, R98 ;  /* 0x0000006200f97202 */ /* 0x000fc60000000f00 */
[----:B------:R-:W-:Y:S01]  /*3c210*/  STL.64 [R1+0x40e8], R168 ;  /* 0x0040e8a801007387 */ /* 0x000fe20000100a00 */
[----:B------:R-:W-:-:S03]  /*3c220*/  IMAD.MOV.U32 R250, RZ, RZ, R96 ;  /* 0x000000fffffa7224 */ /* 0x000fc600078e0060 */
[----:B------:R-:W-:Y:S01]  /*3c230*/  STL.64 [R1+0x4100], R162 ;  /* 0x004100a201007387 */ /* 0x000fe20000100a00 */
[----:B------:R-:W-:-:S03]  /*3c240*/  IMAD.MOV.U32 R251, RZ, RZ, R97 ;  /* 0x000000fffffb7224 */ /* 0x000fc600078e0061 */
[----:B------:R-:W-:Y:S04]  /*3c250*/  STL.64 [R1+0x40f8], R160 ;  /* 0x0040f8a001007387 */ /* 0x000fe80000100a00 */
        /* <DEDUP_REMOVED lines=8> */
[----:B-1----:R-:W-:Y:S01]  /*3c2e0*/  MOV R80, R89 ;  /* 0x0000005900507202 */ /* 0x002fe20000000f00 */
[----:B------:R-:W-:Y:S01]  /*3c2f0*/  IMAD.MOV.U32 R81, RZ, RZ, R90 ;  /* 0x000000ffff517224 */ /* 0x000fe200078e005a */
[----:B--2---:R-:W-:Y:S01]  /*3c300*/  MOV R83, R73 ;  /* 0x0000004900537202 */ /* 0x004fe20000000f00 */
[----:B------:R-:W-:-:S02]  /*3c310*/  IMAD.MOV.U32 R82, RZ, RZ, R72 ;  /* 0x000000ffff527224 */ /* 0x000fc400078e0048 */
[----:B---3--:R-:W-:Y:S01]  /*3c320*/  IMAD.MOV.U32 R76, RZ, RZ, R196 ;  /* 0x000000ffff4c7224 */ /* 0x008fe200078e00c4 */
[----:B----4-:R-:W-:Y:S01]  /*3c330*/  MOV R78, R198 ;  /* 0x000000c6004e7202 */ /* 0x010fe20000000f00 */
[----:B------:R-:W-:Y:S01]  /*3c340*/  IMAD.MOV.U32 R77, RZ, RZ, R197 ;  /* 0x000000ffff4d7224 */ /* 0x000fe200078e00c5 */
[----:B------:R-:W-:Y:S01]  /*3c350*/  HMMA.1688.F32.TF32 R172, R68, R54, R240 ;  /* 0x0000003644ac723c */ /* 0x000fe200000810f0 */
[----:B------:R-:W-:Y:S01]  /*3c360*/  IMAD.MOV.U32 R79, RZ, RZ, R199 ;  /* 0x000000ffff4f7224 */ /* 0x000fe200078e00c7 */
[----:B------:R-:W-:Y:S01]  /*3c370*/  MOV R241, R75 ;  /* 0x0000004b00f17202 */ /* 0x000fe20000000f00 */
[----:B------:R-:W-:Y:S02]  /*3c380*/  IMAD.MOV.U32 R240, RZ, RZ, R74 ;  /* 0x000000fffff07224 */ /* 0x000fe400078e004a */
[----:B------:R-:W-:Y:S02]  /*3c390*/  IMAD.MOV.U32 R242, RZ, RZ, R91 ;  /* 0x000000fffff27224 */ /* 0x000fe400078e005b */
[----:B------:R-:W-:-:S02]  /*3c3a0*/  IMAD.MOV.U32 R243, RZ, RZ, R95 ;  /* 0x000000fffff37224 */ /* 0x000fc400078e005f */
[----:B------:R-:W-:Y:S01]  /*3c3b0*/  IMAD.MOV.U32 R131, RZ, RZ, R99 ;  /* 0x000000ffff837224 */ /* 0x000fe200078e0063 */
[----:B------:R-:W-:Y:S01]  /*3c3c0*/  MOV R130, R98 ;  /* 0x0000006200827202 */ /* 0x000fe20000000f00 */
[----:B------:R-:W-:Y:S02]  /*3c3d0*/  IMAD.MOV.U32 R128, RZ, RZ, R96 ;  /* 0x000000ffff807224 */ /* 0x000fe400078e0060 */
[----:B------:R-:W2:Y:S01]  /*3c3e0*/  LDL.LU R96, [R1+0x4204] ;  /* 0x0042040001607983 */ /* 0x000ea20000300800 */
[----:B------:R-:W-:-:S03]  /*3c3f0*/  IMAD.MOV.U32 R129, RZ, RZ, R97 ;  /* 0x000000ffff817224 */ /* 0x000fc600078e0061 */
[----:B------:R-:W2:Y:S04]  /*3c400*/  LDL.LU R97, [R1+0x4200] ;  /* 0x0042000001617983 */ /* 0x000ea80000300800 */
[----:B------:R-:W2:Y:S01]  /*3c410*/  LDL.LU R98, [R1+0x41fc] ;  /* 0x0041fc0001627983 */ /* 0x000ea20000300800 */
[----:B------:R-:W-:-:S03]  /*3c420*/  IMAD.MOV.U32 R139, RZ, RZ, R88 ;  /* 0x000000ffff8b7224 */ /* 0x000fc600078e0058 */
[----:B------:R-:W2:Y:S01]  /*3c430*/  LDL.LU R99, [R1+0x41f8] ;  /* 0x0041f80001637983 */ /* 0x000ea20000300800 */
[----:B------:R-:W-:-:S03]  /*3c440*/  IMAD.MOV.U32 R136, RZ, RZ, R92 ;  /* 0x000000ffff887224 */ /* 0x000fc600078e005c */
[----:B------:R-:W3:Y:S01]  /*3c450*/  LDL.LU R92, [R1+0x41f4] ;  /* 0x0041f400015c7983 */ /* 0x000ee20000300800 */
[----:B------:R-:W-:Y:S01]  /*3c460*/  IMAD.MOV.U32 R138, RZ, RZ, R94 ;  /* 0x000000ffff8a7224 */ /* 0x000fe200078e005e */
[----:B------:R-:W-:Y:S02]  /*3c470*/  MOV R137, R93 ;  /* 0x0000005d00897202 */ /* 0x000fe40000000f00 */
[----:B------:R-:W3:Y:S04]  /*3c480*/  LDL.LU R93, [R1+0x41f0] ;  /* 0x0041f000015d7983 */ /* 0x000ee80000300800 */
[----:B------:R-:W3:Y:S04]  /*3c490*/  LDL.LU R94, [R1+0x41ec] ;  /* 0x0041ec00015e7983 */ /* 0x000ee80000300800 */
[----:B------:R-:W4:Y:S04]  /*3c4a0*/  LDL.LU R88, [R1+0x41e8] ;  /* 0x0041e80001587983 */ /* 0x000f280000300800 */
        /* <DEDUP_REMOVED lines=8> */
[----:B------:R-:W4:Y:S04]  /*3c530*/  LDL.LU R74, [R1+0x41c4] ;  /* 0x0041c400014a7983 */ /* 0x000f280000300800 */
[----:B------:R-:W4:Y:S04]  /*3c540*/  LDL.LU R75, [R1+0x41c0] ;  /* 0x0041c000014b7983 */ /* 0x000f280000300800 */
[----:B------:R-:W4:Y:S04]  /*3c550*/  LDL.LU R91, [R1+0x41bc] ;  /* 0x0041bc00015b7983 */ /* 0x000f280000300800 */
[----:B------:R-:W4:Y:S01]  /*3c560*/  LDL.LU R95, [R1+0x41b8] ;  /* 0x0041b800015f7983 */ /* 0x000f220000300800 */
[C---:B------:R-:W-:Y:S03]  /*3c570*/  HMMA.1688.F32.TF32 R136, R68.reuse, R30, R136 ;  /* 0x0000001e4488723c */ /* 0x040fe60000081088 */
[----:B------:R-:W-:Y:S05]  /*3c580*/  STL.64 [R1+0x4110], R174 ;  /* 0x004110ae01007387 */ /* 0x000fea0000100a00 */
[C---:B------:R-:W-:Y:S01]  /*3c590*/  HMMA.1688.F32.TF32 R128, R68.reuse, R26, R128 ;  /* 0x0000001a4480723c */ /* 0x040fe20000081080 */
[----:B------:R-:W-:Y:S07]  /*3c5a0*/  STL.64 [R1+0x4108], R172 ;  /* 0x004108ac01007387 */ /* 0x000fee0000100a00 */
[C---:B------:R-:W-:Y:S08]  /*3c5b0*/  HMMA.1688.F32.TF32 R120, R68.reuse, R22, R80 ;  /* 0x000000164478723c */ /* 0x040ff00000081050 */
[C---:B--2---:R-:W-:Y:S08]  /*3c5c0*/  HMMA.1688.F32.TF32 R148, R68.reuse, R34, R96 ;  /* 0x000000224494723c */ /* 0x044ff00000081060 */
[C---:B---3--:R-:W-:Y:S08]  /*3c5d0*/  HMMA.1688.F32.TF32 R196, R68.reuse, R50, R196 ;  /* 0x0000003244c4723c */ /* 0x048ff000000810c4 */
[C---:B----4-:R-:W-:Y:S08]  /*3c5e0*/  HMMA.1688.F32.TF32 R132, R68.reuse, R46, R72 ;  /* 0x0000002e4484723c */ /* 0x050ff00000081048 */
[C---:B------:R-:W-:Y:S08]  /*3c5f0*/  HMMA.1688.F32.TF32 R152, R68.reuse, R42, R88 ;  /* 0x0000002a4498723c */ /* 0x040ff00000081058 */
[C---:B------:R-:W-:Y:S01]  /*3c600*/  HMMA.1688.F32.TF32 R144, R68.reuse, R38, R92 ;  /* 0x000000264490723c */ /* 0x040fe2000008105c */
[----:B------:R-:W-:Y:S04]  /*3c610*/  STL [R1+0x402c], R199 ;  /* 0x00402cc701007387 */ /* 0x000fe80000100800 */
[----:B------:R-:W-:Y:S04]  /*3c620*/  STL [R1+0x4120], R198 ;  /* 0x004120c601007387 */ /* 0x000fe80000100800 */
[----:B------:R-:W-:Y:S04]  /*3c630*/  STL.64 [R1+0x4118], R196 ;  /* 0x004118c401007387 */ /* 0x000fe80000100a00 */
        /* <DEDUP_REMOVED lines=9> */
[----:B------:R-:W-:Y:S01]  /*3c6d0*/  STL.64 [R1+0x4168], R136 ;  /* 0x0041688801007387 */ /* 0x000fe20000100a00 */
[C---:B------:R-:W-:Y:S03]  /*3c6e0*/  HMMA.1688.F32.TF32 R72, R68.reuse, R10, R248 ;  /* 0x0000000a4448723c */ /* 0x040fe600000810f8 */
[----:B------:R-:W-:Y:S04]  /*3c6f0*/  STL.64 [R1+0x4180], R130 ;  /* 0x0041808201007387 */ /* 0x000fe80000100a00 */
[----:B------:R-:W-:Y:S04]  /*3c700*/  STL.64 [R1+0x4178], R128 ;  /* 0x0041788001007387 */ /* 0x000fe80000100a00 */
[----:B------:R-:W-:Y:S04]  /*3c710*/  STL.64 [R1+0x4190], R122 ;  /* 0x0041907a01007387 */ /* 0x000fe80000100a00 */
[----:B------:R-:W-:Y:S01]  /*3c720*/  STL.64 [R1+0x4188], R120 ;  /* 0x0041887801007387 */ /* 0x000fe20000100a00 */
[C---:B------:R-:W-:Y:S03]  /*3c730*/  HMMA.1688.F32.TF32 R88, R68.reuse, R14, R244 ;  /* 0x0000000e4458723c */ /* 0x040fe600000810f4 */
[----:B------:R-:W2:Y:S04]  /*3c740*/  LDL.LU R248, [R1+0x550] ;  /* 0x0005500001f87983 */ /* 0x000ea80000300800 */
[----:B------:R-:W2:Y:S04]  /*3c750*/  LDL.LU R249, [R1+0x554] ;  /* 0x0005540001f97983 */ /* 0x000ea80000300800 */
[----:B------:R-:W2:Y:S04]  /*3c760*/  LDL.LU R250, [R1+0x558] ;  /* 0x0005580001fa7983 */ /* 0x000ea80000300800 */
[----:B------:R-:W2:Y:S04]  /*3c770*/  LDL.LU R251, [R1+0x55c] ;  /* 0x00055c0001fb7983 */ /* 0x000ea80000300800 */
        /* <DEDUP_REMOVED lines=8> */
[----:B------:R-:W2:Y:S04]  /*3c800*/  LDL.LU R84, [R1+0x3b0] ;  /* 0x0003b00001547983 */ /* 0x000ea80000300800 */
[----:B------:R-:W2:Y:S04]  /*3c810*/  LDL.LU R85, [R1+0x3b4] ;  /* 0x0003b40001557983 */ /* 0x000ea80000300800 */
[----:B------:R-:W2:Y:S01]  /*3c820*/  LDL.LU R86, [R1+0x3b8] ;  /* 0x0003b80001567983 */ /* 0x000ea20000300800 */
[C---:B------:R-:W-:Y:S03]  /*3c830*/  HMMA.1688.F32.TF32 R92, R68.reuse, R18, R76 ;  /* 0x00000012445c723c */ /* 0x040fe6000008104c */
[----:B------:R-:W2:Y:S04]  /*3c840*/  LDL.LU R87, [R1+0x3bc] ;  /* 0x0003bc0001577983 */ /* 0x000ea80000300800 */
[----:B------:R-:W2:Y:S01]  /*3c850*/  LDL.LU R180, [R1+0x370] ;  /* 0x0003700001b47983 */ /* 0x000ea20000300800 */
[----:B------:R-:W-:Y:S03]  /*3c860*/  HMMA.1688.F32.TF32 R68, R68, R6, R240 ;  /* 0x000000064444723c */ /* 0x000fe600000810f0 */
[----:B------:R-:W2:Y:S04]  /*3c870*/  LDL.LU R181, [R1+0x374] ;  /* 0x0003740001b57983 */ /* 0x000ea80000300800 */
        /* <DEDUP_REMOVED lines=51> */
[C---:B------:R-:W-:Y:S11]  /*3cbb0*/  HMMA.1688.F32.TF32 R108, R124.reuse, R30, R180 ;  /* 0x0000001e7c6c723c */ /* 0x040ff600000810b4 */
[----:B------:R1:W-:Y:S04]  /*3cbc0*/  STL [R1+0x4028], R226 ;  /* 0x004028e201007387 */ /* 0x0003e80000100800 */
[----:B------:R2:W-:Y:S01]  /*3cbd0*/  STL [R1+0x4024], R227 ;  /* 0x004024e301007387 */ /* 0x0005e20000100800 */
[C---:B---3--:R-:W-:Y:S08]  /*3cbe0*/  HMMA.1688.F32.TF32 R228, R124.reuse, R42, R104 ;  /* 0x0000002a7ce4723c */ /* 0x048ff00000081068 */
[----:B----4-:R-:W-:Y:S11]  /*3cbf0*/  HMMA.1688.F32.TF32 R104, R124, R26, R176 ;  /* 0x0000001a7c68723c */ /* 0x010ff600000810b0 */
[----:B------:R-:W-:Y:S04]  /*3cc00*/  STL [R1+0x4020], R230 ;  /* 0x004020e601007387 */ /* 0x000fe80000100800 */
[----:B------:R3:W-:Y:S04]  /*3cc10*/  STL [R1+0x401c], R231 ;  /* 0x00401ce701007387 */ /* 0x0007e80000100800 */
[----:B-1----:R-:W-:Y:S01]  /*3cc20*/  MOV R226, R104 ;  /* 0x0000006800e27202 */ /* 0x002fe20000000f00 */
[----:B--2---:R-:W-:Y:S01]  /*3cc30*/  IMAD.MOV.U32 R227, RZ, RZ, R105 ;  /* 0x000000ffffe37224 */ /* 0x004fe200078e0069 */
[----:B---3--:R-:W-:Y:S01]  /*3cc40*/  MOV R231, R107 ;  /* 0x0000006b00e77202 */ /* 0x008fe20000000f00 */
[----:B------:R-:W-:-:S02]  /*3cc50*/  IMAD.MOV.U32 R230, RZ, RZ, R106 ;  /* 0x000000ffffe67224 */ /* 0x000fc400078e006a */
[C---:B------:R-:W-:Y:S08]  /*3cc60*/  HMMA.1688.F32.TF32 R104, R124.reuse, R22, R100 ;  /* 0x000000167c68723c */ /* 0x040ff00000081064 */
[C---:B------:R-:W-:Y:S08]  /*3cc70*/  HMMA.1688.F32.TF32 R100, R124.reuse, R18, R84 ;  /* 0x000000127c64723c */ /* 0x040ff00000081054 */
[C---:B------:R-:W-:Y:S08]  /*3cc80*/  HMMA.1688.F32.TF32 R84, R124.reuse, R14, R80 ;  /* 0x0000000e7c54723c */ /* 0x040ff00000081050 */
[C---:B------:R-:W-:Y:S08]  /*3cc90*/  HMMA.1688.F32.TF32 R80, R124.reuse, R10, R76 ;  /* 0x0000000a7c50723c */ /* 0x040ff0000008104c */
[----:B------:R-:W-:Y:S01]  /*3cca0*/  HMMA.1688.F32.TF32 R76, R124, R6, R244 ;  /* 0x000000067c4c723c */ /* 0x000fe200000810f4 */
        /* <DEDUP_REMOVED lines=10> */
[----:B------:R-:W2:Y:S04]  /*3cd50*/  LDL.LU R244, [R1+0x180] ;  /* 0x0001800001f47983 */ /* 0x000ea80000300800 */
[----:B------:R1:W-:Y:S04]  /*3cd60*/  STL.64 [R1+0x2a0], R76 ;  /* 0x0002a04c01007387 */ /* 0x0003e80000100a00 */
[----:B------:R3:W-:Y:S04]  /*3cd70*/  STL.64 [R1+0x2a8], R78 ;  /* 0x0002a84e01007387 */ /* 0x0007e80000100a00 */
[----:B------:R-:W2:Y:S04]  /*3cd80*/  LDL.LU R245, [R1+0x184] ;  /* 0x0001840001f57983 */ /* 0x000ea80000300800 */
[----:B------:R-:W2:Y:S01]  /*3cd90*/  LDL.LU R246, [R1+0x188] ;  /* 0x0001880001f67983 */ /* 0x000ea20000300800 */
[----:B-1----:R-:W-:-:S02]  /*3cda0*/  IMAD.MOV.U32 R76, RZ, RZ, R57 ;  /* 0x000000ffff4c7224 */ /* 0x002fc400078e0039 */
[----:B------:R-:W-:Y:S01]  /*3cdb0*/  IMAD.MOV.U32 R77, RZ, RZ, R56 ;  /* 0x000000ffff4d7224 */ /* 0x000fe200078e0038 */
[----:B------:R-:W2:Y:S01]  /*3cdc0*/  LDL.LU R247, [R1+0x18c] ;  /* 0x00018c0001f77983 */ /* 0x000ea20000300800 */
[----:B---3--:R-:W-:Y:S01]  /*3cdd0*/  MOV R78, R53 ;  /* 0x00000035004e7202 */ /* 0x008fe20000000f00 */
[----:B------:R-:W-:Y:S02]  /*3cde0*/  IMAD.MOV.U32 R79, RZ, RZ, R52 ;  /* 0x000000ffff4f7224 */ /* 0x000fe400078e0034 */
[----:B------:R-:W3:Y:S04]  /*3cdf0*/  LDL.LU R57, [R1+0x41b4] ;  /* 0x0041b40001397983 */ /* 0x000ee80000300800 */
[----:B------:R-:W4:Y:S04]  /*3ce00*/  LDL.LU R56, [R1+0x41b0] ;  /* 0x0041b00001387983 */ /* 0x000f280000300800 */
[----:B------:R-:W2:Y:S04]  /*3ce10*/  LDL.LU R53, [R1+0x41ac] ;  /* 0x0041ac0001357983 */ /* 0x000ea80000300800 */
[----:B------:R-:W2:Y:S01]  /*3ce20*/  LDL.LU R52, [R1+0x41a8] ;  /* 0x0041a80001347983 */ /* 0x000ea20000300800 */
[C---:B------:R-:W-:Y:S03]  /*3ce30*/  HMMA.1688.F32.TF32 R208, R124.reuse, R62, R200 ;  /* 0x0000003e7cd0723c */ /* 0x040fe600000810c8 */
[----:B------:R-:W2:Y:S04]  /*3ce40*/  LDL.LU R176, [R1+0x1e0] ;  /* 0x0001e00001b07983 */ /* 0x000ea80000300800 */
[----:B------:R-:W2:Y:S01]  /*3ce50*/  LDL.LU R177, [R1+0x1e4] ;  /* 0x0001e40001b17983 */ /* 0x000ea20000300800 */
[C---:B------:R-:W-:Y:S03]  /*3ce60*/  HMMA.1688.F32.TF32 R200, R124.reuse, R58, R192 ;  /* 0x0000003a7cc8723c */ /* 0x040fe600000810c0 */
[----:B------:R-:W2:Y:S04]  /*3ce70*/  LDL.LU R178, [R1+0x1e8] ;  /* 0x0001e80001b27983 */ /* 0x000ea80000300800 */
[----:B------:R-:W2:Y:S04]  /*3ce80*/  LDL.LU R179, [R1+0x1ec] ;  /* 0x0001ec0001b37983 */ /* 0x000ea80000300800 */
[----:B------:R-:W2:Y:S04]  /*3ce90*/  LDL.LU R192, [R1+0x260] ;  /* 0x0002600001c07983 */ /* 0x000ea80000300800 */
[----:B------:R-:W2:Y:S04]  /*3cea0*/  LDL.LU R193, [R1+0x264] ;  /* 0x0002640001c17983 */ /* 0x000ea80000300800 */
[----:B------:R-:W2:Y:S04]  /*3ceb0*/  LDL.LU R194, [R1+0x268] ;  /* 0x0002680001c27983 */ /* 0x000ea80000300800 */
[----:B------:R-:W2:Y:S01]  /*3cec0*/  LDL.LU R195, [R1+0x26c] ;  /* 0x00026c0001c37983 */ /* 0x000ea20000300800 */
[C---:B------:R-:W-:Y:S03]  /*3ced0*/  HMMA.1688.F32.TF32 R184, R124.reuse, R66, R140 ;  /* 0x000000427cb8723c */ /* 0x040fe6000008108c */
[----:B------:R-:W2:Y:S04]  /*3cee0*/  LDL.LU R236, [R1+0x300] ;  /* 0x0003000001ec7983 */ /* 0x000ea80000300800 */
[----:B------:R-:W2:Y:S01]  /*3cef0*/  LDL.LU R237, [R1+0x304] ;  /* 0x0003040001ed7983 */ /* 0x000ea20000300800 */
[C---:B------:R-:W-:Y:S03]  /*3cf00*/  HMMA.1688.F32.TF32 R204, R124.reuse, R54, R116 ;  /* 0x000000367ccc723c */ /* 0x040fe60000081074 */
[----:B------:R-:W2:Y:S04]  /*3cf10*/  LDL.LU R238, [R1+0x308] ;  /* 0x0003080001ee7983 */ /* 0x000ea80000300800 */
[----:B------:R-:W2:Y:S01]  /*3cf20*/  LDL.LU R239, [R1+0x30c] ;  /* 0x00030c0001ef7983 */ /* 0x000ea20000300800 */
[C---:B------:R-:W-:Y:S03]  /*3cf30*/  HMMA.1688.F32.TF32 R96, R124.reuse, R50, R112 ;  /* 0x000000327c60723c */ /* 0x040fe60000081070 */
[----:B------:R-:W-:Y:S04]  /*3cf40*/  LDS R140, [R41+UR11+0x41180] ;  /* 0x0411800b298c7984 */ /* 0x000fe80008000800 */
[----:B------:R-:W-:Y:S01]  /*3cf50*/  LDS R142, [R41+UR11+0x41980] ;  /* 0x0419800b298e7984 */ /* 0x000fe20008000800 */
[C---:B------:R-:W-:Y:S03]  /*3cf60*/  HMMA.1688.F32.TF32 R232, R124.reuse, R38, R188 ;  /* 0x000000267ce8723c */ /* 0x040fe600000810bc */
[----:B------:R-:W-:Y:S04]  /*3cf70*/  LDS R141, [R252+UR11+0x41180] ;  /* 0x0411800bfc8d7984 */ /* 0x000fe80008000800 */
[----:B------:R-:W1:Y:S01]  /*3cf80*/  LDS R143, [R252+UR11+0x41980] ;  /* 0x0419800bfc8f7984 */ /* 0x000e620008000800 */
        /* <DEDUP_REMOVED lines=13> */
[----:B------:R-:W1:Y:S04]  /*3d060*/  LDL.LU R100, [R1+0x4d0] ;  /* 0x0004d00001647983 */ /* 0x000e680000300800 */
[----:B------:R-:W1:Y:S04]  /*3d070*/  LDL.LU R101, [R1+0x4d4] ;  /* 0x0004d40001657983 */ /* 0x000e680000300800 */
[----:B------:R-:W1:Y:S04]  /*3d080*/  LDL.LU R102, [R1+0x4d8] ;  /* 0x0004d80001667983 */ /* 0x000e680000300800 */
[----:B------:R-:W1:Y:S04]  /*3d090*/  LDL.LU R103, [R1+0x4dc] ;  /* 0x0004dc0001677983 */ /* 0x000e680000300800 */
        /* <DEDUP_REMOVED lines=72> */
[----:B--2---:R-:W-:-:S03]  /*3d520*/  IMAD.MOV.U32 R188, RZ, RZ, R52 ;  /* 0x000000ffffbc7224 */ /* 0x004fc600078e0034 */
[----:B------:R-:W2:Y:S01]  /*3d530*/  LDL.LU R104, [R1+0x540] ;  /* 0x0005400001687983 */ /* 0x000ea20000300800 */
[----:B------:R-:W-:-:S03]  /*3d540*/  MOV R189, R53 ;  /* 0x0000003500bd7202 */ /* 0x000fc60000000f00 */
[----:B------:R-:W2:Y:S01]  /*3d550*/  LDL.LU R105, [R1+0x544] ;  /* 0x0005440001697983 */ /* 0x000ea20000300800 */
[----:B----4-:R-:W-:-:S03]  /*3d560*/  IMAD.MOV.U32 R190, RZ, RZ, R56 ;  /* 0x000000ffffbe7224 */ /* 0x010fc600078e0038 */
[----:B------:R-:W2:Y:S01]  /*3d570*/  LDL.LU R106, [R1+0x548] ;  /* 0x00054800016a7983 */ /* 0x000ea20000300800 */
[----:B---3--:R-:W-:-:S03]  /*3d580*/  IMAD.MOV.U32 R191, RZ, RZ, R57 ;  /* 0x000000ffffbf7224 */ /* 0x008fc600078e0039 */
[----:B------:R-:W2:Y:S04]  /*3d590*/  LDL.LU R107, [R1+0x54c] ;  /* 0x00054c00016b7983 */ /* 0x000ea80000300800 */
[----:B------:R-:W3:Y:S04]  /*3d5a0*/  LDL.LU R52, [R1+0x41a4] ;  /* 0x0041a40001347983 */ /* 0x000ee80000300800 */
[----:B------:R-:W4:Y:S04]  /*3d5b0*/  LDL.LU R53, [R1+0x41a0] ;  /* 0x0041a00001357983 */ /* 0x000f280000300800 */
[----:B------:R-:W2:Y:S04]  /*3d5c0*/  LDL.LU R56, [R1+0x419c] ;  /* 0x00419c0001387983 */ /* 0x000ea80000300800 */
[----:B------:R-:W2:Y:S01]  /*3d5d0*/  LDL.LU R57, [R1+0x4198] ;  /* 0x0041980001397983 */ /* 0x000ea20000300800 */
[C---:B------:R-:W-:Y:S08]  /*3d5e0*/  HMMA.1688.F32.TF32 R180, R156.reuse, R66, R248 ;  /* 0x000000429cb4723c */ /* 0x040ff000000810f8 */
        /* <DEDUP_REMOVED lines=8> */
[----:B------:R-:W-:-:S15]  /*3d670*/  HMMA.1688.F32.TF32 R120, R156, R50, R120 ;  /* 0x000000329c78723c */ /* 0x000fde0000081078 */
[----:B------:R-:W-:-:S04]  /*3d680*/  NOP ;  /* 0x0000000000007918 */ /* 0x000fc80000000000 */
        /* <DEDUP_REMOVED lines=8> */
[C---:B------:R-:W-:Y:S03]  /*3d710*/  HMMA.1688.F32.TF32 R148, R156.reuse, R38, R148 ;  /* 0x000000269c94723c */ /* 0x040fe60000081094 */
[----:B------:R-:W-:Y:S04]  /*3d720*/  STL.64 [R1+0x3b0], R136 ;  /* 0x0003b08801007387 */ /* 0x000fe80000100a00 */
[----:B------:R1:W-:Y:S01]  /*3d730*/  STL.64 [R1+0x3b8], R138 ;  /* 0x0003b88a01007387 */ /* 0x0003e20000100a00 */
[C---:B------:R-:W-:Y:S03]  /*3d740*/  HMMA.1688.F32.TF32 R196, R156.reuse, R22, R196 ;  /* 0x000000169cc4723c */ /* 0x040fe600000810c4 */
[----:B-1----:R-:W3:Y:S04]  /*3d750*/  LDL.LU.64 R138, [R1+0x4170] ;  /* 0x00417000018a7983 */ /* 0x002ee80000300a00 */
[----:B------:R-:W3:Y:S04]  /*3d760*/  LDL.LU.64 R136, [R1+0x4168] ;  /* 0x0041680001887983 */ /* 0x000ee80000300a00 */
[----:B------:R-:W-:Y:S04]  /*3d770*/  STL.64 [R1+0x3d0], R148 ;  /* 0x0003d09401007387 */ /* 0x000fe80000100a00 */
[----:B------:R1:W-:Y:S04]  /*3d780*/  STL.64 [R1+0x3d8], R150 ;  /* 0x0003d89601007387 */ /* 0x0003e80000100a00 */
[----:B-1----:R-:W3:Y:S04]  /*3d790*/  LDL.LU.64 R150, [R1+0x4160] ;  /* 0x0041600001967983 */ /* 0x002ee80000300a00 */
[----:B------:R-:W3:Y:S04]  /*3d7a0*/  LDL.LU.64 R148, [R1+0x4158] ;  /* 0x0041580001947983 */ /* 0x000ee80000300a00 */
[----:B------:R-:W-:Y:S04]  /*3d7b0*/  STL.64 [R1+0x3e0], R144 ;  /* 0x0003e09001007387 */ /* 0x000fe80000100a00 */
[----:B------:R1:W-:Y:S01]  /*3d7c0*/  STL.64 [R1+0x3e8], R146 ;  /* 0x0003e89201007387 */ /* 0x0003e20000100a00 */
[C---:B------:R-:W-:Y:S03]  /*3d7d0*/  HMMA.1688.F32.TF32 R220, R156.reuse, R62, R220 ;  /* 0x0000003e9cdc723c */ /* 0x040fe600000810dc */
[----:B-1----:R-:W3:Y:S04]  /*3d7e0*/  LDL.LU.64 R146, [R1+0x4150] ;  /* 0x0041500001927983 */ /* 0x002ee80000300a00 */
[----:B------:R-:W3:Y:S04]  /*3d7f0*/  LDL.LU.64 R144, [R1+0x4148] ;  /* 0x0041480001907983 */ /* 0x000ee80000300a00 */
[----:B------:R-:W-:Y:S04]  /*3d800*/  STL.64 [R1+0x3f0], R152 ;  /* 0x0003f09801007387 */ /* 0x000fe80000100a00 */
[----:B------:R1:W-:Y:S01]  /*3d810*/  STL.64 [R1+0x3f8], R154 ;  /* 0x0003f89a01007387 */ /* 0x0003e20000100a00 */
[C---:B------:R-:W-:Y:S03]  /*3d820*/  HMMA.1688.F32.TF32 R216, R156.reuse, R58, R216 ;  /* 0x0000003a9cd8723c */ /* 0x040fe600000810d8 */
[----:B-1----:R-:W3:Y:S05]  /*3d830*/  LDL.LU.64 R154, [R1+0x4140] ;  /* 0x00414000019a7983 */ /* 0x002eea0000300a00 */
[C---:B------:R-:W-:Y:S01]  /*3d840*/  HMMA.1688.F32.TF32 R212, R156.reuse, R54, R212 ;  /* 0x000000369cd4723c */ /* 0x040fe200000810d4 */
[----:B------:R-:W3:Y:S04]  /*3d850*/  LDL.LU.64 R152, [R1+0x4138] ;  /* 0x0041380001987983 */ /* 0x000ee80000300a00 */
[----:B------:R-:W-:Y:S03]  /*3d860*/  STL.64 [R1+0x400], R132 ;  /* 0x0004008401007387 */ /* 0x000fe60000100a00 */
[----:B------:R-:W-:Y:S01]  /*3d870*/  HMMA.1688.F32.TF32 R156, R156, R6, R164 ;  /* 0x000000069c9c723c */ /* 0x000fe200000810a4 */
[----:B------:R1:W-:Y:S04]  /*3d880*/  STL.64 [R1+0x408], R134 ;  /* 0x0004088601007387 */ /* 0x0003e80000100a00 */
[----:B-1----:R-:W3:Y:S04]  /*3d890*/  LDL.LU.64 R134, [R1+0x4130] ;  /* 0x0041300001867983 */ /* 0x002ee80000300a00 */
[----:B------:R-:W3:Y:S04]  /*3d8a0*/  LDL.LU.64 R132, [R1+0x4128] ;  /* 0x0041280001847983 */ /* 0x000ee80000300a00 */
[----:B------:R-:W-:Y:S04]  /*3d8b0*/  STL.64 [R1+0x410], R196 ;  /* 0x000410c401007387 */ /* 0x000fe80000100a00 */
[----:B------:R1:W-:Y:S04]  /*3d8c0*/  STL.64 [R1+0x418], R198 ;  /* 0x000418c601007387 */ /* 0x0003e80000100a00 */
[----:B-1----:R-:W3:Y:S04]  /*3d8d0*/  LDL.LU R198, [R1+0x4120] ;  /* 0x0041200001c67983 */ /* 0x002ee80000300800 */
        /* <DEDUP_REMOVED lines=13> */
[----:B------:R-:W-:Y:S01]  /*3d9b0*/  HMMA.1688.F32.TF32 R80, R140, R42, R80 ;  /* 0x0000002a8c50723c */ /* 0x000fe20000081050 */
[----:B------:R-:W-:-:S02]  /*3d9c0*/  MOV R248, R65 ;  /* 0x0000004100f87202 */ /* 0x000fc40000000f00 */
[----:B-1----:R-:W3:Y:S04]  /*3d9d0*/  LDL.LU.64 R170, [R1+0x40f0] ;  /* 0x0040f00001aa7983 */ /* 0x002ee80000300a00 */
[----:B------:R-:W3:Y:S04]  /*3d9e0*/  LDL.LU.64 R168, [R1+0x40e8] ;  /* 0x0040e80001a87983 */ /* 0x000ee80000300a00 */
[----:B------:R-:W3:Y:S04]  /*3d9f0*/  LDL.LU.64 R166, [R1+0x40e0] ;  /* 0x0040e00001a67983 */ /* 0x000ee80000300a00 */
[----:B------:R-:W3:Y:S04]  /*3da00*/  LDL.LU.64 R164, [R1+0x40d8] ;  /* 0x0040d80001a47983 */ /* 0x000ee80000300a00 */
[----:B------:R2:W-:Y:S04]  /*3da10*/  STL.64 [R1+0x440], R156 ;  /* 0x0004409c01007387 */ /* 0x0005e80000100a00 */
[----:B------:R4:W-:Y:S01]  /*3da20*/  STL.64 [R1+0x448], R158 ;  /* 0x0004489e01007387 */ /* 0x0009e20000100a00 */
[----:B------:R-:W-:Y:S01]  /*3da30*/  IMAD.MOV.U32 R249, RZ, RZ, R64 ;  /* 0x000000fffff97224 */ /* 0x000fe200078e0040 */
[----:B------:R-:W-:Y:S01]  /*3da40*/  MOV R251, R60 ;  /* 0x0000003c00fb7202 */ /* 0x000fe20000000f00 */
[----:B------:R-:W-:Y:S01]  /*3da50*/  HMMA.1688.F32.TF32 R64, R140, R66, R116 ;  /* 0x000000428c40723c */ /* 0x000fe20000081074 */
[----:B------:R-:W-:Y:S01]  /*3da60*/  IMAD.MOV.U32 R250, RZ, RZ, R61 ;  /* 0x000000fffffa7224 */ /* 0x000fe200078e003d */
[----:B------:R-:W3:Y:S01]  /*3da70*/  LDL.LU.64 R118, [R1+0x40d0] ;  /* 0x0040d00001767983 */ /* 0x000ee20000300a00 */
[----:B--2---:R-:W-:-:S03]  /*3da80*/  IMAD.MOV.U32 R156, RZ, RZ, R57 ;  /* 0x000000ffff9c7224 */ /* 0x004fc600078e0039 */
[----:B------:R-:W2:Y:S01]  /*3da90*/  LDL.LU.64 R116, [R1+0x40c8] ;  /* 0x0040c80001747983 */ /* 0x000ea20000300a00 */
[----:B------:R-:W-:Y:S01]  /*3daa0*/  IMAD.MOV.U32 R157, RZ, RZ, R56 ;  /* 0x000000ffff9d7224 */ /* 0x000fe200078e0038 */
[----:B----4-:R-:W-:Y:S01]  /*3dab0*/  MOV R158, R53 ;  /* 0x00000035009e7202 */ /* 0x010fe20000000f00 */
[----:B---3--:R-:W-:Y:S01]  /*3dac0*/  IMAD.MOV.U32 R159, RZ, RZ, R52 ;  /* 0x000000ffff9f7224 */ /* 0x008fe200078e0034 */
[C---:B------:R-:W-:Y:S01]  /*3dad0*/  HMMA.1688.F32.TF32 R60, R140.reuse, R62, R112 ;  /* 0x0000003e8c3c723c */ /* 0x040fe20000081070 */
[----:B------:R-:W3:Y:S04]  /*3dae0*/  LDL.LU.64 R114, [R1+0x40c0] ;  /* 0x0040c00001727983 */ /* 0x000ee80000300a00 */
[----:B------:R-:W3:Y:S03]  /*3daf0*/  LDL.LU.64 R112, [R1+0x40b8] ;  /* 0x0040b80001707983 */ /* 0x000ee60000300a00 */
[C---:B------:R-:W-:Y:S08]  /*3db00*/  HMMA.1688.F32.TF32 R156, R140.reuse, R38, R156 ;  /* 0x000000268c9c723c */ /* 0x040ff0000008109c */
[C---:B------:R-:W-:Y:S01]  /*3db10*/  HMMA.1688.F32.TF32 R56, R140.reuse, R58, R108 ;  /* 0x0000003a8c38723c */ /* 0x040fe2000008106c */
[----:B------:R-:W4:Y:S04]  /*3db20*/  LDL.LU.64 R110, [R1+0x40b0] ;  /* 0x0040b000016e7983 */ /* 0x000f280000300a00 */
[----:B------:R-:W4:Y:S03]  /*3db30*/  LDL.LU.64 R108, [R1+0x40a8] ;  /* 0x0040a800016c7983 */ /* 0x000f260000300a00 */
[C---:B------:R-:W-:Y:S08]  /*3db40*/  HMMA.1688.F32.TF32 R124, R140.reuse, R34, R124 ;  /* 0x000000228c7c723c */ /* 0x040ff0000008107c */
[C---:B------:R-:W-:Y:S01]  /*3db50*/  HMMA.1688.F32.TF32 R52, R140.reuse, R54, R104 ;  /* 0x000000368c34723c */ /* 0x040fe20000081068 */
[----:B------:R-:W2:Y:S04]  /*3db60*/  LDL.LU.64 R106, [R1+0x40a0] ;  /* 0x0040a000016a7983 */ /* 0x000ea80000300a00 */
[----:B------:R-:W2:Y:S04]  /*3db70*/  LDL.LU.64 R104, [R1+0x4098] ;  /* 0x0040980001687983 */ /* 0x000ea80000300a00 */
[----:B------:R-:W-:Y:S04]  /*3db80*/  STL.64 [R1+0x4c0], R100 ;  /* 0x0004c06401007387 */ /* 0x000fe80000100a00 */
[----:B------:R1:W-:Y:S01]  /*3db90*/  STL.64 [R1+0x4c8], R102 ;  /* 0x0004c86601007387 */ /* 0x0003e20000100a00 */
[C---:B------:R-:W-:Y:S03]  /*3dba0*/  HMMA.1688.F32.TF32 R236, R140.reuse, R30, R236 ;  /* 0x0000001e8cec723c */ /* 0x040fe600000810ec */
        /* <DEDUP_REMOVED lines=12> */
[----:B------:R-:W-:Y:S04]  /*3dc70*/  STL.64 [R1+0x470], R124 ;  /* 0x0004707c01007387 */ /* 0x000fe80000100a00 */
[----:B------:R1:W-:Y:S02]  /*3dc80*/  STL.64 [R1+0x478], R126 ;  /* 0x0004787e01007387 */ /* 0x0003e40000100a00 */
[C---:B-1----:R-:W-:Y:S08]  /*3dc90*/  HMMA.1688.F32.TF32 R156, R140.reuse, R26, R192 ;  /* 0x0000001a8c9c723c */ /* 0x042ff000000810c0 */
[C---:B------:R-:W-:Y:S01]  /*3dca0*/  HMMA.1688.F32.TF32 R124, R140.reuse, R22, R188 ;  /* 0x000000168c7c723c */ /* 0x040fe200000810bc */
[----:B------:R-:W-:Y:S04]  /*3dcb0*/  STL.64 [R1+0x460], R236 ;  /* 0x000460ec01007387 */ /* 0x000fe80000100a00 */
[----:B------:R-:W-:Y:S03]  /*3dcc0*/  STL.64 [R1+0x468], R238 ;  /* 0x000468ee01007387 */ /* 0x000fe60000100a00 */
[C---:B------:R-:W-:Y:S01]  /*3dcd0*/  HMMA.1688.F32.TF32 R176, R140.reuse, R18, R176 ;  /* 0x000000128cb0723c */ /* 0x040fe200000810b0 */
[----:B------:R-:W-:Y:S01]  /*3dce0*/  MOV R38, R5 ;  /* 0x0000000500267202 */ /* 0x000fe20000000f00 */
[----:B------:R-:W-:Y:S01]  /*3dcf0*/  IMAD.MOV.U32 R39, RZ, RZ, R4 ;  /* 0x000000ffff277224 */ /* 0x000fe200078e0004 */
[----:B------:R-:W-:Y:S04]  /*3dd00*/  STL.64 [R1+0x3c0], R156 ;  /* 0x0003c09c01007387 */ /* 0x000fe80000100a00 */
[----:B------:R1:W-:Y:S04]  /*3dd10*/  STL.64 [R1+0x3c8], R158 ;  /* 0x0003c89e01007387 */ /* 0x0003e80000100a00 */
[----:B------:R-:W-:Y:S04]  /*3dd20*/  STL.64 [R1+0x3a0], R124 ;  /* 0x0003a07c01007387 */ /* 0x000fe80000100a00 */
[----:B------:R1:W-:Y:S02]  /*3dd30*/  STL.64 [R1+0x3a8], R126 ;  /* 0x0003a87e01007387 */ /* 0x0003e40000100a00 */
[C---:B-1----:R-:W-:Y:S01]  /*3dd40*/  HMMA.1688.F32.TF32 R156, R140.reuse, R14, R76 ;  /* 0x0000000e8c9c723c */ /* 0x042fe2000008104c */
[----:B------:R-:W-:Y:S01]  /*3dd50*/  MOV R43, R12 ;  /* 0x0000000c002b7202 */ /* 0x000fe20000000f00 */
[----:B------:R-:W-:Y:S04]  /*3dd60*/  LDS R192, [R41+UR11+0x42100] ;  /* 0x0421000b29c07984 */ /* 0x000fe80008000800 */
[----:B------:R-:W-:Y:S02]  /*3dd70*/  LDS R194, [R41+UR11+0x42900] ;  /* 0x0429000b29c27984 */ /* 0x000fe40008000800 */
[C---:B------:R-:W-:Y:S02]  /*3dd80*/  HMMA.1688.F32.TF32 R124, R140.reuse, R10, R244 ;  /* 0x0000000a8c7c723c */ /* 0x040fe400000810f4 */
[----:B------:R-:W-:Y:S04]  /*3dd90*/  STL.64 [R1+0x390], R176 ;  /* 0x000390b001007387 */ /* 0x000fe80000100a00 */
[----:B------:R-:W-:Y:S02]  /*3dda0*/  STL.64 [R1+0x398], R178 ;  /* 0x000398b201007387 */ /* 0x000fe40000100a00 */
[----:B------:R-:W-:Y:S02]  /*3ddb0*/  HMMA.1688.F32.TF32 R76, R140, R6, R248 ;  /* 0x000000068c4c723c */ /* 0x000fe400000810f8 */
[----:B------:R-:W-:Y:S01]  /*3ddc0*/  LDS R176, [R0+UR11+0x42000] ;  /* 0x0420000b00b07984 */ /* 0x000fe20008000800 */
[----:B------:R-:W-:-:S03]  /*3ddd0*/  IMAD.MOV.U32 R248, RZ, RZ, R2 ;  /* 0x000000fffff87224 */ /* 0x000fc600078e0002 */
[----:B------:R-:W-:Y:S04]  /*3dde0*/  STL.64 [R1+0x370], R156 ;  /* 0x0003709c01007387 */ /* 0x000fe80000100a00 */
[----:B------:R-:W-:Y:S04]  /*3ddf0*/  STL.64 [R1+0x378], R158 ;  /* 0x0003789e01007387 */ /* 0x000fe80000100a00 */
[----:B------:R-:W-:Y:S04]  /*3de00*/  STL.64 [R1+0x350], R124 ;  /* 0x0003507c01007387 */ /* 0x000fe80000100a00 */
[----:B------:R-:W-:Y:S04]  /*3de10*/  STL.64 [R1+0x358], R126 ;  /* 0x0003587e01007387 */ /* 0x000fe80000100a00 */
[----:B------:R-:W2:Y:S01]  /*3de20*/  LDL.LU R2, [R1+0x4064] ;  /* 0x0040640001027983 */ /* 0x000ea20000300800 */
[----:B------:R-:W-:Y:S01]  /*3de30*/  MOV R249, R13 ;  /* 0x0000000d00f97202 */ /* 0x000fe20000000f00 */
[----:B------:R-:W-:-:S02]  /*3de40*/  IMAD.MOV.U32 R250, RZ, RZ, R16 ;  /* 0x000000fffffa7224 */ /* 0x000fc400078e0010 */
[----:B------:R1:W-:Y:S01]  /*3de50*/  STL.64 [R1+0x300], R76 ;  /* 0x0003004c01007387 */ /* 0x0003e20000100a00 */
[----:B------:R-:W-:-:S03]  /*3de60*/  IMAD.MOV.U32 R251, RZ, RZ, R17 ;  /* 0x000000fffffb7224 */ /* 0x000fc600078e0011 */
[----:B------:R1:W-:Y:S04]  /*3de70*/  STL.64 [R1+0x308], R78 ;  /* 0x0003084e01007387 */ /* 0x0003e80000100a00 */
[----:B------:R-:W3:Y:S04]  /*3de80*/  LDL.LU R13, [R1+0x4060] ;  /* 0x00406000010d7983 */ /* 0x000ee80000300800 */
[----:B------:R-:W4:Y:S04]  /*3de90*/  LDL.LU R16, [R1+0x405c] ;  /* 0x00405c0001107983 */ /* 0x000f280000300800 */
[----:B------:R-:W4:Y:S04]  /*3dea0*/  LDL.LU R17, [R1+0x4058] ;  /* 0x0040580001117983 */ /* 0x000f280000300800 */
[----:B-1----:R-:W4:Y:S04]  /*3deb0*/  LDL.LU R76, [R1+0x270] ;  /* 0x00027000014c7983 */ /* 0x002f280000300800 */
[----:B------:R-:W-:Y:S04]  /*3dec0*/  LDS R178, [R0+UR11+0x42800] ;  /* 0x0428000b00b27984 */ /* 0x000fe80008000800 */
[----:B------:R-:W-:Y:S04]  /*3ded0*/  LDS R177, [R3+UR11+0x42000] ;  /* 0x0420000b03b17984 */ /* 0x000fe80008000800 */
[----:B------:R-:W-:Y:S01]  /*3dee0*/  LDS R179, [R3+UR11+0x42800] ;  /* 0x0428000b03b37984 */ /* 0x000fe20008000800 */
[----:B------:R-:W-:-:S02]  /*3def0*/  IMAD.MOV.U32 R78, RZ, RZ, R37 ;  /* 0x000000ffff4e7224 */ /* 0x000fc400078e0025 */
[----:B------:R-:W-:Y:S01]  /*3df00*/  IMAD.MOV.U32 R79, RZ, RZ, R36 ;  /* 0x000000ffff4f7224 */ /* 0x000fe200078e0024 */
[----:B------:R-:W-:Y:S01]  /*3df10*/  LDS R156, [R41+UR11+0x42000] ;  /* 0x0420000b299c7984 */ /* 0x000fe20008000800 */
[----:B------:R-:W-:Y:S02]  /*3df20*/  IMAD.MOV.U32 R36, RZ, RZ, R9 ;  /* 0x000000ffff247224 */ /* 0x000fe400078e0009 */
[----:B------:R-:W-:Y:S01]  /*3df30*/  IMAD.MOV.U32 R37, RZ, RZ, R8 ;  /* 0x000000ffff257224 */ /* 0x000fe200078e0008 */
[----:B------:R-:W-:Y:S01]  /*3df40*/  MOV R77, R40 ;  /* 0x00000028004d7202 */ /* 0x000fe20000000f00 */
[----:B------:R-:W-:Y:S04]  /*3df50*/  LDS R158, [R41+UR11+0x42800] ;  /* 0x0428000b299e7984 */ /* 0x000fe80008000800 */
[----:B------:R-:W-:Y:S04]  /*3df60*/  LDS R140, [R41+UR11+0x42080] ;  /* 0x0420800b298c7984 */ /* 0x000fe80008000800 */
[----:B------:R-:W-:Y:S04]  /*3df70*/  LDS R142, [R41+UR11+0x42880] ;  /* 0x0428800b298e7984 */ /* 0x000fe80008000800 */
[----:B------:R-:W-:Y:S04]  /*3df80*/  LDS R244, [R41+UR11+0x42180] ;  /* 0x0421800b29f47984 */ /* 0x000fe80008000800 */
[----:B------:R4:W-:Y:S04]  /*3df90*/  LDS R246, [R41+UR11+0x42980] ;  /* 0x0429800b29f67984 */ /* 0x0009e80008000800 */
[----:B------:R-:W-:Y:S04]  /*3dfa0*/  LDS R124, [R0+UR11+0x42080] ;  /* 0x0420800b007c7984 */ /* 0x000fe80008000800 */
        /* <DEDUP_REMOVED lines=18> */
[----:B------:R-:W-:Y:S01]  /*3e0d0*/  LDS R247, [R252+UR11+0x42980] ;  /* 0x0429800bfcf77984 */ /* 0x000fe20008000800 */
[----:B--2---:R-:W-:-:S05]  /*3e0e0*/  LOP3.LUT R199, R2, 0x40, RZ, 0x3c, !PT ;  /* 0x0000004002c77812 */ /* 0x004fca00078e3cff */
[----:B------:R-:W1:Y:S04]  /*3e0f0*/  LDSM.16.M88.4 R4, [R199+UR12] ;  /* 0x0000000cc704783b */ /* 0x000e680008000200 */
[----:B------:R-:W2:Y:S01]  /*3e100*/  LDSM.16.M88.4 R8, [R199+UR12+0x2000] ;  /* 0x0020000cc708783b */ /* 0x000ea20008000200 */
[----:B---3--:R-:W-:-:S03]  /*3e110*/  IMAD.MOV.U32 R42, RZ, RZ, R13 ;  /* 0x000000ffff2a7224 */ /* 0x008fc600078e000d */
[----:B------:R-:W3:Y:S01]  /*3e120*/  LDSM.16.M88.4 R12, [R199+UR12+0x4000] ;  /* 0x0040000cc70c783b */ /* 0x000ee20008000200 */
[----:B----4-:R-:W-:Y:S01]  /*3e130*/  IMAD.MOV.U32 R41, RZ, RZ, R16 ;  /* 0x000000ffff297224 */ /* 0x010fe200078e0010 */
[----:B------:R-:W-:Y:S02]  /*3e140*/  MOV R40, R17 ;  /* 0x0000001100287202 */ /* 0x000fe40000000f00 */
[----:B------:R-:W4:Y:S04]  /*3e150*/  LDSM.16.M88.4 R16, [R199+UR12+0x6000] ;  /* 0x0060000cc710783b */ /* 0x000f280008000200 */
[----:B------:R-:W-:Y:S04]  /*3e160*/  STL [R1+0x3da8], R2 ;  /* 0x003da80201007387 */ /* 0x000fe80000100800 */
[----:B------:R-:W-:Y:S01]  /*3e170*/  STL [R1+0x11f0], R199 ;  /* 0x0011f0c701007387 */ /* 0x000fe20000100800 */
[-C--:B-1----:R-:W-:Y:S03]  /*3e180*/  HMMA.1688.F32.TF32 R76, R176, R4.reuse, R76 ;  /* 0x00000004b04c723c */ /* 0x082fe6000008104c */
[----:B------:R-:W-:Y:S04]  /*3e190*/  STL [R1+0x4010], R6 ;  /* 0x0040100601007387 */ /* 0x000fe80000100800 */
[----:B------:R-:W-:Y:S04]  /*3e1a0*/  STL [R1+0x400c], R7 ;  /* 0x00400c0701007387 */ /* 0x000fe80000100800 */
[----:B------:R-:W-:Y:S04]  /*3e1b0*/  STL [R1+0x3e48], R252 ;  /* 0x003e48fc01007387 */ /* 0x000fe80000100800 */
[----:B--2---:R-:W-:Y:S04]  /*3e1c0*/  STL [R1+0x4018], R10 ;  /* 0x0040180a01007387 */ /* 0x004fe80000100800 */
[----:B------:R-:W-:Y:S04]  /*3e1d0*/  STL [R1+0x4014], R11 ;  /* 0x0040140b01007387 */ /* 0x000fe80000100800 */
[----:B---3--:R-:W-:Y:S04]  /*3e1e0*/  STL [R1+0x4008], R14 ;  /* 0x0040080e01007387 */ /* 0x008fe80000100800 */
[----:B------:R-:W-:Y:S04]  /*3e1f0*/  STL [R1+0x4004], R15 ;  /* 0x0040040f01007387 */ /* 0x000fe80000100800 */
[----:B----4-:R-:W-:Y:S04]  /*3e200*/  STL [R1+0x3fe4], R18 ;  /* 0x003fe41201007387 */ /* 0x010fe80000100800 */
[----:B------:R-:W-:Y:S04]  /*3e210*/  STL [R1+0x3fe0], R19 ;  /* 0x003fe01301007387 */ /* 0x000fe80000100800 */
[----:B------:R-:W-:Y:S04]  /*3e220*/  STL.64 [R1+0x340], R76 ;  /* 0x0003404c01007387 */ /* 0x000fe80000100a00 */
[----:B------:R1:W-:Y:S04]  /*3e230*/  STL.64 [R1+0x348], R78 ;  /* 0x0003484e01007387 */ /* 0x0003e80000100a00 */
[----:B-1----:R-:W2:Y:S04]  /*3e240*/  LDL.LU.64 R78, [R1+0x4050] ;  /* 0x00405000014e7983 */ /* 0x002ea80000300a00 */
[----:B------:R-:W2:Y:S01]  /*3e250*/  LDL.LU.64 R76, [R1+0x4048] ;  /* 0x00404800014c7983 */ /* 0x000ea20000300a00 */
[----:B------:R-:W-:-:S15]  /*3e260*/  HMMA.1688.F32.TF32 R248, R124, R4, R248 ;  /* 0x000000047cf8723c */ /* 0x000fde00000810f8 */
[----:B------:R-:W-:-:S04]  /*3e270*/  NOP ;  /* 0x0000000000007918 */ /* 0x000fc80000000000 */
[----:B------:R-:W-:Y:S04]  /*3e280*/  STL.64 [R1+0x330], R248 ;  /* 0x000330f801007387 */ /* 0x000fe80000100a00 */
[----:B------:R1:W-:Y:S04]  /*3e290*/  STL.64 [R1+0x338], R250 ;  /* 0x000338fa01007387 */ /* 0x0003e80000100a00 */
[----:B-1----:R-:W3:Y:S04]  /*3e2a0*/  LDL.LU.64 R250, [R1+0x4040] ;  /* 0x0040400001fa7983 */ /* 0x002ee80000300a00 */
[----:B------:R-:W3:Y:S01]  /*3e2b0*/  LDL.LU.64 R248, [R1+0x4038] ;  /* 0x0040380001f87983 */ /* 0x000ee20000300a00 */
[----:B------:R-:W-:Y:S01]  /*3e2c0*/  HMMA.1688.F32.TF32 R104, R236, R4, R104 ;  /* 0x00000004ec68723c */ /* 0x000fe20000081068 */
[----:B------:R-:W-:Y:S01]  /*3e2d0*/  IMAD.MOV.U32 R50, RZ, RZ, R24 ;  /* 0x000000ffff327224 */ /* 0x000fe200078e0018 */
[----:B------:R-:W-:-:S06]  /*3e2e0*/  MOV R51, R25 ;  /* 0x0000001900337202 */ /* 0x000fcc0000000f00 */
[----:B--2---:R-:W-:-:S15]  /*3e2f0*/  HMMA.1688.F32.TF32 R76, R188, R4, R76 ;  /* 0x00000004bc4c723c */ /* 0x004fde000008104c */
[----:B------:R-:W-:-:S04]  /*3e300*/  NOP ;  /* 0x0000000000007918 */ /* 0x000fc80000000000 */
[----:B------:R1:W-:Y:S04]  /*3e310*/  STL.64 [R1+0x320], R76 ;  /* 0x0003204c01007387 */ /* 0x0003e80000100a00 */
[----:B------:R2:W-:Y:S04]  /*3e320*/  STL.64 [R1+0x328], R78 ;  /* 0x0003284e01007387 */ /* 0x0005e80000100a00 */
[----:B-1----:R-:W4:Y:S04]  /*3e330*/  LDL.LU R76, [R1+0x190] ;  /* 0x00019000014c7983 */ /* 0x002f280000300800 */
[----:B------:R-:W4:Y:S04]  /*3e340*/  LDL.LU R77, [R1+0x194] ;  /* 0x00019400014d7983 */ /* 0x000f280000300800 */
[----:B--2---:R-:W4:Y:S04]  /*3e350*/  LDL.LU R78, [R1+0x198] ;  /* 0x00019800014e7983 */ /* 0x004f280000300800 */
[----:B------:R-:W4:Y:S04]  /*3e360*/  LDL.LU R79, [R1+0x19c] ;  /* 0x00019c00014f7983 */ /* 0x000f280000300800 */
[----:B------:R-:W-:Y:S04]  /*3e370*/  STL.64 [R1+0x310], R104 ;  /* 0x0003106801007387 */ /* 0x000fe80000100a00 */
[----:B------:R1:W-:Y:S02]  /*3e380*/  STL.64 [R1+0x318], R106 ;  /* 0x0003186a01007387 */ /* 0x0003e40000100a00 */
[-C--:B-1----:R-:W-:Y:S08]  /*3e390*/  HMMA.1688.F32.TF32 R104, R156, R4.reuse, R164 ;  /* 0x000000049c68723c */ /* 0x082ff000000810a4 */
[-C--:B------:R-:W-:Y:S11]  /*3e3a0*/  HMMA.1688.F32.TF32 R164, R140, R4.reuse, R184 ;  /* 0x000000048ca4723c */ /* 0x080ff600000810b8 */
[----:B------:R-:W-:Y:S04]  /*3e3b0*/  STL.64 [R1+0x7a0], R104 ;  /* 0x0007a06801007387 */ /* 0x000fe80000100a00 */
[----:B------:R1:W-:Y:S02]  /*3e3c0*/  STL.64 [R1+0x7a8], R106 ;  /* 0x0007a86a01007387 */ /* 0x0003e40000100a00 */
[-C--:B-1----:R-:W-:Y:S08]  /*3e3d0*/  HMMA.1688.F32.TF32 R104, R192, R4.reuse, R180 ;  /* 0x00000004c068723c */ /* 0x082ff000000810b4 */
[C---:B------:R-:W-:Y:S01]  /*3e3e0*/  HMMA.1688.F32.TF32 R4, R244.reuse, R4, R64 ;  /* 0x00000004f404723c */ /* 0x040fe20000081040 */
[----:B------:R-:W-:Y:S04]  /*3e3f0*/  STL.64 [R1+0x890], R164 ;  /* 0x000890a401007387 */ /* 0x000fe80000100a00 */
[----:B------:R-:W-:Y:S06]  /*3e400*/  STL.64 [R1+0x898], R166 ;  /* 0x000898a601007387 */ /* 0x000fec0000100a00 */
[----:B------:R-:W-:Y:S04]  /*3e410*/  STL.64 [R1+0x8d0], R104 ;  /* 0x0008d06801007387 */ /* 0x000fe80000100a00 */
[----:B------:R-:W-:Y:S04]  /*3e420*/  STL.64 [R1+0x8d8], R106 ;  /* 0x0008d86a01007387 */ /* 0x000fe80000100a00 */
[----:B------:R-:W-:Y:S04]  /*3e430*/  STL.64 [R1+0x900], R4 ;  /* 0x0009000401007387 */ /* 0x000fe80000100a00 */
[----:B------:R1:W-:Y:S04]  /*3e440*/  STL.64 [R1+0x908], R6 ;  /* 0x0009080601007387 */ /* 0x0003e80000100a00 */
[----:B------:R-:W2:Y:S04]  /*3e450*/  LDL.LU R46, [R1+0xc8] ;  /* 0x0000c800012e7983 */ /* 0x000ea80000300800 */
[----:B------:R-:W2:Y:S04]  /*3e460*/  LDL.LU R47, [R1+0xcc] ;  /* 0x0000cc00012f7983 */ /* 0x000ea80000300800 */
[----:B------:R-:W2:Y:S04]  /*3e470*/  LDL.LU R24, [R1+0x4034] ;  /* 0x0040340001187983 */ /* 0x000ea80000300800 */
[----:B------:R-:W2:Y:S01]  /*3e480*/  LDL.LU R25, [R1+0x4030] ;  /* 0x0040300001197983 */ /* 0x000ea20000300800 */
[-C--:B------:R-:W-:Y:S08]  /*3e490*/  HMMA.1688.F32.TF32 R60, R244, R8.reuse, R60 ;  /* 0x00000008f43c723c */ /* 0x080ff0000008103c */
[----:B----4-:R-:W-:-:S15]  /*3e4a0*/  HMMA.1688.F32.TF32 R64, R176, R8, R76 ;  /* 0x00000008b040723c */ /* 0x010fde000008104c */
[----:B------:R-:W-:-:S04]  /*3e4b0*/  NOP ;  /* 0x0000000000007918 */ /* 0x000fc80000000000 */
[----:B------:R-:W-:Y:S01]  /*3e4c0*/  IMAD.MOV.U32 R10, RZ, RZ, R64 ;  /* 0x000000ffff0a7224 */ /* 0x000fe200078e0040 */
[----:B-1----:R-:W-:Y:S01]  /*3e4d0*/  MOV R6, R66 ;  /* 0x0000004200067202 */ /* 0x002fe20000000f00 */
[----:B------:R-:W-:Y:S02]  /*3e4e0*/  IMAD.MOV.U32 R11, RZ, RZ, R65 ;  /* 0x000000ffff0b7224 */ /* 0x000fe400078e0041 */
[----:B------:R-:W-:Y:S02]  /*3e4f0*/  IMAD.MOV.U32 R7, RZ, RZ, R67 ;  /* 0x000000ffff077224 */ /* 0x000fe400078e0043 */
[-C--:B------:R-:W-:Y:S08]  /*3e500*/  HMMA.1688.F32.TF32 R64, R124, R8.reuse, R36 ;  /* 0x000000087c40723c */ /* 0x080ff00000081024 */
[-C--:B------:R-:W-:Y:S08]  /*3e510*/  HMMA.1688.F32.TF32 R36, R188, R8.reuse, R80 ;  /* 0x00000008bc24723c */ /* 0x080ff00000081050 */
[----:B------:R-:W-:Y:S11]  /*3e520*/  HMMA.1688.F32.TF32 R76, R156, R8, R168 ;  /* 0x000000089c4c723c */ /* 0x000ff600000810a8 */
[----:B------:R-:W-:Y:S04]  /*3e530*/  STL.64 [R1+0x2d0], R36 ;  /* 0x0002d02401007387 */ /* 0x000fe80000100a00 */
[----:B------:R-:W-:Y:S04]  /*3e540*/  STL.64 [R1+0x2e0], R64 ;  /* 0x0002e04001007387 */ /* 0x000fe80000100a00 */
[----:B------:R1:W-:Y:S01]  /*3e550*/  STL.64 [R1+0x2e8], R66 ;  /* 0x0002e84201007387 */ /* 0x0003e20000100a00 */
[----:B------:R-:W-:-:S03]  /*3e560*/  IMAD.MOV.U32 R252, RZ, RZ, R39 ;  /* 0x000000fffffc7224 */ /* 0x000fc600078e0027 */
[----:B------:R4:W-:Y:S01]  /*3e570*/  STL [R1+0x2d8], R38 ;  /* 0x0002d82601007387 */ /* 0x0009e20000100800 */
[-C--:B-1----:R-:W-:Y:S08]  /*3e580*/  HMMA.1688.F32.TF32 R64, R236, R8.reuse, R108 ;  /* 0x00000008ec40723c */ /* 0x082ff0000008106c */
[----:B----4-:R-:W-:Y:S01]  /*3e590*/  HMMA.1688.F32.TF32 R36, R140, R8, R208 ;  /* 0x000000088c24723c */ /* 0x010fe200000810d0 */
[----:B------:R-:W-:Y:S10]  /*3e5a0*/  STL [R1+0x3e4c], R252 ;  /* 0x003e4cfc01007387 */ /* 0x000ff40000100800 */
[----:B------:R-:W-:Y:S04]  /*3e5b0*/  STL.64 [R1+0x2c0], R64 ;  /* 0x0002c04001007387 */ /* 0x000fe80000100a00 */
[----:B------:R-:W-:Y:S04]  /*3e5c0*/  STL.64 [R1+0x2c8], R66 ;  /* 0x0002c84201007387 */ /* 0x000fe80000100a00 */
[----:B------:R-:W-:Y:S04]  /*3e5d0*/  STL.64 [R1+0x780], R76 ;  /* 0x0007804c01007387 */ /* 0x000fe80000100a00 */
[----:B------:R-:W-:Y:S04]  /*3e5e0*/  STL.64 [R1+0x788], R78 ;  /* 0x0007884e01007387 */ /* 0x000fe80000100a00 */
[----:B------:R-:W-:Y:S04]  /*3e5f0*/  STL.64 [R1+0x870], R36 ;  /* 0x0008702401007387 */ /* 0x000fe80000100a00 */
[----:B------:R1:W-:Y:S02]  /*3e600*/  STL.64 [R1+0x878], R38 ;  /* 0x0008782601007387 */ /* 0x0003e40000100a00 */
[----:B-1----:R-:W-:Y:S08]  /*3e610*/  HMMA.1688.F32.TF32 R36, R176, R12, R40 ;  /* 0x0000000cb024723c */ /* 0x002ff00000081028 */
[----:B------:R-:W-:Y:S08]  /*3e620*/  HMMA.1688.F32.TF32 R64, R192, R8, R220 ;  /* 0x00000008c040723c */ /* 0x000ff000000810dc */
[----:B---3--:R-:W-:Y:S03]  /*3e630*/  HMMA.1688.F32.TF32 R40, R124, R12, R248 ;  /* 0x0000000c7c28723c */ /* 0x008fe600000810f8 */
[----:B------:R-:W-:Y:S01]  /*3e640*/  MOV R9, R36 ;  /* 0x0000002400097202 */ /* 0x000fe20000000f00 */
[----:B------:R-:W-:Y:S01]  /*3e650*/  IMAD.MOV.U32 R8, RZ, RZ, R37 ;  /* 0x000000ffff087224 */ /* 0x000fe200078e0025 */
[----:B------:R-:W-:Y:S01]  /*3e660*/  MOV R4, R39 ;  /* 0x0000002700047202 */ /* 0x000fe20000000f00 */
[----:B------:R-:W-:-:S02]  /*3e670*/  IMAD.MOV.U32 R5, RZ, RZ, R38 ;  /* 0x000000ffff057224 */ /* 0x000fc400078e0026 */
[-C--:B------:R-:W-:Y:S03]  /*3e680*/  HMMA.1688.F32.TF32 R36, R188, R12.reuse, R84 ;  /* 0x0000000cbc24723c */ /* 0x080fe60000081054 */
[----:B------:R-:W-:Y:S04]  /*3e690*/  STL.64 [R1+0x8b0], R64 ;  /* 0x0008b04001007387 */ /* 0x000fe80000100a00 */
[----:B------:R-:W-:Y:S04]  /*3e6a0*/  STL.64 [R1+0x8b8], R66 ;  /* 0x0008b84201007387 */ /* 0x000fe80000100a00 */
[----:B------:R-:W-:Y:S04]  /*3e6b0*/  STL.64 [R1+0x8f0], R60 ;  /* 0x0008f03c01007387 */ /* 0x000fe80000100a00 */
[----:B------:R1:W-:Y:S04]  /*3e6c0*/  STL.64 [R1+0x8f8], R62 ;  /* 0x0008f83e01007387 */ /* 0x0003e80000100a00 */
[----:B------:R-:W-:Y:S04]  /*3e6d0*/  STL.64 [R1+0x240], R36 ;  /* 0x0002402401007387 */ /* 0x000fe80000100a00 */
[----:B------:R-:W-:Y:S04]  /*3e6e0*/  STL.64 [R1+0x250], R40 ;  /* 0x0002502801007387 */ /* 0x000fe80000100a00 */
[----:B------:R3:W-:Y:S01]  /*3e6f0*/  STL.64 [R1+0x258], R42 ;  /* 0x0002582a01007387 */ /* 0x0007e20000100a00 */
[----:B-1----:R-:W-:Y:S01]  /*3e700*/  HMMA.1688.F32.TF32 R60, R156, R12, R160 ;  /* 0x0000000c9c3c723c */ /* 0x002fe200000810a0 */
[----:B------:R-:W-:-:S02]  /*3e710*/  IMAD.MOV.U32 R252, RZ, RZ, R39 ;  /* 0x000000fffffc7224 */ /* 0x000fc400078e0027 */
[----:B------:R1:W-:Y:S01]  /*3e720*/  STL [R1+0x248], R38 ;  /* 0x0002482601007387 */ /* 0x0003e20000100800 */
[----:B------:R-:W-:Y:S02]  /*3e730*/  IMAD.MOV.U32 R78, RZ, RZ, R21 ;  /* 0x000000ffff4e7224 */ /* 0x000fe400078e0015 */
[----:B------:R-:W-:Y:S01]  /*3e740*/  IMAD.MOV.U32 R79, RZ, RZ, R20 ;  /* 0x000000ffff4f7224 */ /* 0x000fe200078e0014 */
[----:B--2---:R-:W-:Y:S01]  /*3e750*/  MOV R77, R24 ;  /* 0x00000018004d7202 */ /* 0x004fe20000000f00 */
[----:B------:R-:W-:Y:S01]  /*3e760*/  IMAD.MOV.U32 R76, RZ, RZ, R25 ;  /* 0x000000ffff4c7224 */ /* 0x000fe200078e0019 */
[----:B------:R-:W-:Y:S01]  /*3e770*/  MOV R166, R29 ;  /* 0x0000001d00a67202 */ /* 0x000fe20000000f00 */
[----:B------:R-:W-:Y:S01]  /*3e780*/  IMAD.MOV.U32 R167, RZ, RZ, R28 ;  /* 0x000000ffffa77224 */ /* 0x000fe200078e001c */
[-C--:B---3--:R-:W-:Y:S01]  /*3e790*/  HMMA.1688.F32.TF32 R40, R236, R12.reuse, R112 ;  /* 0x0000000cec28723c */ /* 0x088fe20000081070 */
[----:B------:R-:W-:Y:S01]  /*3e7a0*/  IMAD.MOV.U32 R164, RZ, RZ, R33 ;  /* 0x000000ffffa47224 */ /* 0x000fe200078e0021 */
[----:B------:R-:W-:Y:S06]  /*3e7b0*/  LDSM.16.M88.4 R64, [R199+UR12+0x1e000] ;  /* 0x01e0000cc740783b */ /* 0x000fec0008000200 */
[----:B-1----:R-:W-:Y:S01]  /*3e7c0*/  HMMA.1688.F32.TF32 R36, R140, R12, R200 ;  /* 0x0000000c8c24723c */ /* 0x002fe200000810c8 */
[----:B------:R-:W-:Y:S04]  /*3e7d0*/  STL [R1+0x3e50], R252 ;  /* 0x003e50fc01007387 */ /* 0x000fe80000100800 */
[----:B------:R-:W1:Y:S01]  /*3e7e0*/  LDSM.16.M88.4 R20, [R199+UR12+0x8000] ;  /* 0x0080000cc714783b */ /* 0x000e620008000200 */
[----:B------:R-:W-:-:S03]  /*3e7f0*/  IMAD.MOV.U32 R165, RZ, RZ, R32 ;  /* 0x000000ffffa57224 */ /* 0x000fc600078e0020 */
[----:B------:R-:W2:Y:S04]  /*3e800*/  LDSM.16.M88.4 R24, [R199+UR12+0xa000] ;  /* 0x00a0000cc718783b */ /* 0x000ea80008000200 */
[----:B------:R-:W-:Y:S04]  /*3e810*/  STL.64 [R1+0x230], R40 ;  /* 0x0002302801007387 */ /* 0x000fe80000100a00 */
[----:B------:R3:W-:Y:S04]  /*3e820*/  STL.64 [R1+0x238], R42 ;  /* 0x0002382a01007387 */ /* 0x0007e80000100a00 */
[----:B------:R-:W-:Y:S04]  /*3e830*/  STL.64 [R1+0x580], R60 ;  /* 0x0005803c01007387 */ /* 0x000fe80000100a00 */
[----:B------:R-:W-:Y:S01]  /*3e840*/  STL.64 [R1+0x588], R62 ;  /* 0x0005883e01007387 */ /* 0x000fe20000100a00 */
[-C--:B---3--:R-:W-:Y:S03]  /*3e850*/  HMMA.1688.F32.TF32 R40, R192, R12.reuse, R216 ;  /* 0x0000000cc028723c */ /* 0x088fe600000810d8 */
[----:B------:R-:W-:Y:S04]  /*3e860*/  STL.64 [R1+0x7b0], R36 ;  /* 0x0007b02401007387 */ /* 0x000fe80000100a00 */
[----:B------:R3:W-:Y:S01]  /*3e870*/  STL.64 [R1+0x7b8], R38 ;  /* 0x0007b82601007387 */ /* 0x0007e20000100a00 */
[----:B------:R-:W-:Y:S03]  /*3e880*/  HMMA.1688.F32.TF32 R12, R244, R12, R56 ;  /* 0x0000000cf40c723c */ /* 0x000fe60000081038 */
[----:B------:R-:W4:Y:S04]  /*3e890*/  LDSM.16.M88.4 R28, [R199+UR12+0xc000] ;  /* 0x00c0000cc71c783b */ /* 0x000f280008000200 */
[----:B------:R-:W1:Y:S01]  /*3e8a0*/  LDSM.16.M88.4 R32, [R199+UR12+0xe000] ;  /* 0x00e0000cc720783b */ /* 0x000e620008000200 */
[-C--:B---3--:R-:W-:Y:S03]  /*3e8b0*/  HMMA.1688.F32.TF32 R36, R176, R16.reuse, R44 ;  /* 0x00000010b024723c */ /* 0x088fe6000008102c */
[----:B------:R-:W-:Y:S04]  /*3e8c0*/  LDSM.16.M88.4 R56, [R199+UR12+0x1a000] ;  /* 0x01a0000cc738783b */ /* 0x000fe80008000200 */
[----:B------:R-:W-:Y:S04]  /*3e8d0*/  STL.64 [R1+0x8a0], R40 ;  /* 0x0008a02801007387 */ /* 0x000fe80000100a00 */
[----:B------:R3:W-:Y:S01]  /*3e8e0*/  STL.64 [R1+0x8a8], R42 ;  /* 0x0008a82a01007387 */ /* 0x0007e20000100a00 */
[-C--:B------:R-:W-:Y:S03]  /*3e8f0*/  HMMA.1688.F32.TF32 R44, R124, R16.reuse, R48 ;  /* 0x000000107c2c723c */ /* 0x080fe60000081030 */
[----:B------:R-:W-:Y:S04]  /*3e900*/  LDSM.16.M88.4 R48, [R199+UR12+0x16000] ;  /* 0x0160000cc730783b */ /* 0x000fe80008000200 */
[----:B------:R-:W-:Y:S04]  /*3e910*/  LDSM.16.M88.4 R60, [R199+UR12+0x1c000] ;  /* 0x01c0000cc73c783b */ /* 0x000fe80008000200 */
[----:B------:R-:W-:Y:S04]  /*3e920*/  STL.64 [R1+0x1d0], R36 ;  /* 0x0001d02401007387 */ /* 0x000fe80000100a00 */
[----:B------:R-:W-:Y:S01]  /*3e930*/  STL.64 [R1+0x8e0], R12 ;  /* 0x0008e00c01007387 */ /* 0x000fe20000100a00 */
[----:B---3--:R-:W-:Y:S03]  /*3e940*/  HMMA.1688.F32.TF32 R40, R188, R16, R100 ;  /* 0x00000010bc28723c */ /* 0x008fe60000081064 */
[----:B------:R3:W-:Y:S04]  /*3e950*/  STL.64 [R1+0x8e8], R14 ;  /* 0x0008e80e01007387 */ /* 0x0007e80000100a00 */
[----:B------:R1:W-:Y:S01]  /*3e960*/  STL [R1+0x1d8], R38 ;  /* 0x0001d82601007387 */ /* 0x0003e20000100800 */
[----:B---3--:R-:W-:-:S02]  /*3e970*/  IMAD.MOV.U32 R14, RZ, RZ, R39 ;  /* 0x000000ffff0e7224 */ /* 0x008fc400078e0027 */
[-C--:B-1----:R-:W-:Y:S01]  /*3e980*/  HMMA.1688.F32.TF32 R36, R236, R16.reuse, R116 ;  /* 0x00000010ec24723c */ /* 0x082fe20000081074 */
[----:B------:R-:W-:Y:S04]  /*3e990*/  STL.64 [R1+0x1f0], R44 ;  /* 0x0001f02c01007387 */ /* 0x000fe80000100a00 */
[----:B------:R1:W-:Y:S03]  /*3e9a0*/  STL.64 [R1+0x1f8], R46 ;  /* 0x0001f82e01007387 */ /* 0x0003e60000100a00 */
[----:B-1----:R-:W-:Y:S11]  /*3e9b0*/  HMMA.1688.F32.TF32 R44, R156, R16, R172 ;  /* 0x000000109c2c723c */ /* 0x002ff600000810ac */
[----:B------:R-:W-:Y:S01]  /*3e9c0*/  STL.64 [R1+0x1c0], R36 ;  /* 0x0001c02401007387 */ /* 0x000fe20000100a00 */
[----:B------:R-:W-:-:S03]  /*3e9d0*/  MOV R252, R38 ;  /* 0x0000002600fc7202 */ /* 0x000fc60000000f00 */
[----:B------:R-:W-:Y:S04]  /*3e9e0*/  STL.64 [R1+0x1e0], R40 ;  /* 0x0001e02801007387 */ /* 0x000fe80000100a00 */
[----:B------:R1:W-:Y:S04]  /*3e9f0*/  STL.64 [R1+0x1e8], R42 ;  /* 0x0001e82a01007387 */ /* 0x0003e80000100a00 */
[----:B------:R3:W-:Y:S01]  /*3ea00*/  STL [R1+0x1cc], R39 ;  /* 0x0001cc2701007387 */ /* 0x0007e20000100800 */
[-C--:B-1----:R-:W-:Y:S08]  /*3ea10*/  HMMA.1688.F32.TF32 R40, R140, R16.reuse, R204 ;  /* 0x000000108c28723c */ /* 0x082ff000000810cc */
[-C--:B---3--:R-:W-:Y:S01]  /*3ea20*/  HMMA.1688.F32.TF32 R36, R192, R16.reuse, R212 ;  /* 0x00000010c024723c */ /* 0x088fe200000810d4 */
[----:B------:R-:W-:Y:S04]  /*3ea30*/  STL [R1+0x3f48], R252 ;  /* 0x003f48fc01007387 */ /* 0x000fe80000100800 */
[----:B------:R-:W-:Y:S04]  /*3ea40*/  STL.64 [R1+0x270], R44 ;  /* 0x0002702c01007387 */ /* 0x000fe80000100a00 */
[----:B------:R-:W-:Y:S04]  /*3ea50*/  STL.64 [R1+0x278], R46 ;  /* 0x0002782e01007387 */ /* 0x000fe80000100a00 */
[----:B------:R-:W-:Y:S04]  /*3ea60*/  STL.64 [R1+0x790], R40 ;  /* 0x0007902801007387 */ /* 0x000fe80000100a00 */
[----:B------:R-:W-:Y:S04]  /*3ea70*/  STL.64 [R1+0x798], R42 ;  /* 0x0007982a01007387 */ /* 0x000fe80000100a00 */
[----:B------:R-:W-:Y:S04]  /*3ea80*/  STL.64 [R1+0x880], R36 ;  /* 0x0008802401007387 */ /* 0x000fe80000100a00 */
[----:B------:R-:W-:Y:S04]  /*3ea90*/  STL.64 [R1+0x888], R38 ;  /* 0x0008882601007387 */ /* 0x000fe80000100a00 */
[----:B------:R-:W1:Y:S04]  /*3eaa0*/  LDSM.16.M88.4 R36, [R199+UR12+0x10000] ;  /* 0x0100000cc724783b */ /* 0x000e680008000200 */
[----:B------:R-:W3:Y:S01]  /*3eab0*/  LDSM.16.M88.4 R40, [R199+UR12+0x12000] ;  /* 0x0120000cc728783b */ /* 0x000ee20008000200 */
[----:B------:R-:W-:Y:S03]  /*3eac0*/  HMMA.1688.F32.TF32 R16, R244, R16, R52 ;  /* 0x00000010f410723c */ /* 0x000fe60000081034 */
[----:B------:R-:W1:Y:S04]  /*3ead0*/  LDSM.16.M88.4 R44, [R199+UR12+0x14000] ;  /* 0x0140000cc72c783b */ /* 0x000e680008000200 */
[----:B------:R-:W1:-:S12]  /*3eae0*/  LDSM.16.M88.4 R52, [R199+UR12+0x18000] ;  /* 0x0180000cc734783b */ /* 0x000e580008000200 */
[----:B------:R-:W-:Y:S04]  /*3eaf0*/  STL.64 [R1+0x8c0], R16 ;  /* 0x0008c01001007387 */ /* 0x000fe80000100a00 */
[----:B------:R1:W-:Y:S04]  /*3eb00*/  STL.64 [R1+0x8c8], R18 ;  /* 0x0008c81201007387 */ /* 0x0003e80000100a00 */
[----:B------:R-:W-:Y:S04]  /*3eb10*/  STL [R1+0x3fd8], R22 ;  /* 0x003fd81601007387 */ /* 0x000fe80000100800 */
[----:B------:R-:W-:Y:S04]  /*3eb20*/  STL [R1+0x3fd4], R23 ;  /* 0x003fd41701007387 */ /* 0x000fe80000100800 */
[----:B--2---:R-:W-:Y:S04]  /*3eb30*/  STL [R1+0x3fe8], R26 ;  /* 0x003fe81a01007387 */ /* 0x004fe80000100800 */
[----:B------:R-:W-:Y:S04]  /*3eb40*/  STL [R1+0x3fdc], R27 ;  /* 0x003fdc1b01007387 */ /* 0x000fe80000100800 */
[----:B----4-:R-:W-:Y:S04]  /*3eb50*/  STL [R1+0x3ff0], R30 ;  /* 0x003ff01e01007387 */ /* 0x010fe80000100800 */
[----:B------:R-:W-:Y:S04]  /*3eb60*/  STL [R1+0x3fec], R31 ;  /* 0x003fec1f01007387 */ /* 0x000fe80000100800 */
[----:B------:R-:W-:Y:S04]  /*3eb70*/  STL [R1+0x3ff8], R34 ;  /* 0x003ff82201007387 */ /* 0x000fe80000100800 */
[----:B------:R-:W-:Y:S04]  /*3eb80*/  STL [R1+0x3ff4], R35 ;  /* 0x003ff42301007387 */ /* 0x000fe80000100800 */
[----:B-1----:R-:W-:Y:S04]  /*3eb90*/  STL [R1+0x4000], R38 ;  /* 0x0040002601007387 */ /* 0x002fe80000100800 */
[----:B------:R-:W-:Y:S04]  /*3eba0*/  STL [R1+0x3ffc], R39 ;  /* 0x003ffc2701007387 */ /* 0x000fe80000100800 */
[----:B---3--:R-:W-:Y:S04]  /*3ebb0*/  STL [R1+0x3f50], R42 ;  /* 0x003f502a01007387 */ /* 0x008fe80000100800 */
        /* <DEDUP_REMOVED lines=11> */
[----:B------:R-:W2:Y:S04]  /*3ec70*/  LDL.LU R199, [R1+0x402c] ;  /* 0x00402c0001c77983 */ /* 0x000ea80000300800 */
[----:B------:R-:W3:Y:S04]  /*3ec80*/  LDL.LU R108, [R1+0x5c0] ;  /* 0x0005c000016c7983 */ /* 0x000ee80000300800 */
[----:B------:R-:W3:Y:S04]  /*3ec90*/  LDL.LU R109, [R1+0x5c4] ;  /* 0x0005c400016d7983 */ /* 0x000ee80000300800 */
[----:B------:R-:W3:Y:S04]  /*3eca0*/  LDL.LU R110, [R1+0x5c8] ;  /* 0x0005c800016e7983 */ /* 0x000ee80000300800 */
[----:B------:R-:W3:Y:S01]  /*3ecb0*/  LDL.LU R111, [R1+0x5cc] ;  /* 0x0005cc00016f7983 */ /* 0x000ee20000300800 */
[----:B------:R-:W-:Y:S03]  /*3ecc0*/  HMMA.1688.F32.TF32 R16, R176, R20, R76 ;  /* 0x00000014b010723c */ /* 0x000fe6000008104c */
[----:B------:R-:W4:Y:S04]  /*3ecd0*/  LDL.LU R104, [R1+0x5b0] ;  /* 0x0005b00001687983 */ /* 0x000f280000300800 */
[----:B------:R-:W4:Y:S04]  /*3ece0*/  LDL.LU R105, [R1+0x5b4] ;  /* 0x0005b40001697983 */ /* 0x000f280000300800 */
[----:B------:R-:W4:Y:S04]  /*3ecf0*/  LDL.LU R106, [R1+0x5b8] ;  /* 0x0005b800016a7983 */ /* 0x000f280000300800 */
[----:B------:R-:W4:Y:S04]  /*3ed00*/  LDL.LU R107, [R1+0x5bc] ;  /* 0x0005bc00016b7983 */ /* 0x000f280000300800 */
[----:B------:R-:W-:Y:S04]  /*3ed10*/  STL [R1+0x3f80], R66 ;  /* 0x003f804201007387 */ /* 0x000fe80000100800 */
[----:B------:R-:W-:Y:S04]  /*3ed20*/  STL [R1+0x3f7c], R67 ;  /* 0x003f7c4301007387 */ /* 0x000fe80000100800 */
[----:B------:R-:W-:Y:S04]  /*3ed30*/  STL [R1+0x1a4], R17 ;  /* 0x0001a41101007387 */ /* 0x000fe80000100800 */
[----:B------:R1:W-:Y:S04]  /*3ed40*/  STL.64 [R1+0x1a8], R18 ;  /* 0x0001a81201007387 */ /* 0x0003e80000100a00 */
        /* <DEDUP_REMOVED lines=12> */
[----:B------:R-:W2:Y:S01]  /*3ee10*/  LDL.LU R184, [R1+0x70] ;  /* 0x0000700001b87983 */ /* 0x000ea20000300800 */
[----:B------:R-:W-:-:S03]  /*3ee20*/  MOV R15, R16 ;  /* 0x00000010000f7202 */ /* 0x000fc60000000f00 */
[----:B------:R-:W2:Y:S01]  /*3ee30*/  LDL.LU R185, [R1+0x74] ;  /* 0x0000740001b97983 */ /* 0x000ea20000300800 */
[----:B-1----:R-:W-:Y:S03]  /*3ee40*/  HMMA.1688.F32.TF32 R16, R176, R24, R164 ;  /* 0x00000018b010723c */ /* 0x002fe600000810a4 */
[----:B------:R-:W2:Y:S04]  /*3ee50*/  LDL.LU R186, [R1+0x78] ;  /* 0x0000780001ba7983 */ /* 0x000ea80000300800 */
[----:B------:R-:W2:-:S12]  /*3ee60*/  LDL.LU R187, [R1+0x7c] ;  /* 0x00007c0001bb7983 */ /* 0x000e980000300800 */
[----:B------:R-:W-:Y:S04]  /*3ee70*/  STL.64 [R1+0x190], R16 ;  /* 0x0001901001007387 */ /* 0x000fe80000100a00 */
[----:B------:R1:W-:Y:S04]  /*3ee80*/  STL [R1+0x198], R18 ;  /* 0x0001981201007387 */ /* 0x0003e80000100800 */
[----:B------:R-:W2:Y:S04]  /*3ee90*/  LDL.LU R164, [R1+0x60] ;  /* 0x0000600001a47983 */ /* 0x000ea80000300800 */
[----:B------:R-:W2:Y:S04]  /*3eea0*/  LDL.LU R165, [R1+0x64] ;  /* 0x0000640001a57983 */ /* 0x000ea80000300800 */
[----:B------:R-:W2:Y:S04]  /*3eeb0*/  LDL.LU R166, [R1+0x68] ;  /* 0x0000680001a67983 */ /* 0x000ea80000300800 */
[----:B------:R-:W2:Y:S01]  /*3eec0*/  LDL.LU R167, [R1+0x6c] ;  /* 0x00006c0001a77983 */ /* 0x000ea20000300800 */
[----:B------:R-:W-:Y:S01]  /*3eed0*/  IMAD.MOV.U32 R38, RZ, RZ, R19 ;  /* 0x000000ffff267224 */ /* 0x000fe200078e0013 */
[----:B---3--:R-:W-:-:S15]  /*3eee0*/  HMMA.1688.F32.TF32 R84, R176, R28, R108 ;  /* 0x0000001cb054723c */ /* 0x008fde000008106c */
[----:B------:R-:W-:-:S04]  /*3eef0*/  NOP ;  /* 0x0000000000007918 */ /* 0x000fc80000000000 */
[----:B------:R-:W-:Y:S01]  /*3ef00*/  IMAD.MOV.U32 R31, RZ, RZ, R84 ;  /* 0x000000ffff1f7224 */ /* 0x000fe200078e0054 */
[----:B------:R-:W-:Y:S01]  /*3ef10*/  MOV R26, R85 ;  /* 0x00000055001a7202 */ /* 0x000fe20000000f00 */
[----:B-1----:R-:W-:Y:S02]  /*3ef20*/  IMAD.MOV.U32 R18, RZ, RZ, R86 ;  /* 0x000000ffff127224 */ /* 0x002fe400078e0056 */
[----:B------:R-:W-:Y:S02]  /*3ef30*/  IMAD.MOV.U32 R19, RZ, RZ, R87 ;  /* 0x000000ffff137224 */ /* 0x000fe400078e0057 */
[C---:B----4-:R-:W-:Y:S01]  /*3ef40*/  HMMA.1688.F32.TF32 R84, R176.reuse, R32, R104 ;  /* 0x00000020b054723c */ /* 0x050fe20000081068 */
[----:B------:R-:W3:Y:S04]  /*3ef50*/  LDL.LU R104, [R1+0x50] ;  /* 0x0000500001687983 */ /* 0x000ee80000300800 */
[----:B------:R-:W3:Y:S04]  /*3ef60*/  LDL.LU R105, [R1+0x54] ;  /* 0x0000540001697983 */ /* 0x000ee80000300800 */
[----:B------:R-:W3:Y:S04]  /*3ef70*/  LDL.LU R106, [R1+0x58] ;  /* 0x00005800016a7983 */ /* 0x000ee80000300800 */
[----:B------:R-:W3:Y:S01]  /*3ef80*/  LDL.LU R107, [R1+0x5c] ;  /* 0x00005c00016b7983 */ /* 0x000ee20000300800 */
[----:B--2---:R-:W-:Y:S05]  /*3ef90*/  HMMA.1688.F32.TF32 R80, R176, R36, R80 ;  /* 0x00000024b050723c */ /* 0x004fea0000081050 */
[----:B------:R-:W-:Y:S01]  /*3efa0*/  MOV R27, R84 ;  /* 0x00000054001b7202 */ /* 0x000fe20000000f00 */
[----:B------:R-:W-:Y:S01]  /*3efb0*/  IMAD.MOV.U32 R22, RZ, RZ, R85 ;  /* 0x000000ffff167224 */ /* 0x000fe200078e0055 */
[----:B------:R-:W-:Y:S01]  /*3efc0*/  MOV R2, R87 ;  /* 0x0000005700027202 */ /* 0x000fe20000000f00 */
[----:B------:R-:W-:-:S02]  /*3efd0*/  IMAD.MOV.U32 R23, RZ, RZ, R86 ;  /* 0x000000ffff177224 */ /* 0x000fc400078e0056 */
[----:B------:R-:W-:Y:S09]  /*3efe0*/  HMMA.1688.F32.TF32 R84, R176, R40, R180 ;  /* 0x00000028b054723c */ /* 0x000ff200000810b4 */
[----:B------:R-:W-:Y:S01]  /*3eff0*/  IMAD.MOV.U32 R39, RZ, RZ, R80 ;  /* 0x000000ffff277224 */ /* 0x000fe200078e0050 */
[----:B------:R-:W-:Y:S01]  /*3f000*/  MOV R35, R82 ;  /* 0x0000005200237202 */ /* 0x000fe20000000f00 */
[----:B------:R-:W-:-:S02]  /*3f010*/  IMAD.MOV.U32 R34, RZ, RZ, R81 ;  /* 0x000000ffff227224 */ /* 0x000fc400078e0051 */
[----:B------:R-:W-:Y:S02]  /*3f020*/  IMAD.MOV.U32 R30, RZ, RZ, R83 ;  /* 0x000000ffff1e7224 */ /* 0x000fe400078e0053 */
[C---:B------:R-:W-:Y:S01]  /*3f030*/  HMMA.1688.F32.TF32 R80, R176.reuse, R44, R76 ;  /* 0x0000002cb050723c */ /* 0x040fe2000008104c */
[----:B------:R-:W2:Y:S04]  /*3f040*/  LDL.LU R76, [R1+0x40] ;  /* 0x00004000014c7983 */ /* 0x000ea80000300800 */
[----:B------:R-:W-:Y:S04]  /*3f050*/  STL.64 [R1+0x150], R84 ;  /* 0x0001505401007387 */ /* 0x000fe80000100a00 */
[----:B------:R-:W-:Y:S10]  /*3f060*/  STL.64 [R1+0x158], R86 ;  /* 0x0001585601007387 */ /* 0x000ff40000100a00 */
[----:B------:R-:W-:Y:S04]  /*3f070*/  STL.64 [R1+0x140], R80 ;  /* 0x0001405001007387 */ /* 0x000fe80000100a00 */
[----:B------:R1:W-:Y:S04]  /*3f080*/  STL.64 [R1+0x148], R82 ;  /* 0x0001485201007387 */ /* 0x0003e80000100a00 */
[----:B------:R-:W2:Y:S04]  /*3f090*/  LDL.LU R77, [R1+0x44] ;  /* 0x00004400014d7983 */ /* 0x000ea80000300800 */
[----:B------:R-:W2:Y:S04]  /*3f0a0*/  LDL.LU R78, [R1+0x48] ;  /* 0x00004800014e7983 */ /* 0x000ea80000300800 */
[----:B------:R-:W2:Y:S01]  /*3f0b0*/  LDL.LU R79, [R1+0x4c] ;  /* 0x00004c00014f7983 */ /* 0x000ea20000300800 */
[----:B-1----:R-:W-:-:S15]  /*3f0c0*/  HMMA.1688.F32.TF32 R80, R176, R48, R184 ;  /* 0x00000030b050723c */ /* 0x002fde00000810b8 */
[----:B------:R-:W-:-:S04]  /*3f0d0*/  NOP ;  /* 0x0000000000007918 */ /* 0x000fc80000000000 */
[----:B------:R-:W-:Y:S01]  /*3f0e0*/  IMAD.MOV.U32 R66, RZ, RZ, R81 ;  /* 0x000000ffff427224 */ /* 0x000fe200078e0051 */
[----:B------:R-:W-:Y:S01]  /*3f0f0*/  MOV R67, R82 ;  /* 0x0000005200437202 */ /* 0x000fe20000000f00 */
[----:B------:R-:W-:Y:S01]  /*3f100*/  IMAD.MOV.U32 R62, RZ, RZ, R83 ;  /* 0x000000ffff3e7224 */ /* 0x000fe200078e0053 */
[----:B------:R1:W-:Y:S04]  /*3f110*/  STL [R1+0x130], R80 ;  /* 0x0001305001007387 */ /* 0x0003e80000100800 */
[----:B------:R-:W-:Y:S04]  /*3f120*/  STL [R1+0x3f94], R66 ;  /* 0x003f944201007387 */ /* 0x000fe80000100800 */
[----:B------:R4:W-:Y:S01]  /*3f130*/  STL [R1+0x3f90], R67 ;  /* 0x003f904301007387 */ /* 0x0009e20000100800 */
[----:B-1----:R-:W-:Y:S03]  /*3f140*/  HMMA.1688.F32.TF32 R80, R176, R52, R164 ;  /* 0x00000034b050723c */ /* 0x002fe600000810a4 */
[----:B------:R-:W-:Y:S04]  /*3f150*/  STL [R1+0x3f8c], R62 ;  /* 0x003f8c3e01007387 */ /* 0x000fe80000100800 */
[----:B------:R-:W4:Y:S04]  /*3f160*/  LDL.LU R164, [R1+0x30] ;  /* 0x0000300001a47983 */ /* 0x000f280000300800 */
[----:B------:R-:W4:Y:S04]  /*3f170*/  LDL.LU R165, [R1+0x34] ;  /* 0x0000340001a57983 */ /* 0x000f280000300800 */
[----:B------:R-:W4:Y:S04]  /*3f180*/  LDL.LU R166, [R1+0x38] ;  /* 0x0000380001a67983 */ /* 0x000f280000300800 */
[----:B------:R-:W4:Y:S01]  /*3f190*/  LDL.LU R167, [R1+0x3c] ;  /* 0x00003c0001a77983 */ /* 0x000f220000300800 */
[----:B------:R-:W-:-:S02]  /*3f1a0*/  IMAD.MOV.U32 R54, RZ, RZ, R83 ;  /* 0x000000ffff367224 */ /* 0x000fc400078e0053 */
[----:B------:R-:W-:Y:S01]  /*3f1b0*/  IMAD.MOV.U32 R59, RZ, RZ, R82 ;  /* 0x000000ffff3b7224 */ /* 0x000fe200078e0052 */
[----:B------:R-:W-:Y:S01]  /*3f1c0*/  MOV R58, R81 ;  /* 0x00000051003a7202 */ /* 0x000fe20000000f00 */
[----:B------:R-:W-:Y:S01]  /*3f1d0*/  IMAD.MOV.U32 R63, RZ, RZ, R80 ;  /* 0x000000ffff3f7224 */ /* 0x000fe200078e0050 */
[----:B------:R-:W-:Y:S04]  /*3f1e0*/  STL [R1+0x3f9c], R54 ;  /* 0x003f9c3601007387 */ /* 0x000fe80000100800 */
[----:B------:R-:W-:Y:S04]  /*3f1f0*/  STL [R1+0x3f98], R59 ;  /* 0x003f983b01007387 */ /* 0x000fe80000100800 */
[----:B------:R1:W-:Y:S04]  /*3f200*/  STL [R1+0x3f88], R63 ;  /* 0x003f883f01007387 */ /* 0x0003e80000100800 */
[----:B------:R1:W-:Y:S01]  /*3f210*/  STL [R1+0x3f84], R58 ;  /* 0x003f843a01007387 */ /* 0x0003e20000100800 */
[----:B---3--:R-:W-:Y:S03]  /*3f220*/  HMMA.1688.F32.TF32 R80, R176, R56, R104 ;  /* 0x00000038b050723c */ /* 0x008fe60000081068 */
[----:B------:R-:W3:Y:S04]  /*3f230*/  LDL.LU R104, [R1+0x6a0] ;  /* 0x0006a00001687983 */ /* 0x000ee80000300800 */
[----:B------:R-:W3:Y:S04]  /*3f240*/  LDL.LU R105, [R1+0x6a4] ;  /* 0x0006a40001697983 */ /* 0x000ee80000300800 */
[----:B------:R-:W3:Y:S04]  /*3f250*/  LDL.LU R106, [R1+0x6a8] ;  /* 0x0006a800016a7983 */ /* 0x000ee80000300800 */
[----:B------:R-:W3:Y:S04]  /*3f260*/  LDL.LU R107, [R1+0x6ac] ;  /* 0x0006ac00016b7983 */ /* 0x000ee80000300800 */
[----:B------:R-:W-:Y:S01]  /*3f270*/  MOV R46, R83 ;  /* 0x00000053002e7202 */ /* 0x000fe20000000f00 */
[----:B------:R-:W-:Y:S01]  /*3f280*/  IMAD.MOV.U32 R51, RZ, RZ, R82 ;  /* 0x000000ffff337224 */ /* 0x000fe200078e0052 */
[----:B------:R-:W-:Y:S01]  /*3f290*/  MOV R55, R80 ;  /* 0x0000005000377202 */ /* 0x000fe20000000f00 */
[----:B------:R-:W-:-:S02]  /*3f2a0*/  IMAD.MOV.U32 R50, RZ, RZ, R81 ;  /* 0x000000ffff327224 */ /* 0x000fc400078e0051 */
[----:B------:R-:W-:Y:S04]  /*3f2b0*/  STL [R1+0x3fac], R46 ;  /* 0x003fac2e01007387 */ /* 0x000fe80000100800 */
[----:B------:R-:W-:Y:S04]  /*3f2c0*/  STL [R1+0x3fa8], R51 ;  /* 0x003fa83301007387 */ /* 0x000fe80000100800 */
[----:B------:R-:W-:Y:S04]  /*3f2d0*/  STL [R1+0x3fa4], R50 ;  /* 0x003fa43201007387 */ /* 0x000fe80000100800 */
[----:B------:R-:W-:Y:S01]  /*3f2e0*/  STL [R1+0x3fa0], R55 ;  /* 0x003fa03701007387 */ /* 0x000fe20000100800 */
[----:B--2---:R-:W-:-:S15]  /*3f2f0*/  HMMA.1688.F32.TF32 R76, R176, R60, R76 ;  /* 0x0000003cb04c723c */ /* 0x004fde000008104c */
[----:B------:R-:W-:-:S04]  /*3f300*/  NOP ;  /* 0x0000000000007918 */ /* 0x000fc80000000000 */
[----:B----4-:R-:W-:Y:S01]  /*3f310*/  IMAD.MOV.U32 R67, RZ, RZ, R76 ;  /* 0x000000ffff437224 */ /* 0x010fe200078e004c */
[----:B-1----:R-:W-:Y:S01]  /*3f320*/  MOV R63, R78 ;  /* 0x0000004e003f7202 */ /* 0x002fe20000000f00 */
[----:B------:R-:W-:Y:S01]  /*3f330*/  IMAD.MOV.U32 R62, RZ, RZ, R77 ;  /* 0x000000ffff3e7224 */ /* 0x000fe200078e004d */
[----:B------:R-:W2:Y:S01]  /*3f340*/  LDL.LU R76, [R1+0x690] ;  /* 0x00069000014c7983 */ /* 0x000ea20000300800 */
[----:B------:R-:W-:-:S03]  /*3f350*/  IMAD.MOV.U32 R58, RZ, RZ, R79 ;  /* 0x000000ffff3a7224 */ /* 0x000fc600078e004f */
[----:B------:R-:W2:Y:S04]  /*3f360*/  LDL.LU R77, [R1+0x694] ;  /* 0x00069400014d7983 */ /* 0x000ea80000300800 */
[----:B------:R-:W2:Y:S04]  /*3f370*/  LDL.LU R78, [R1+0x698] ;  /* 0x00069800014e7983 */ /* 0x000ea80000300800 */
[----:B------:R-:W2:Y:S01]  /*3f380*/  LDL.LU R79, [R1+0x69c] ;  /* 0x00069c00014f7983 */ /* 0x000ea20000300800 */
[----:B------:R-:W-:Y:S08]  /*3f390*/  HMMA.1688.F32.TF32 R80, R176, R64, R164 ;  /* 0x00000040b050723c */ /* 0x000ff000000810a4 */
[----:B------:R-:W-:Y:S01]  /*3f3a0*/  HMMA.1688.F32.TF32 R84, R156, R20, R196 ;  /* 0x000000149c54723c */ /* 0x000fe200000810c4 */
[----:B------:R-:W-:Y:S10]  /*3f3b0*/  STL [R1+0x3fbc], R58 ;  /* 0x003fbc3a01007387 */ /* 0x000ff40000100800 */
[----:B------:R-:W-:Y:S01]  /*3f3c0*/  IMAD.MOV.U32 R47, RZ, RZ, R80 ;  /* 0x000000ffff2f7224 */ /* 0x000fe200078e0050 */
[----:B------:R-:W-:Y:S01]  /*3f3d0*/  MOV R42, R81 ;  /* 0x00000051002a7202 */ /* 0x000fe20000000f00 */
[----:B------:R-:W-:-:S02]  /*3f3e0*/  IMAD.MOV.U32 R43, RZ, RZ, R82 ;  /* 0x000000ffff2b7224 */ /* 0x000fc400078e0052 */
[----:B------:R-:W-:Y:S02]  /*3f3f0*/  IMAD.MOV.U32 R252, RZ, RZ, R83 ;  /* 0x000000fffffc7224 */ /* 0x000fe400078e0053 */
[C---:B------:R-:W-:Y:S01]  /*3f400*/  HMMA.1688.F32.TF32 R80, R156.reuse, R24, R132 ;  /* 0x000000189c50723c */ /* 0x040fe20000081084 */
[----:B------:R-:W-:Y:S04]  /*3f410*/  STL [R1+0x3fb8], R63 ;  /* 0x003fb83f01007387 */ /* 0x000fe80000100800 */
[----:B------:R-:W-:Y:S04]  /*3f420*/  STL [R1+0x3fb4], R62 ;  /* 0x003fb43e01007387 */ /* 0x000fe80000100800 */
[----:B------:R-:W-:Y:S04]  /*3f430*/  STL [R1+0x3fb0], R67 ;  /* 0x003fb04301007387 */ /* 0x000fe80000100800 */
[----:B------:R-:W-:Y:S01]  /*3f440*/  STL [R1+0x3fcc], R252 ;  /* 0x003fccfc01007387 */ /* 0x000fe20000100800 */
[C---:B------:R-:W-:Y:S03]  /*3f450*/  HMMA.1688.F32.TF32 R100, R156.reuse, R28, R152 ;  /* 0x0000001c9c64723c */ /* 0x040fe60000081098 */
[----:B------:R-:W-:Y:S04]  /*3f460*/  STL [R1+0x3fc8], R43 ;  /* 0x003fc82b01007387 */ /* 0x000fe80000100800 */
[----:B------:R-:W-:Y:S04]  /*3f470*/  STL [R1+0x3fc4], R42 ;  /* 0x003fc42a01007387 */ /* 0x000fe80000100800 */
[----:B------:R-:W-:Y:S04]  /*3f480*/  STL [R1+0x3fc0], R47 ;  /* 0x003fc02f01007387 */ /* 0x000fe80000100800 */
[----:B------:R-:W-:Y:S04]  /*3f490*/  STL.64 [R1+0x1b0], R84 ;  /* 0x0001b05401007387 */ /* 0x000fe80000100a00 */
[----:B------:R1:W-:Y:S04]  /*3f4a0*/  STL.64 [R1+0x1b8], R86 ;  /* 0x0001b85601007387 */ /* 0x0003e80000100a00 */
[----:B------:R-:W-:Y:S04]  /*3f4b0*/  STL.64 [R1+0xe0], R80 ;  /* 0x0000e05001007387 */ /* 0x000fe80000100a00 */
[----:B------:R4:W-:Y:S01]  /*3f4c0*/  STL.64 [R1+0xe8], R82 ;  /* 0x0000e85201007387 */ /* 0x0009e20000100a00 */
[C---:B-1----:R-:W-:Y:S08]  /*3f4d0*/  HMMA.1688.F32.TF32 R84, R156.reuse, R32, R144 ;  /* 0x000000209c54723c */ /* 0x042ff00000081090 */
[C---:B----4-:R-:W-:Y:S01]  /*3f4e0*/  HMMA.1688.F32.TF32 R80, R156.reuse, R36, R148 ;  /* 0x000000249c50723c */ /* 0x050fe20000081094 */
[----:B------:R-:W-:Y:S04]  /*3f4f0*/  STL.64 [R1+0xd0], R100 ;  /* 0x0000d06401007387 */ /* 0x000fe80000100a00 */
[----:B------:R1:W-:Y:S06]  /*3f500*/  STL.64 [R1+0xd8], R102 ;  /* 0x0000d86601007387 */ /* 0x0003ec0000100a00 */
[----:B------:R-:W-:Y:S04]  /*3f510*/  STL.64 [R1+0xc0], R84 ;  /* 0x0000c05401007387 */ /* 0x000fe80000100a00 */
[----:B------:R4:W-:Y:S01]  /*3f520*/  STL.64 [R1+0xc8], R86 ;  /* 0x0000c85601007387 */ /* 0x0009e20000100a00 */
[C---:B-1----:R-:W-:Y:S03]  /*3f530*/  HMMA.1688.F32.TF32 R100, R156.reuse, R40, R136 ;  /* 0x000000289c64723c */ /* 0x042fe60000081088 */
[----:B------:R-:W-:Y:S04]  /*3f540*/  STL.64 [R1+0xb0], R80 ;  /* 0x0000b05001007387 */ /* 0x000fe80000100a00 */
[----:B------:R1:W-:Y:S01]  /*3f550*/  STL.64 [R1+0xb8], R82 ;  /* 0x0000b85201007387 */ /* 0x0003e20000100a00 */
[C---:B----4-:R-:W-:Y:S08]  /*3f560*/  HMMA.1688.F32.TF32 R84, R156.reuse, R44, R128 ;  /* 0x0000002c9c54723c */ /* 0x050ff00000081080 */
[C---:B-1----:R-:W-:Y:S03]  /*3f570*/  HMMA.1688.F32.TF32 R80, R156.reuse, R48, R120 ;  /* 0x000000309c50723c */ /* 0x042fe60000081078 */
[----:B------:R-:W-:Y:S04]  /*3f580*/  STL.64 [R1+0xa0], R100 ;  /* 0x0000a06401007387 */ /* 0x000fe80000100a00 */
[----:B------:R-:W-:Y:S01]  /*3f590*/  STL.64 [R1+0xa8], R102 ;  /* 0x0000a86601007387 */ /* 0x000fe20000100a00 */
[C---:B------:R-:W-:Y:S03]  /*3f5a0*/  HMMA.1688.F32.TF32 R92, R156.reuse, R52, R92 ;  /* 0x000000349c5c723c */ /* 0x040fe6000008105c */
[----:B------:R-:W-:Y:S04]  /*3f5b0*/  STL.64 [R1+0x90], R84 ;  /* 0x0000905401007387 */ /* 0x000fe80000100a00 */
[----:B------:R1:W-:Y:S04]  /*3f5c0*/  STL.64 [R1+0x98], R86 ;  /* 0x0000985601007387 */ /* 0x0003e80000100a00 */
[----:B------:R-:W-:Y:S04]  /*3f5d0*/  STL.64 [R1+0x80], R80 ;  /* 0x0000805001007387 */ /* 0x000fe80000100a00 */
[----:B------:R4:W-:Y:S01]  /*3f5e0*/  STL.64 [R1+0x88], R82 ;  /* 0x0000885201007387 */ /* 0x0009e20000100a00 */
[C---:B-1----:R-:W-:Y:S08]  /*3f5f0*/  HMMA.1688.F32.TF32 R84, R156.reuse, R56, R88 ;  /* 0x000000389c54723c */ /* 0x042ff00000081058 */
[C---:B----4-:R-:W-:Y:S08]  /*3f600*/  HMMA.1688.F32.TF32 R80, R156.reuse, R60, R72 ;  /* 0x0000003c9c50723c */ /* 0x050ff00000081048 */
[----:B------:R-:W-:Y:S01]  /*3f610*/  HMMA.1688.F32.TF32 R68, R156, R64, R68 ;  /* 0x000000409c44723c */ /* 0x000fe20000081044 */
[----:B------:R-:W-:Y:S04]  /*3f620*/  STL.64 [R1+0x70], R92 ;  /* 0x0000705c01007387 */ /* 0x000fe80000100a00 */
[----:B------:R-:W-:Y:S04]  /*3f630*/  STL.64 [R1+0x78], R94 ;  /* 0x0000785e01007387 */ /* 0x000fe80000100a00 */
[----:B------:R-:W-:Y:S01]  /*3f640*/  STL.64 [R1+0x60], R84 ;  /* 0x0000605401007387 */ /* 0x000fe20000100a00 */
[C---:B---3--:R-:W-:Y:S03]  /*3f650*/  HMMA.1688.F32.TF32 R72, R124.reuse, R20, R104 ;  /* 0x000000147c48723c */ /* 0x048fe60000081068 */
[----:B------:R-:W-:Y:S04]  /*3f660*/  STL.64 [R1+0x68], R86 ;  /* 0x0000685601007387 */ /* 0x000fe80000100a00 */
[----:B------:R-:W-:Y:S04]  /*3f670*/  STL.64 [R1+0x50], R80 ;  /* 0x0000505001007387 */ /* 0x000fe80000100a00 */
[----:B------:R-:W-:Y:S04]  /*3f680*/  STL.64 [R1+0x58], R82 ;  /* 0x0000585201007387 */ /* 0x000fe80000100a00 */
[----:B------:R-:W-:Y:S04]  /*3f690*/  STL.64 [R1+0x40], R68 ;  /* 0x0000404401007387 */ /* 0x000fe80000100a00 */
[----:B------:R-:W-:Y:S01]  /*3f6a0*/  MOV R55, R72 ;  /* 0x0000004800377202 */ /* 0x000fe20000000f00 */
[----:B------:R2:W-:Y:S04]  /*3f6b0*/  STL.64 [R1+0x48], R70 ;  /* 0x0000484601007387 */ /* 0x0005e80000100a00 */
[----:B------:R1:W-:Y:S04]  /*3f6c0*/  STL [R1+0x3fd0], R55 ;  /* 0x003fd03701007387 */ /* 0x0003e80000100800 */
        /* <DEDUP_REMOVED lines=20> */
[----:B--2---:R-:W-:Y:S03]  /*3f810*/  HMMA.1688.F32.TF32 R68, R124, R24, R76 ;  /* 0x000000187c44723c */ /* 0x004fe6000008104c */
        /* <DEDUP_REMOVED lines=16> */
[----:B------:R-:W-:Y:S01]  /*3f920*/  IMAD.MOV.U32 R67, RZ, RZ, R68 ;  /* 0x000000ffff437224 */ /* 0x000fe200078e0044 */
[----:B------:R-:W-:Y:S01]  /*3f930*/  MOV R51, R70 ;  /* 0x0000004600337202 */ /* 0x000fe20000000f00 */
[----:B------:R-:W-:Y:S01]  /*3f940*/  IMAD.MOV.U32 R46, RZ, RZ, R69 ;  /* 0x000000ffff2e7224 */ /* 0x000fe200078e0045 */
[----:B------:R-:W-:Y:S01]  /*3f950*/  MOV R66, R75 ;  /* 0x0000004b00427202 */ /* 0x000fe20000000f00 */
[----:B------:R-:W-:Y:S01]  /*3f960*/  IMAD.MOV.U32 R50, RZ, RZ, R71 ;  /* 0x000000ffff327224 */ /* 0x000fe200078e0047 */
[----:B------:R-:W2:Y:S01]  /*3f970*/  LDL.LU R104, [R1+0x5f0] ;  /* 0x0005f00001687983 */ /* 0x000ea20000300800 */
[----:B------:R-:W-:-:S02]  /*3f980*/  IMAD.MOV.U32 R54, RZ, RZ, R73 ;  /* 0x000000ffff367224 */ /* 0x000fc400078e0049 */
[----:B------:R-:W-:Y:S01]  /*3f990*/  IMAD.MOV.U32 R59, RZ, RZ, R74 ;  /* 0x000000ffff3b7224 */ /* 0x000fe200078e004a */
        /* <DEDUP_REMOVED lines=8> */
[----:B------:R-:W-:Y:S02]  /*3fa20*/  IMAD.MOV.U32 R62, RZ, RZ, R71 ;  /* 0x000000ffff3e7224 */ /* 0x000fe400078e0047 */
[C---:B---3--:R-:W-:Y:S08]  /*3fa30*/  HMMA.1688.F32.TF32 R68, R124.reuse, R32, R208 ;  /* 0x000000207c44723c */ /* 0x048ff000000810d0 */
[C---:B------:R-:W-:Y:S11]  /*3fa40*/  HMMA.1688.F32.TF32 R84, R124.reuse, R56, R184 ;  /* 0x000000387c54723c */ /* 0x040ff600000810b8 */
[----:B-1----:R-:W-:Y:S01]  /*3fa50*/  MOV R55, R68 ;  /* 0x0000004400377202 */ /* 0x002fe20000000f00 */
[----:B------:R-:W-:Y:S01]  /*3fa60*/  IMAD.MOV.U32 R252, RZ, RZ, R69 ;  /* 0x000000fffffc7224 */ /* 0x000fe200078e0045 */
[----:B------:R-:W-:Y:S01]  /*3fa70*/  MOV R42, R71 ;  /* 0x00000047002a7202 */ /* 0x000fe20000000f00 */
[----:B------:R-:W-:Y:S01]  /*3fa80*/  IMAD.MOV.U32 R43, RZ, RZ, R70 ;  /* 0x000000ffff2b7224 */ /* 0x000fe200078e0046 */
[C---:B------:R-:W-:Y:S08]  /*3fa90*/  HMMA.1688.F32.TF32 R248, R124.reuse, R36, R168 ;  /* 0x000000247cf8723c */ /* 0x040ff000000810a8 */
[C---:B------:R-:W-:Y:S08]  /*3faa0*/  HMMA.1688.F32.TF32 R68, R124.reuse, R40, R108 ;  /* 0x000000287c44723c */ /* 0x040ff0000008106c */
[C---:B--2---:R-:W-:Y:S03]  /*3fab0*/  HMMA.1688.F32.TF32 R72, R124.reuse, R44, R80 ;  /* 0x0000002c7c48723c */ /* 0x044fe60000081050 */
[----:B------:R-:W-:Y:S05]  /*3fac0*/  STL.64 [R1+0x3e60], R250 ;  /* 0x003e60fa01007387 */ /* 0x000fea0000100a00 */
[C---:B------:R-:W-:Y:S01]  /*3fad0*/  HMMA.1688.F32.TF32 R76, R124.reuse, R48, R76 ;  /* 0x000000307c4c723c */ /* 0x040fe2000008104c */
[----:B------:R-:W-:Y:S07]  /*3fae0*/  STL.64 [R1+0x3e58], R248 ;  /* 0x003e58f801007387 */ /* 0x000fee0000100a00 */
[C---:B------:R-:W-:Y:S01]  /*3faf0*/  HMMA.1688.F32.TF32 R80, R124.reuse, R52, R180 ;  /* 0x000000347c50723c */ /* 0x040fe200000810b4 */
[----:B------:R-:W-:Y:S04]  /*3fb00*/  STL.64 [R1+0x3e70], R70 ;  /* 0x003e704601007387 */ /* 0x000fe80000100a00 */
[----:B------:R-:W-:Y:S03]  /*3fb10*/  STL.64 [R1+0x3e68], R68 ;  /* 0x003e684401007387 */ /* 0x000fe60000100a00 */
[----:B------:R-:W-:Y:S01]  /*3fb20*/  HMMA.1688.F32.TF32 R88, R124, R60, R164 ;  /* 0x0000003c7c58723c */ /* 0x000fe200000810a4 */
[----:B------:R-:W-:Y:S04]  /*3fb30*/  STL.64 [R1+0x3e80], R74 ;  /* 0x003e804a01007387 */ /* 0x000fe80000100a00 */
[----:B------:R1:W-:Y:S04]  /*3fb40*/  STL.64 [R1+0x3e78], R72 ;  /* 0x003e784801007387 */ /* 0x0003e80000100a00 */
        /* <DEDUP_REMOVED lines=8> */
[----:B------:R-:W-:-:S03]  /*3fbd0*/  IMAD.MOV.U32 R164, RZ, RZ, R226 ;  /* 0x000000ffffa47224 */ /* 0x000fc600078e00e2 */
[----:B------:R-:W2:Y:S01]  /*3fbe0*/  LDL.LU R184, [R1+0x200] ;  /* 0x0002000001b87983 */ /* 0x000ea20000300800 */
[----:B------:R-:W-:-:S03]  /*3fbf0*/  IMAD.MOV.U32 R165, RZ, RZ, R227 ;  /* 0x000000ffffa57224 */ /* 0x000fc600078e00e3 */
[----:B------:R-:W2:Y:S04]  /*3fc00*/  LDL.LU R185, [R1+0x204] ;  /* 0x0002040001b97983 */ /* 0x000ea80000300800 */
[----:B------:R-:W2:Y:S04]  /*3fc10*/  LDL.LU R186, [R1+0x208] ;  /* 0x0002080001ba7983 */ /* 0x000ea80000300800 */
[----:B------:R-:W2:Y:S01]  /*3fc20*/  LDL.LU R187, [R1+0x20c] ;  /* 0x00020c0001bb7983 */ /* 0x000ea20000300800 */
[----:B------:R-:W-:-:S03]  /*3fc30*/  MOV R166, R230 ;  /* 0x000000e600a67202 */ /* 0x000fc60000000f00 */
[----:B------:R-:W3:Y:S01]  /*3fc40*/  LDL.LU R226, [R1+0x4028] ;  /* 0x0040280001e27983 */ /* 0x000ee20000300800 */
[----:B------:R-:W-:-:S03]  /*3fc50*/  IMAD.MOV.U32 R167, RZ, RZ, R231 ;  /* 0x000000ffffa77224 */ /* 0x000fc600078e00e7 */
[----:B------:R-:W3:Y:S04]  /*3fc60*/  LDL.LU R227, [R1+0x4024] ;  /* 0x0040240001e37983 */ /* 0x000ee80000300800 */
[----:B------:R-:W4:Y:S04]  /*3fc70*/  LDL.LU R230, [R1+0x4020] ;  /* 0x0040200001e67983 */ /* 0x000f280000300800 */
[----:B------:R-:W4:Y:S01]  /*3fc80*/  LDL.LU R231, [R1+0x401c] ;  /* 0x00401c0001e77983 */ /* 0x000f220000300800 */
[----:B------:R-:W-:Y:S08]  /*3fc90*/  HMMA.1688.F32.TF32 R92, R124, R64, R104 ;  /* 0x000000407c5c723c */ /* 0x000ff00000081068 */
[C---:B------:R-:W-:Y:S08]  /*3fca0*/  HMMA.1688.F32.TF32 R96, R140.reuse, R20, R96 ;  /* 0x000000148c60723c */ /* 0x040ff00000081060 */
[C---:B------:R-:W-:Y:S03]  /*3fcb0*/  HMMA.1688.F32.TF32 R108, R140.reuse, R32, R232 ;  /* 0x000000208c6c723c */ /* 0x040fe600000810e8 */
[----:B------:R-:W-:Y:S05]  /*3fcc0*/  STL.64 [R1+0x3ed0], R94 ;  /* 0x003ed05e01007387 */ /* 0x000fea0000100a00 */
[C---:B------:R-:W-:Y:S01]  /*3fcd0*/  HMMA.1688.F32.TF32 R112, R140.reuse, R36, R240 ;  /* 0x000000248c70723c */ /* 0x040fe200000810f0 */
[----:B------:R1:W-:Y:S04]  /*3fce0*/  STL.64 [R1+0x3ec8], R92 ;  /* 0x003ec85c01007387 */ /* 0x0003e80000100a00 */
[----:B------:R-:W-:Y:S04]  /*3fcf0*/  STL [R1+0x3e0c], R96 ;  /* 0x003e0c6001007387 */ /* 0x000fe80000100800 */
[----:B------:R-:W-:Y:S04]  /*3fd00*/  STL [R1+0x3e08], R97 ;  /* 0x003e086101007387 */ /* 0x000fe80000100800 */
[----:B------:R-:W-:Y:S04]  /*3fd10*/  STL [R1+0x3e04], R98 ;  /* 0x003e046201007387 */ /* 0x000fe80000100800 */
[----:B------:R-:W-:Y:S01]  /*3fd20*/  STL [R1+0x3e00], R99 ;  /* 0x003e006301007387 */ /* 0x000fe20000100800 */
[C---:B------:R-:W-:Y:S08]  /*3fd30*/  HMMA.1688.F32.TF32 R120, R140.reuse, R44, R164 ;  /* 0x0000002c8c78723c */ /* 0x040ff000000810a4 */
[C---:B---3--:R-:W-:Y:S08]  /*3fd40*/  HMMA.1688.F32.TF32 R100, R140.reuse, R24, R224 ;  /* 0x000000188c64723c */ /* 0x048ff000000810e0 */
[C---:B----4-:R-:W-:Y:S08]  /*3fd50*/  HMMA.1688.F32.TF32 R104, R140.reuse, R28, R228 ;  /* 0x0000001c8c68723c */ /* 0x050ff000000810e4 */
[----:B--2---:R-:W-:Y:S03]  /*3fd60*/  HMMA.1688.F32.TF32 R116, R140, R40, R184 ;  /* 0x000000288c74723c */ /* 0x004fe600000810b8 */
        /* <DEDUP_REMOVED lines=16> */
[----:B------:R-:W-:Y:S04]  /*3fe70*/  STL.64 [R1+0x3ee0], R118 ;  /* 0x003ee07601007387 */ /* 0x000fe80000100a00 */
[----:B------:R-:W-:Y:S04]  /*3fe80*/  STL.64 [R1+0x3ed8], R116 ;  /* 0x003ed87401007387 */ /* 0x000fe80000100a00 */
[----:B------:R-:W1:Y:S04]  /*3fe90*/  LDL.LU R220, [R1+0x360] ;  /* 0x0003600001dc7983 */ /* 0x000e680000300800 */
[----:B------:R-:W1:Y:S04]  /*3fea0*/  LDL.LU R221, [R1+0x364] ;  /* 0x0003640001dd7983 */ /* 0x000e680000300800 */
[----:B------:R-:W1:Y:S04]  /*3feb0*/  LDL.LU R222, [R1+0x368] ;  /* 0x0003680001de7983 */ /* 0x000e680000300800 */
[----:B------:R-:W1:Y:S04]  /*3fec0*/  LDL.LU R223, [R1+0x36c] ;  /* 0x00036c0001df7983 */ /* 0x000e680000300800 */
        /* <DEDUP_REMOVED lines=14> */
[----:B------:R-:W2:Y:S04]  /*3ffb0*/  LDL.LU R174, [R1+0x6f8] ;  /* 0x0006f80001ae7983 */ /* 0x000ea80000300800 */
[----:B------:R-:W2:Y:S04]  /*3ffc0*/  LDL.LU R175, [R1+0x6fc] ;  /* 0x0006fc0001af7983 */ /* 0x000ea80000300800 */
        /* <DEDUP_REMOVED lines=56> */
[----:B------:R-:W-:Y:S01]  /*40350*/  STL.64 [R1+0x3ef0], R122 ;  /* 0x003ef07a01007387 */ /* 0x000fe20000100a00 */
[----:B-1----:R-:W-:Y:S03]  /*40360*/  HMMA.1688.F32.TF32 R72, R192, R20, R220 ;  /* 0x00000014c048723c */ /* 0x002fe600000810dc */
[----:B------:R-:W-:Y:S05]  /*40370*/  STL.64 [R1+0x3ee8], R120 ;  /* 0x003ee87801007387 */ /* 0x000fea0000100a00 */
[C---:B---3--:R-:W-:Y:S08]  /*40380*/  HMMA.1688.F32.TF32 R184, R188.reuse, R60, R184 ;  /* 0x0000003cbcb8723c */ /* 0x048ff000000810b8 */
[C---:B--2---:R-:W-:Y:S08]  /*40390*/  HMMA.1688.F32.TF32 R172, R188.reuse, R48, R172 ;  /* 0x00000030bcac723c */ /* 0x044ff000000810ac */
[C---:B----4-:R-:W-:Y:S08]  /*403a0*/  HMMA.1688.F32.TF32 R168, R188.reuse, R44, R168 ;  /* 0x0000002cbca8723c */ /* 0x050ff000000810a8 */
[C---:B------:R-:W-:Y:S08]  /*403b0*/  HMMA.1688.F32.TF32 R160, R188.reuse, R36, R160 ;  /* 0x00000024bca0723c */ /* 0x040ff000000810a0 */
[----:B------:R-:W-:Y:S08]  /*403c0*/  HMMA.1688.F32.TF32 R156, R188, R32, R204 ;  /* 0x00000020bc9c723c */ /* 0x000ff000000810cc */
[C---:B------:R-:W-:Y:S08]  /*403d0*/  HMMA.1688.F32.TF32 R128, R140.reuse, R52, R148 ;  /* 0x000000348c80723c */ /* 0x040ff00000081094 */
[C---:B------:R-:W-:Y:S08]  /*403e0*/  HMMA.1688.F32.TF32 R124, R140.reuse, R48, R136 ;  /* 0x000000308c7c723c */ /* 0x040ff00000081088 */
[C---:B------:R-:W-:Y:S11]  /*403f0*/  HMMA.1688.F32.TF32 R132, R140.reuse, R56, R132 ;  /* 0x000000388c84723c */ /* 0x040ff60000081084 */
[----:B------:R-:W-:Y:S01]  /*40400*/  STL.64 [R1+0x3f00], R126 ;  /* 0x003f007e01007387 */ /* 0x000fe20000100a00 */
[C---:B------:R-:W-:Y:S03]  /*40410*/  HMMA.1688.F32.TF32 R136, R140.reuse, R60, R144 ;  /* 0x0000003c8c88723c */ /* 0x040fe60000081090 */
[----:B------:R-:W-:Y:S05]  /*40420*/  STL.64 [R1+0x3ef8], R124 ;  /* 0x003ef87c01007387 */ /* 0x000fea0000100a00 */
        /* <DEDUP_REMOVED lines=10> */
[----:B------:R1:W-:Y:S04]  /*404d0*/  STL.64 [R1+0x360], R72 ;  /* 0x0003604801007387 */ /* 0x0003e80000100a00 */
[----:B------:R2:W-:Y:S01]  /*404e0*/  STL.64 [R1+0x368], R74 ;  /* 0x0003684a01007387 */ /* 0x0005e20000100a00 */
[C---:B------:R-:W-:Y:S03]  /*404f0*/  HMMA.1688.F32.TF32 R144, R188.reuse, R20, R196 ;  /* 0x00000014bc90723c */ /* 0x040fe600000810c4 */
[----:B------:R-:W3:Y:S04]  /*40500*/  LDL.LU R220, [R1+0x830] ;  /* 0x0008300001dc7983 */ /* 0x000ee80000300800 */
[----:B------:R-:W3:Y:S01]  /*40510*/  LDL.LU R221, [R1+0x834] ;  /* 0x0008340001dd7983 */ /* 0x000ee20000300800 */
[C---:B------:R-:W-:Y:S03]  /*40520*/  HMMA.1688.F32.TF32 R152, R188.reuse, R28, R212 ;  /* 0x0000001cbc98723c */ /* 0x040fe600000810d4 */
[----:B------:R-:W3:Y:S04]  /*40530*/  LDL.LU R222, [R1+0x838] ;  /* 0x0008380001de7983 */ /* 0x000ee80000300800 */
[----:B------:R-:W3:Y:S01]  /*40540*/  LDL.LU R223, [R1+0x83c] ;  /* 0x00083c0001df7983 */ /* 0x000ee20000300800 */
[C---:B------:R-:W-:Y:S08]  /*40550*/  HMMA.1688.F32.TF32 R164, R188.reuse, R40, R164 ;  /* 0x00000028bca4723c */ /* 0x040ff000000810a4 */
[C---:B------:R-:W-:Y:S08]  /*40560*/  HMMA.1688.F32.TF32 R176, R188.reuse, R52, R216 ;  /* 0x00000034bcb0723c */ /* 0x040ff000000810d8 */
[C---:B------:R-:W-:Y:S08]  /*40570*/  HMMA.1688.F32.TF32 R180, R188.reuse, R56, R180 ;  /* 0x00000038bcb4723c */ /* 0x040ff000000810b4 */
[----:B------:R-:W-:Y:S01]  /*40580*/  HMMA.1688.F32.TF32 R188, R188, R64, R200 ;  /* 0x00000040bcbc723c */ /* 0x000fe200000810c8 */
        /* <DEDUP_REMOVED lines=21> */
[----:B------:R-:W-:Y:S03]  /*406e0*/  HMMA.1688.F32.TF32 R68, R192, R24, R208 ;  /* 0x00000018c044723c */ /* 0x000fe600000810d0 */
[----:B------:R-:W3:Y:S04]  /*406f0*/  LDL.LU R93, [R1+0x3b4] ;  /* 0x0003b400015d7983 */ /* 0x000ee80000300800 */
[----:B------:R-:W3:Y:S04]  /*40700*/  LDL.LU R94, [R1+0x3b8] ;  /* 0x0003b800015e7983 */ /* 0x000ee80000300800 */
[----:B------:R-:W3:Y:S04]  /*40710*/  LDL.LU R95, [R1+0x3bc] ;  /* 0x0003bc00015f7983 */ /* 0x000ee80000300800 */
[----:B------:R-:W3:Y:S04]  /*40720*/  LDL.LU R88, [R1+0x3d0] ;  /* 0x0003d00001587983 */ /* 0x000ee80000300800 */
[----:B------:R-:W3:Y:S04]  /*40730*/  LDL.LU R89, [R1+0x3d4] ;  /* 0x0003d40001597983 */ /* 0x000ee80000300800 */
[----:B------:R-:W3:Y:S04]  /*40740*/  LDL.LU R90, [R1+0x3d8] ;  /* 0x0003d800015a7983 */ /* 0x000ee80000300800 */
[----:B------:R-:W3:Y:S04]  /*40750*/  LDL.LU R91, [R1+0x3dc] ;  /* 0x0003dc00015b7983 */ /* 0x000ee80000300800 */
[----:B-1----:R-:W3:Y:S04]  /*40760*/  LDL.LU R72, [R1+0x410] ;  /* 0x0004100001487983 */ /* 0x002ee80000300800 */
[----:B------:R-:W3:Y:S04]  /*40770*/  LDL.LU R73, [R1+0x414] ;  /* 0x0004140001497983 */ /* 0x000ee80000300800 */
[----:B--2---:R-:W3:Y:S04]  /*40780*/  LDL.LU R74, [R1+0x418] ;  /* 0x00041800014a7983 */ /* 0x004ee80000300800 */
[----:B------:R-:W3:Y:S04]  /*40790*/  LDL.LU R75, [R1+0x41c] ;  /* 0x00041c00014b7983 */ /* 0x000ee80000300800 */
        /* <DEDUP_REMOVED lines=8> */
[----:B------:R-:W-:-:S03]  /*40820*/  IMAD.MOV.U32 R104, RZ, RZ, R68 ;  /* 0x000000ffff687224 */ /* 0x000fc600078e0044 */
[----:B------:R-:W2:Y:S01]  /*40830*/  LDL.LU R76, [R1+0x400] ;  /* 0x00040000014c7983 */ /* 0x000ea20000300800 */
[----:B------:R-:W-:-:S03]  /*40840*/  MOV R105, R69 ;  /* 0x0000004500697202 */ /* 0x000fc60000000f00 */
[----:B------:R-:W2:Y:S01]  /*40850*/  LDL.LU R77, [R1+0x404] ;  /* 0x00040400014d7983 */ /* 0x000ea20000300800 */
[----:B------:R-:W-:-:S03]  /*40860*/  IMAD.MOV.U32 R106, RZ, RZ, R70 ;  /* 0x000000ffff6a7224 */ /* 0x000fc600078e0046 */
[----:B------:R-:W2:Y:S01]  /*40870*/  LDL.LU R78, [R1+0x408] ;  /* 0x00040800014e7983 */ /* 0x000ea20000300800 */
[----:B------:R-:W-:-:S03]  /*40880*/  IMAD.MOV.U32 R107, RZ, RZ, R71 ;  /* 0x000000ffff6b7224 */ /* 0x000fc600078e0047 */
        /* <DEDUP_REMOVED lines=13> */
[C---:B---3--:R-:W-:Y:S08]  /*40960*/  HMMA.1688.F32.TF32 R72, R192.reuse, R48, R72 ;  /* 0x00000030c048723c */ /* 0x048ff00000081048 */
[C---:B------:R-:W-:Y:S08]  /*40970*/  HMMA.1688.F32.TF32 R92, R192.reuse, R28, R92 ;  /* 0x0000001cc05c723c */ /* 0x040ff0000008105c */
[C---:B--2---:R-:W-:Y:S08]  /*40980*/  HMMA.1688.F32.TF32 R76, R192.reuse, R44, R76 ;  /* 0x0000002cc04c723c */ /* 0x044ff0000008104c */
[C---:B----4-:R-:W-:Y:S11]  /*40990*/  HMMA.1688.F32.TF32 R68, R192.reuse, R52, R68 ;  /* 0x00000034c044723c */ /* 0x050ff60000081044 */
        /* <DEDUP_REMOVED lines=8> */
[C---:B-1----:R-:W-:Y:S08]  /*40a20*/  HMMA.1688.F32.TF32 R68, R192.reuse, R64, R212 ;  /* 0x00000040c044723c */ /* 0x042ff000000810d4 */
[C---:B------:R-:W-:Y:S01]  /*40a30*/  HMMA.1688.F32.TF32 R80, R192.reuse, R40, R80 ;  /* 0x00000028c050723c */ /* 0x040fe20000081050 */
[----:B------:R1:W-:Y:S07]  /*40a40*/  STL.64 [R1+0x430], R76 ;  /* 0x0004304c01007387 */ /* 0x0003ee0000100a00 */
[----:B------:R-:W-:Y:S01]  /*40a50*/  HMMA.1688.F32.TF32 R84, R192, R36, R84 ;  /* 0x00000024c054723c */ /* 0x000fe20000081054 */
[----:B------:R2:W-:Y:S04]  /*40a60*/  STL.64 [R1+0x438], R78 ;  /* 0x0004384e01007387 */ /* 0x0005e80000100a00 */
[----:B------:R-:W-:Y:S04]  /*40a70*/  STL.64 [R1+0x450], R72 ;  /* 0x0004504801007387 */ /* 0x000fe80000100a00 */
[----:B------:R-:W-:Y:S04]  /*40a80*/  STL.64 [R1+0x458], R74 ;  /* 0x0004584a01007387 */ /* 0x000fe80000100a00 */
[----:B------:R3:W-:Y:S04]  /*40a90*/  STL.64 [R1+0x440], R68 ;  /* 0x0004404401007387 */ /* 0x0007e80000100a00 */
[----:B------:R4:W-:Y:S01]  /*40aa0*/  STL.64 [R1+0x448], R70 ;  /* 0x0004484601007387 */ /* 0x0009e20000100a00 */
[----:B------:R-:W-:-:S03]  /*40ab0*/  MOV R98, R80 ;  /* 0x0000005000627202 */ /* 0x000fc60000000f00 */
[----:B-1----:R-:W4:Y:S01]  /*40ac0*/  LDL.LU R76, [R1+0x350] ;  /* 0x00035000014c7983 */ /* 0x002f220000300800 */
[----:B------:R-:W-:-:S03]  /*40ad0*/  IMAD.MOV.U32 R99, RZ, RZ, R81 ;  /* 0x000000ffff637224 */ /* 0x000fc600078e0051 */
[----:B------:R-:W4:Y:S01]  /*40ae0*/  LDL.LU R77, [R1+0x354] ;  /* 0x00035400014d7983 */ /* 0x000f220000300800 */
[----:B------:R-:W-:-:S03]  /*40af0*/  IMAD.MOV.U32 R102, RZ, RZ, R82 ;  /* 0x000000ffff667224 */ /* 0x000fc600078e0052 */
[----:B--2---:R-:W2:Y:S01]  /*40b00*/  LDL.LU R78, [R1+0x358] ;  /* 0x00035800014e7983 */ /* 0x004ea20000300800 */
[----:B------:R-:W-:-:S03]  /*40b10*/  MOV R103, R83 ;  /* 0x0000005300677202 */ /* 0x000fc60000000f00 */
        /* <DEDUP_REMOVED lines=25> */
[----:B---3--:R-:W3:Y:S04]  /*40cb0*/  LDL.LU R68, [R1+0x4a0] ;  /* 0x0004a00001447983 */ /* 0x008ee80000300800 */
[----:B------:R-:W3:Y:S04]  /*40cc0*/  LDL.LU R69, [R1+0x4a4] ;  /* 0x0004a40001457983 */ /* 0x000ee80000300800 */
[----:B----4-:R-:W3:Y:S04]  /*40cd0*/  LDL.LU R70, [R1+0x4a8] ;  /* 0x0004a80001467983 */ /* 0x010ee80000300800 */
        /* <DEDUP_REMOVED lines=8> */
[----:B------:R-:W2:Y:S01]  /*40d60*/  LDL.LU R75, [R1+0x7dc] ;  /* 0x0007dc00014b7983 */ /* 0x000ea20000300800 */
[----:B------:R-:W-:Y:S03]  /*40d70*/  HMMA.1688.F32.TF32 R196, R236, R24, R216 ;  /* 0x00000018ecc4723c */ /* 0x000fe600000810d8 */
        /* <DEDUP_REMOVED lines=8> */
[----:B------:R-:W3:Y:S01]  /*40e00*/  LDL.LU R219, [R1+0x80c] ;  /* 0x00080c0001db7983 */ /* 0x000ee20000300800 */
[C---:B------:R-:W-:Y:S03]  /*40e10*/  HMMA.1688.F32.TF32 R192, R236.reuse, R20, R204 ;  /* 0x00000014ecc0723c */ /* 0x040fe600000810cc */
[----:B------:R-:W3:Y:S04]  /*40e20*/  LDL.LU R212, [R1+0x810] ;  /* 0x0008100001d47983 */ /* 0x000ee80000300800 */
[----:B------:R-:W3:Y:S01]  /*40e30*/  LDL.LU R213, [R1+0x814] ;  /* 0x0008140001d57983 */ /* 0x000ee20000300800 */
[C---:B------:R-:W-:Y:S03]  /*40e40*/  HMMA.1688.F32.TF32 R204, R236.reuse, R32, R220 ;  /* 0x00000020eccc723c */ /* 0x040fe600000810dc */
        /* <DEDUP_REMOVED lines=17> */
[C---:B------:R-:W-:Y:S03]  /*40f60*/  HMMA.1688.F32.TF32 R200, R236.reuse, R28, R200 ;  /* 0x0000001cecc8723c */ /* 0x040fe600000810c8 */
[----:B------:R-:W3:Y:S04]  /*40f70*/  LDL.LU R123, [R1+0x47c] ;  /* 0x00047c00017b7983 */ /* 0x000ee80000300800 */
[----:B------:R-:W3:Y:S01]  /*40f80*/  LDL.LU R128, [R1+0x490] ;  /* 0x0004900001807983 */ /* 0x000ee20000300800 */
[----:B------:R-:W-:Y:S03]  /*40f90*/  HMMA.1688.F32.TF32 R208, R236, R36, R208 ;  /* 0x00000024ecd0723c */ /* 0x000fe600000810d0 */
[----:B------:R-:W3:Y:S04]  /*40fa0*/  LDL.LU R129, [R1+0x494] ;  /* 0x0004940001817983 */ /* 0x000ee80000300800 */
[----:B------:R-:W3:Y:S04]  /*40fb0*/  LDL.LU R130, [R1+0x498] ;  /* 0x0004980001827983 */ /* 0x000ee80000300800 */
[----:B------:R-:W3:Y:S01]  /*40fc0*/  LDL.LU R131, [R1+0x49c] ;  /* 0x00049c0001837983 */ /* 0x000ee20000300800 */
[----:B------:R-:W-:-:S03]  /*40fd0*/  IMAD.MOV.U32 R112, RZ, RZ, R88 ;  /* 0x000000ffff707224 */ /* 0x000fc600078e0058 */
[----:B------:R-:W3:Y:S01]  /*40fe0*/  LDL.LU R124, [R1+0x480] ;  /* 0x00048000017c7983 */ /* 0x000ee20000300800 */
[----:B------:R-:W-:-:S03]  /*40ff0*/  IMAD.MOV.U32 R113, RZ, RZ, R89 ;  /* 0x000000ffff717224 */ /* 0x000fc600078e0059 */
[----:B------:R-:W3:Y:S01]  /*41000*/  LDL.LU R125, [R1+0x484] ;  /* 0x00048400017d7983 */ /* 0x000ee20000300800 */
[----:B------:R-:W-:-:S03]  /*41010*/  MOV R114, R90 ;  /* 0x0000005a00727202 */ /* 0x000fc60000000f00 */
[----:B------:R-:W3:Y:S01]  /*41020*/  LDL.LU R126, [R1+0x488] ;  /* 0x00048800017e7983 */ /* 0x000ee20000300800 */
[----:B------:R-:W-:-:S03]  /*41030*/  IMAD.MOV.U32 R115, RZ, RZ, R91 ;  /* 0x000000ffff737224 */ /* 0x000fc600078e005b */
        /* <DEDUP_REMOVED lines=9> */
[----:B----4-:R-:W-:Y:S03]  /*410d0*/  HMMA.1688.F32.TF32 R136, R244, R20, R240 ;  /* 0x00000014f488723c */ /* 0x010fe600000810f0 */
[----:B------:R-:W-:Y:S04]  /*410e0*/  LDS R240, [R0+UR11+0x43000] ;  /* 0x0430000b00f07984 */ /* 0x000fe80008000800 */
[----:B------:R-:W-:Y:S04]  /*410f0*/  LDS R242, [R0+UR11+0x43800] ;  /* 0x0438000b00f27984 */ /* 0x000fe80008000800 */
[----:B------:R-:W-:Y:S04]  /*41100*/  LDS R241, [R3+UR11+0x43000] ;  /* 0x0430000b03f17984 */ /* 0x000fe80008000800 */
[----:B------:R-:W1:Y:S01]  /*41110*/  LDS R243, [R3+UR11+0x43800] ;  /* 0x0438000b03f37984 */ /* 0x000e620008000800 */
[C---:B--2---:R-:W-:Y:S03]  /*41120*/  HMMA.1688.F32.TF32 R228, R236.reuse, R56, R72 ;  /* 0x00000038ece4723c */ /* 0x044fe60000081048 */
[----:B------:R-:W1:Y:S04]  /*41130*/  LDL.LU R72, [R1+0x340] ;  /* 0x0003400001487983 */ /* 0x000e680000300800 */
[----:B------:R-:W1:Y:S04]  /*41140*/  LDL.LU R73, [R1+0x344] ;  /* 0x0003440001497983 */ /* 0x000e680000300800 */
[----:B------:R-:W1:Y:S04]  /*41150*/  LDL.LU R74, [R1+0x348] ;  /* 0x00034800014a7983 */ /* 0x000e680000300800 */
[----:B------:R-:W1:Y:S01]  /*41160*/  LDL.LU R75, [R1+0x34c] ;  /* 0x00034c00014b7983 */ /* 0x000e620000300800 */
[C---:B---3--:R-:W-:Y:S08]  /*41170*/  HMMA.1688.F32.TF32 R224, R236.reuse, R52, R224 ;  /* 0x00000034ece0723c */ /* 0x048ff000000810e0 */
[C---:B------:R-:W-:Y:S08]  /*41180*/  HMMA.1688.F32.TF32 R216, R236.reuse, R44, R216 ;  /* 0x0000002cecd8723c */ /* 0x040ff000000810d8 */
[C---:B------:R-:W-:Y:S08]  /*41190*/  HMMA.1688.F32.TF32 R212, R236.reuse, R40, R212 ;  /* 0x00000028ecd4723c */ /* 0x040ff000000810d4 */
[C---:B------:R-:W-:Y:S08]  /*411a0*/  HMMA.1688.F32.TF32 R220, R236.reuse, R48, R220 ;  /* 0x00000030ecdc723c */ /* 0x040ff000000810dc */
[C---:B------:R-:W-:Y:S08]  /*411b0*/  HMMA.1688.F32.TF32 R232, R236.reuse, R60, R232 ;  /* 0x0000003cece8723c */ /* 0x040ff000000810e8 */
[----:B------:R-:W-:Y:S08]  /*411c0*/  HMMA.1688.F32.TF32 R236, R236, R64, R132 ;  /* 0x00000040ecec723c */ /* 0x000ff00000081084 */
[----:B------:R-:W-:Y:S01]  /*411d0*/  HMMA.1688.F32.TF32 R132, R244, R24, R68 ;  /* 0x00000018f484723c */ /* 0x000fe20000081044 */
[----:B------:R-:W-:Y:S01]  /*411e0*/  STL.64 [R1+0x550], R136 ;  /* 0x0005508801007387 */ /* 0x000fe20000100a00 */
[----:B------:R-:W-:-:S03]  /*411f0*/  IMAD.MOV.U32 R68, RZ, RZ, R10 ;  /* 0x000000ffff447224 */ /* 0x000fc600078e000a */
[----:B------:R-:W-:Y:S01]  /*41200*/  STL.64 [R1+0x558], R138 ;  /* 0x0005588a01007387 */ /* 0x000fe20000100a00 */
[----:B------:R-:W-:-:S03]  /*41210*/  IMAD.MOV.U32 R69, RZ, RZ, R11 ;  /* 0x000000ffff457224 */ /* 0x000fc600078e000b */
[----:B------:R-:W2:Y:S01]  /*41220*/  LDL.LU R10, [R1+0x4018] ;  /* 0x00401800010a7983 */ /* 0x000ea20000300800 */
[----:B------:R-:W-:Y:S01]  /*41230*/  MOV R70, R6 ;  /* 0x0000000600467202 */ /* 0x000fe20000000f00 */
[----:B------:R-:W-:-:S08]  /*41240*/  IMAD.MOV.U32 R71, RZ, RZ, R7 ;  /* 0x000000ffff477224 */ /* 0x000fd000078e0007 */
[----:B------:R-:W-:Y:S04]  /*41250*/  STL.64 [R1+0x540], R132 ;  /* 0x0005408401007387 */ /* 0x000fe80000100a00 */
[----:B------:R3:W-:Y:S04]  /*41260*/  STL.64 [R1+0x548], R134 ;  /* 0x0005488601007387 */ /* 0x0007e80000100a00 */
[----:B------:R-:W2:Y:S04]  /*41270*/  LDL.LU R11, [R1+0x4014] ;  /* 0x00401400010b7983 */ /* 0x000ea80000300800 */
[----:B------:R-:W1:Y:S04]  /*41280*/  LDL.LU R6, [R1+0x4010] ;  /* 0x0040100001067983 */ /* 0x000e680000300800 */
[----:B------:R-:W1:Y:S01]  /*41290*/  LDL.LU R7, [R1+0x400c] ;  /* 0x00400c0001077983 */ /* 0x000e620000300800 */
[C---:B---3--:R-:W-:Y:S08]  /*412a0*/  HMMA.1688.F32.TF32 R132, R244.reuse, R28, R128 ;  /* 0x0000001cf484723c */ /* 0x048ff00000081080 */
[C---:B------:R-:W-:Y:S08]  /*412b0*/  HMMA.1688.F32.TF32 R128, R244.reuse, R32, R124 ;  /* 0x00000020f480723c */ /* 0x040ff0000008107c */
[C---:B------:R-:W-:Y:S08]  /*412c0*/  HMMA.1688.F32.TF32 R124, R244.reuse, R36, R120 ;  /* 0x00000024f47c723c */ /* 0x040ff00000081078 */
[C---:B------:R-:W-:Y:S08]  /*412d0*/  HMMA.1688.F32.TF32 R120, R244.reuse, R40, R116 ;  /* 0x00000028f478723c */ /* 0x040ff00000081074 */
[C---:B------:R-:W-:Y:S08]  /*412e0*/  HMMA.1688.F32.TF32 R116, R244.reuse, R44, R92 ;  /* 0x0000002cf474723c */ /* 0x040ff0000008105c */
[C---:B------:R-:W-:Y:S01]  /*412f0*/  HMMA.1688.F32.TF32 R92, R244.reuse, R48, R88 ;  /* 0x00000030f45c723c */ /* 0x040fe20000081058 */
[----:B------:R-:W-:Y:S07]  /*41300*/  STL.64 [R1+0x530], R132 ;  /* 0x0005308401007387 */ /* 0x000fee0000100a00 */
[C---:B------:R-:W-:Y:S01]  /*41310*/  HMMA.1688.F32.TF32 R88, R244.reuse, R52, R84 ;  /* 0x00000034f458723c */ /* 0x040fe20000081054 */
[----:B------:R-:W-:Y:S07]  /*41320*/  STL.64 [R1+0x538], R134 ;  /* 0x0005388601007387 */ /* 0x000fee0000100a00 */
[C---:B------:R-:W-:Y:S01]  /*41330*/  HMMA.1688.F32.TF32 R84, R244.reuse, R56, R80 ;  /* 0x00000038f454723c */ /* 0x040fe20000081050 */
[----:B------:R-:W-:Y:S07]  /*41340*/  STL.64 [R1+0x520], R128 ;  /* 0x0005208001007387 */ /* 0x000fee0000100a00 */
[C---:B------:R-:W-:Y:S01]  /*41350*/  HMMA.1688.F32.TF32 R80, R244.reuse, R60, R76 ;  /* 0x0000003cf450723c */ /* 0x040fe2000008104c */
[----:B------:R-:W-:Y:S07]  /*41360*/  STL.64 [R1+0x528], R130 ;  /* 0x0005288201007387 */ /* 0x000fee0000100a00 */
[----:B------:R-:W-:Y:S01]  /*41370*/  HMMA.1688.F32.TF32 R76, R244, R64, R248 ;  /* 0x00000040f44c723c */ /* 0x000fe200000810f8 */
        /* <DEDUP_REMOVED lines=8> */
[----:B------:R-:W-:Y:S01]  /*41400*/  STL.64 [R1+0x4d8], R94 ;  /* 0x0004d85e01007387 */ /* 0x000fe20000100a00 */
[----:B------:R-:W-:-:S03]  /*41410*/  IMAD.MOV.U32 R250, RZ, RZ, R5 ;  /* 0x000000fffffa7224 */ /* 0x000fc600078e0005 */
[----:B------:R-:W-:Y:S01]  /*41420*/  STL.64 [R1+0x4c0], R88 ;  /* 0x0004c05801007387 */ /* 0x000fe20000100a00 */
[----:B------:R-:W-:-:S03]  /*41430*/  MOV R249, R8 ;  /* 0x0000000800f97202 */ /* 0x000fc60000000f00 */
[----:B------:R-:W-:Y:S01]  /*41440*/  STL.64 [R1+0x4c8], R90 ;  /* 0x0004c85a01007387 */ /* 0x000fe20000100a00 */
[----:B------:R-:W-:-:S03]  /*41450*/  IMAD.MOV.U32 R248, RZ, RZ, R9 ;  /* 0x000000fffff87224 */ /* 0x000fc600078e0009 */
[----:B------:R-:W-:Y:S04]  /*41460*/  STL.64 [R1+0x4b0], R84 ;  /* 0x0004b05401007387 */ /* 0x000fe80000100a00 */
[----:B------:R3:W-:Y:S04]  /*41470*/  STL.64 [R1+0x4b8], R86 ;  /* 0x0004b85601007387 */ /* 0x0007e80000100a00 */
[----:B------:R4:W-:Y:S04]  /*41480*/  STL.64 [R1+0x480], R80 ;  /* 0x0004805001007387 */ /* 0x0009e80000100a00 */
[----:B------:R1:W-:Y:S04]  /*41490*/  STL.64 [R1+0x488], R82 ;  /* 0x0004885201007387 */ /* 0x0003e80000100a00 */
[----:B------:R-:W-:Y:S04]  /*414a0*/  STL.64 [R1+0x460], R76 ;  /* 0x0004604c01007387 */ /* 0x000fe80000100a00 */
[----:B------:R1:W-:Y:S01]  /*414b0*/  STL.64 [R1+0x468], R78 ;  /* 0x0004684e01007387 */ /* 0x0003e20000100a00 */
[----:B---3--:R-:W-:Y:S01]  /*414c0*/  IMAD.MOV.U32 R87, RZ, RZ, R14 ;  /* 0x000000ffff577224 */ /* 0x008fe200078e000e */
[----:B----4-:R-:W-:-:S02]  /*414d0*/  MOV R80, R15 ;  /* 0x0000000f00507202 */ /* 0x010fc40000000f00 */
[----:B------:R-:W-:Y:S04]  /*414e0*/  LDS R244, [R0+UR11+0x43080] ;  /* 0x0430800b00f47984 */ /* 0x000fe80008000800 */
[----:B------:R-:W-:Y:S01]  /*414f0*/  LDS R246, [R0+UR11+0x43880] ;  /* 0x0438800b00f67984 */ /* 0x000fe20008000800 */
[----:B-1----:R-:W-:Y:S03]  /*41500*/  HMMA.1688.F32.TF32 R72, R240, R6, R72 ;  /* 0x00000006f048723c */ /* 0x002fe60000081048 */
[----:B------:R-:W-:Y:S04]  /*41510*/  LDS R245, [R3+UR11+0x43080] ;  /* 0x0430800b03f57984 */ /* 0x000fe80008000800 */
[----:B------:R-:W1:-:S12]  /*41520*/  LDS R247, [R3+UR11+0x43880] ;  /* 0x0438800b03f77984 */ /* 0x000e580008000800 */
[----:B------:R-:W-:Y:S01]  /*41530*/  MOV R4, R75 ;  /* 0x0000004b00047202 */ /* 0x000fe20000000f00 */
[----:B------:R-:W-:Y:S01]  /*41540*/  IMAD.MOV.U32 R5, RZ, RZ, R74 ;  /* 0x000000ffff057224 */ /* 0x000fe200078e004a */
[----:B------:R-:W-:Y:S01]  /*41550*/  MOV R9, R72 ;  /* 0x0000004800097202 */ /* 0x000fe20000000f00 */
[----:B------:R-:W-:Y:S02]  /*41560*/  IMAD.MOV.U32 R8, RZ, RZ, R73 ;  /* 0x000000ffff087224 */ /* 0x000fe400078e0049 */
[----:B------:R-:W-:Y:S04]  /*41570*/  STL [R1+0x3db8], R4 ;  /* 0x003db80401007387 */ /* 0x000fe80000100800 */
[----:B------:R3:W-:Y:S04]  /*41580*/  STL [R1+0x3db4], R5 ;  /* 0x003db40501007387 */ /* 0x0007e80000100800 */
[----:B------:R4:W-:Y:S04]  /*41590*/  STL [R1+0x3db0], R8 ;  /* 0x003db00801007387 */ /* 0x0009e80000100800 */
[----:B------:R1:W-:Y:S04]  /*415a0*/  STL [R1+0x3dac], R9 ;  /* 0x003dac0901007387 */ /* 0x0003e80000100800 */
        /* <DEDUP_REMOVED lines=8> */
[----:B------:R-:W2:Y:S08]  /*41630*/  LDL.LU R83, [R1+0x1ac] ;  /* 0x0001ac0001537983 */ /* 0x000eb00000300800 */
[----:B------:R-:W-:Y:S01]  /*41640*/  IMAD.MOV.U32 R17, RZ, RZ, R68 ;  /* 0x000000ffff117224 */ /* 0x000fe200078e0044 */
[----:B------:R-:W-:Y:S01]  /*41650*/  MOV R13, R70 ;  /* 0x00000046000d7202 */ /* 0x000fe20000000f00 */
[----:B------:R-:W-:-:S02]  /*41660*/  IMAD.MOV.U32 R16, RZ, RZ, R69 ;  /* 0x000000ffff107224 */ /* 0x000fc400078e0045 */
[----:B------:R-:W-:-:S05]  /*41670*/  IMAD.MOV.U32 R12, RZ, RZ, R71 ;  /* 0x000000ffff0c7224 */ /* 0x000fca00078e0047 */
[----:B------:R-:W-:Y:S04]  /*41680*/  STL [R1+0x3dc8], R12 ;  /* 0x003dc80c01007387 */ /* 0x000fe80000100800 */
[----:B------:R-:W-:Y:S04]  /*41690*/  STL [R1+0x3dc4], R13 ;  /* 0x003dc40d01007387 */ /* 0x000fe80000100800 */
[----:B------:R-:W-:Y:S01]  /*416a0*/  STL [R1+0x3dc0], R16 ;  /* 0x003dc01001007387 */ /* 0x000fe20000100800 */
[----:B------:R-:W-:-:S03]  /*416b0*/  IMAD.MOV.U32 R79, RZ, RZ, R38 ;  /* 0x000000ffff4f7224 */ /* 0x000fc600078e0026 */
[----:B------:R-:W-:Y:S04]  /*416c0*/  STL [R1+0x3dbc], R17 ;  /* 0x003dbc1101007387 */ /* 0x000fe80000100800 */
[----:B------:R-:W2:Y:S04]  /*416d0*/  LDL.LU R76, [R1+0x190] ;  /* 0x00019000014c7983 */ /* 0x000ea80000300800 */
[----:B------:R-:W2:Y:S04]  /*416e0*/  LDL.LU R77, [R1+0x194] ;  /* 0x00019400014d7983 */ /* 0x000ea80000300800 */
[----:B------:R-:W2:Y:S04]  /*416f0*/  LDL.LU R78, [R1+0x198] ;  /* 0x00019800014e7983 */ /* 0x000ea80000300800 */
[----:B------:R-:W2:Y:S01]  /*41700*/  LDL.LU R38, [R1+0x4000] ;  /* 0x0040000001267983 */ /* 0x000ea20000300800 */
[----:B------:R-:W-:Y:S01]  /*41710*/  IMAD.MOV.U32 R72, RZ, RZ, R31 ;  /* 0x000000ffff487224 */ /* 0x000fe200078e001f */
[----:B------:R-:W-:Y:S01]  /*41720*/  MOV R74, R18 ;  /* 0x00000012004a7202 */ /* 0x000fe20000000f00 */
[----:B------:R-:W-:-:S02]  /*41730*/  IMAD.MOV.U32 R73, RZ, RZ, R26 ;  /* 0x000000ffff497224 */ /* 0x000fc400078e001a */
[----:B------:R-:W-:Y:S01]  /*41740*/  IMAD.MOV.U32 R75, RZ, RZ, R19 ;  /* 0x000000ffff4b7224 */ /* 0x000fe200078e0013 */
[----:B---3--:R-:W-:Y:S01]  /*41750*/  HMMA.1688.F32.TF32 R68, R240, R14, R248 ;  /* 0x0000000ef044723c */ /* 0x008fe200000810f8 */
[----:B------:R-:W-:Y:S01]  /*41760*/  MOV R248, R39 ;  /* 0x0000002700f87202 */ /* 0x000fe20000000f00 */
[----:B------:R-:W-:Y:S01]  /*41770*/  IMAD.MOV.U32 R249, RZ, RZ, R34 ;  /* 0x000000fffff97224 */ /* 0x000fe200078e0022 */
[----:B------:R-:W3:Y:S01]  /*41780*/  LDL.LU R39, [R1+0x3ffc] ;  /* 0x003ffc0001277983 */ /* 0x000ee20000300800 */
[----:B------:R-:W-:Y:S01]  /*41790*/  IMAD.MOV.U32 R250, RZ, RZ, R35 ;  /* 0x000000fffffa7224 */ /* 0x000fe200078e0023 */
[----:B------:R-:W-:Y:S02]  /*417a0*/  MOV R251, R30 ;  /* 0x0000001e00fb7202 */ /* 0x000fe40000000f00 */
[----:B------:R-:W2:Y:S04]  /*417b0*/  LDL.LU R34, [R1+0x3ff8] ;  /* 0x003ff80001227983 */ /* 0x000ea80000300800 */
[----:B------:R-:W2:Y:S04]  /*417c0*/  LDL.LU R35, [R1+0x3ff4] ;  /* 0x003ff40001237983 */ /* 0x000ea80000300800 */
[----:B------:R-:W3:Y:S04]  /*417d0*/  LDL.LU R30, [R1+0x3ff0] ;  /* 0x003ff000011e7983 */ /* 0x000ee80000300800 */
[----:B------:R-:W3:Y:S01]  /*417e0*/  LDL.LU R31, [R1+0x3fec] ;  /* 0x003fec00011f7983 */ /* 0x000ee20000300800 */
[----:B------:R-:W-:-:S03]  /*417f0*/  IMAD.MOV.U32 R25, RZ, RZ, R68 ;  /* 0x000000ffff197224 */ /* 0x000fc600078e0044 */
[----:B------:R-:W3:Y:S01]  /*41800*/  LDL.LU R26, [R1+0x3fe8] ;  /* 0x003fe800011a7983 */ /* 0x000ee20000300800 */
[----:B------:R-:W-:-:S03]  /*41810*/  IMAD.MOV.U32 R24, RZ, RZ, R69 ;  /* 0x000000ffff187224 */ /* 0x000fc600078e0045 */
[----:B------:R-:W3:Y:S01]  /*41820*/  LDL.LU R18, [R1+0x3fe4] ;  /* 0x003fe40001127983 */ /* 0x000ee20000300800 */
[----:B------:R-:W-:Y:S01]  /*41830*/  IMAD.MOV.U32 R68, RZ, RZ, R27 ;  /* 0x000000ffff447224 */ /* 0x000fe200078e001b */
[----:B------:R-:W-:Y:S02]  /*41840*/  MOV R21, R70 ;  /* 0x0000004600157202 */ /* 0x000fe40000000f00 */
[----:B------:R-:W3:Y:S01]  /*41850*/  LDL.LU R19, [R1+0x3fe0] ;  /* 0x003fe00001137983 */ /* 0x000ee20000300800 */
[----:B------:R-:W-:Y:S01]  /*41860*/  MOV R69, R22 ;  /* 0x0000001600457202 */ /* 0x000fe20000000f00 */
[----:B------:R-:W-:Y:S02]  /*41870*/  IMAD.MOV.U32 R70, RZ, RZ, R23 ;  /* 0x000000ffff467224 */ /* 0x000fe400078e0017 */
[----:B------:R-:W4:Y:S04]  /*41880*/  LDL.LU R27, [R1+0x3fdc] ;  /* 0x003fdc00011b7983 */ /* 0x000f280000300800 */
[----:B------:R-:W4:Y:S04]  /*41890*/  LDL.LU R22, [R1+0x3fd8] ;  /* 0x003fd80001167983 */ /* 0x000f280000300800 */
[----:B------:R-:W4:Y:S01]  /*418a0*/  LDL.LU R23, [R1+0x3fd4] ;  /* 0x003fd40001177983 */ /* 0x000f220000300800 */
[----:B------:R-:W-:-:S02]  /*418b0*/  IMAD.MOV.U32 R20, RZ, RZ, R71 ;  /* 0x000000ffff147224 */ /* 0x000fc400078e0047 */
[----:B------:R-:W-:-:S03]  /*418c0*/  IMAD.MOV.U32 R71, RZ, RZ, R2 ;  /* 0x000000ffff477224 */ /* 0x000fc600078e0002 */
[----:B------:R-:W-:Y:S04]  /*418d0*/  STL [R1+0x3dd8], R20 ;  /* 0x003dd81401007387 */ /* 0x000fe80000100800 */
[----:B------:R-:W-:Y:S04]  /*418e0*/  STL [R1+0x3dd4], R21 ;  /* 0x003dd41501007387 */ /* 0x000fe80000100800 */
[----:B------:R-:W-:Y:S04]  /*418f0*/  STL [R1+0x3dd0], R24 ;  /* 0x003dd01801007387 */ /* 0x000fe80000100800 */
[----:B------:R-:W-:Y:S01]  /*41900*/  STL [R1+0x3dcc], R25 ;  /* 0x003dcc1901007387 */ /* 0x000fe20000100800 */
[C---:B--2---:R-:W-:Y:S08]  /*41910*/  HMMA.1688.F32.TF32 R68, R240.reuse, R34, R68 ;  /* 0x00000022f044723c */ /* 0x044ff00000081044 */
[C---:B---3--:R-:W-:Y:S08]  /*41920*/  HMMA.1688.F32.TF32 R84, R240.reuse, R18, R84 ;  /* 0x00000012f054723c */ /* 0x048ff00000081054 */
[----:B----4-:R-:W-:Y:S03]  /*41930*/  HMMA.1688.F32.TF32 R80, R240, R22, R80 ;  /* 0x00000016f050723c */ /* 0x010fe60000081050 */
[----:B------:R-:W-:-:S08]  /*41940*/  IMAD.MOV.U32 R65, RZ, RZ, R68 ;  /* 0x000000ffff417224 */ /* 0x000fd000078e0044 */
[----:B------:R-:W-:Y:S01]  /*41950*/  MOV R28, R87 ;  /* 0x00000057001c7202 */ /* 0x000fe20000000f00 */
[----:B------:R-:W-:Y:S01]  /*41960*/  IMAD.MOV.U32 R29, RZ, RZ, R86 ;  /* 0x000000ffff1d7224 */ /* 0x000fe200078e0056 */
[----:B------:R-:W-:Y:S01]  /*41970*/  MOV R33, R84 ;  /* 0x0000005400217202 */ /* 0x000fe20000000f00 */
[----:B------:R-:W-:Y:S01]  /*41980*/  IMAD.MOV.U32 R32, RZ, RZ, R85 ;  /* 0x000000ffff207224 */ /* 0x000fe200078e0055 */
[----:B------:R-:W-:Y:S01]  /*41990*/  MOV R61, R70 ;  /* 0x00000046003d7202 */ /* 0x000fe20000000f00 */
[----:B------:R-:W-:Y:S01]  /*419a0*/  STL [R1+0x3de8], R28 ;  /* 0x003de81c01007387 */ /* 0x000fe20000100800 */
[----:B------:R-:W-:Y:S02]  /*419b0*/  IMAD.MOV.U32 R64, RZ, RZ, R69 ;  /* 0x000000ffff407224 */ /* 0x000fe400078e0045 */
[----:B------:R-:W-:Y:S01]  /*419c0*/  IMAD.MOV.U32 R60, RZ, RZ, R71 ;  /* 0x000000ffff3c7224 */ /* 0x000fe200078e0047 */
[----:B------:R-:W-:Y:S01]  /*419d0*/  STL [R1+0x3de4], R29 ;  /* 0x003de41d01007387 */ /* 0x000fe20000100800 */
[----:B------:R-:W-:Y:S01]  /*419e0*/  MOV R37, R82 ;  /* 0x0000005200257202 */ /* 0x000fe20000000f00 */
[----:B------:R-:W-:-:S02]  /*419f0*/  IMAD.MOV.U32 R40, RZ, RZ, R81 ;  /* 0x000000ffff287224 */ /* 0x000fc400078e0051 */
[----:B------:R-:W-:Y:S01]  /*41a00*/  STL [R1+0x3de0], R32 ;  /* 0x003de02001007387 */ /* 0x000fe20000100800 */
[----:B------:R-:W-:Y:S01]  /*41a10*/  IMAD.MOV.U32 R41, RZ, RZ, R80 ;  /* 0x000000ffff297224 */ /* 0x000fe200078e0050 */
[----:B------:R-:W-:Y:S02]  /*41a20*/  HMMA.1688.F32.TF32 R68, R240, R38, R248 ;  /* 0x00000026f044723c */ /* 0x000fe400000810f8 */
[----:B------:R-:W-:Y:S01]  /*41a30*/  STL [R1+0x3ddc], R33 ;  /* 0x003ddc2101007387 */ /* 0x000fe20000100800 */
[----:B------:R-:W-:-:S03]  /*41a40*/  MOV R248, R55 ;  /* 0x0000003700f87202 */ /* 0x000fc60000000f00 */
[----:B------:R-:W-:Y:S02]  /*41a50*/  STL [R1+0x3df4], R37 ;  /* 0x003df42501007387 */ /* 0x000fe40000100800 */
[----:B------:R-:W-:Y:S02]  /*41a60*/  HMMA.1688.F32.TF32 R72, R240, R30, R72 ;  /* 0x0000001ef048723c */ /* 0x000fe40000081048 */
[----:B------:R-:W-:Y:S04]  /*41a70*/  STL [R1+0x3df0], R40 ;  /* 0x003df02801007387 */ /* 0x000fe80000100800 */
[----:B------:R2:W-:Y:S04]  /*41a80*/  STL [R1+0x3dec], R41 ;  /* 0x003dec2901007387 */ /* 0x0005e80000100800 */
[----:B------:R-:W3:Y:S01]  /*41a90*/  LDL.LU R55, [R1+0x3fd0] ;  /* 0x003fd00001377983 */ /* 0x000ee20000300800 */
[----:B------:R-:W-:Y:S01]  /*41aa0*/  IMAD.MOV.U32 R249, RZ, RZ, R252 ;  /* 0x000000fffff97224 */ /* 0x000fe200078e00fc */
[----:B------:R-:W-:Y:S01]  /*41ab0*/  MOV R251, R42 ;  /* 0x0000002a00fb7202 */ /* 0x000fe20000000f00 */
[----:B------:R-:W-:Y:S01]  /*41ac0*/  IMAD.MOV.U32 R250, RZ, RZ, R43 ;  /* 0x000000fffffa7224 */ /* 0x000fe200078e002b */
[----:B------:R-:W4:Y:S01]  /*41ad0*/  LDL.LU R252, [R1+0x3fcc] ;  /* 0x003fcc0001fc7983 */ /* 0x000f220000300800 */
[----:B------:R-:W-:Y:S01]  /*41ae0*/  IMAD.MOV.U32 R5, RZ, RZ, R68 ;  /* 0x000000ffff057224 */ /* 0x000fe200078e0044 */
[----:B------:R-:W-:Y:S01]  /*41af0*/  MOV R8, R69 ;  /* 0x0000004500087202 */ /* 0x000fe20000000f00 */
[----:B------:R-:W-:Y:S01]  /*41b00*/  IMAD.MOV.U32 R68, RZ, RZ, R47 ;  /* 0x000000ffff447224 */ /* 0x000fe200078e002f */
[----:B------:R-:W2:Y:S01]  /*41b10*/  LDL.LU R43, [R1+0x3fc8] ;  /* 0x003fc800012b7983 */ /* 0x000ea20000300800 */
[----:B-1----:R-:W-:Y:S01]  /*41b20*/  IMAD.MOV.U32 R9, RZ, RZ, R70 ;  /* 0x000000ffff097224 */ /* 0x002fe200078e0046 */
[----:B------:R-:W-:Y:S01]  /*41b30*/  MOV R70, R63 ;  /* 0x0000003f00467202 */ /* 0x000fe20000000f00 */
[----:B------:R-:W-:Y:S01]  /*41b40*/  IMAD.MOV.U32 R69, RZ, RZ, R58 ;  /* 0x000000ffff457224 */ /* 0x000fe200078e003a */
[----:B------:R-:W2:Y:S01]  /*41b50*/  LDL.LU R42, [R1+0x3fc4] ;  /* 0x003fc400012a7983 */ /* 0x000ea20000300800 */
[----:B------:R-:W-:Y:S01]  /*41b60*/  IMAD.MOV.U32 R2, RZ, RZ, R71 ;  /* 0x000000ffff027224 */ /* 0x000fe200078e0047 */
[----:B------:R-:W-:-:S02]  /*41b70*/  MOV R57, R72 ;  /* 0x0000004800397202 */ /* 0x000fc40000000f00 */
[----:B------:R-:W2:Y:S01]  /*41b80*/  LDL.LU R47, [R1+0x3fc0] ;  /* 0x003fc000012f7983 */ /* 0x000ea20000300800 */
[----:B------:R-:W-:-:S03]  /*41b90*/  IMAD.MOV.U32 R71, RZ, RZ, R62 ;  /* 0x000000ffff477224 */ /* 0x000fc600078e003e */
[----:B------:R-:W2:Y:S01]  /*41ba0*/  LDL.LU R58, [R1+0x3fbc] ;  /* 0x003fbc00013a7983 */ /* 0x000ea20000300800 */
[----:B------:R-:W-:-:S03]  /*41bb0*/  IMAD.MOV.U32 R72, RZ, RZ, R67 ;  /* 0x000000ffff487224 */ /* 0x000fc600078e0043 */
[----:B------:R-:W2:Y:S04]  /*41bc0*/  LDL.LU R63, [R1+0x3fb8] ;  /* 0x003fb800013f7983 */ /* 0x000ea80000300800 */
[----:B------:R-:W2:Y:S04]  /*41bd0*/  LDL.LU R62, [R1+0x3fb4] ;  /* 0x003fb400013e7983 */ /* 0x000ea80000300800 */
[----:B------:R-:W2:Y:S01]  /*41be0*/  LDL.LU R67, [R1+0x3fb0] ;  /* 0x003fb00001437983 */ /* 0x000ea20000300800 */
[----:B------:R-:W-:Y:S01]  /*41bf0*/  HMMA.1688.F32.TF32 R76, R240, R26, R76 ;  /* 0x0000001af04c723c */ /* 0x000fe2000008104c */
[----:B------:R-:W-:Y:S01]  /*41c00*/  IMAD.MOV.U32 R56, RZ, RZ, R73 ;  /* 0x000000ffff387224 */ /* 0x000fe200078e0049 */
[----:B------:R-:W-:Y:S01]  /*41c10*/  MOV R73, R46 ;  /* 0x0000002e00497202 */ /* 0x000fe20000000f00 */
[----:B------:R-:W-:Y:S01]  /*41c20*/  IMAD.MOV.U32 R53, RZ, RZ, R74 ;  /* 0x000000ffff357224 */ /* 0x000fe200078e004a */
[----:B------:R-:W-:Y:S01]  /*41c30*/  MOV R52, R75 ;  /* 0x0000004b00347202 */ /* 0x000fe20000000f00 */
[----:B------:R-:W2:Y:S01]  /*41c40*/  LDL.LU R46, [R1+0x3fac] ;  /* 0x003fac00012e7983 */ /* 0x000ea20000300800 */
[----:B------:R-:W-:-:S02]  /*41c50*/  IMAD.MOV.U32 R74, RZ, RZ, R51 ;  /* 0x000000ffff4a7224 */ /* 0x000fc400078e0033 */
[----:B------:R-:W-:Y:S01]  /*41c60*/  IMAD.MOV.U32 R75, RZ, RZ, R50 ;  /* 0x000000ffff4b7224 */ /* 0x000fe200078e0032 */
[----:B------:R-:W2:Y:S04]  /*41c70*/  LDL.LU R51, [R1+0x3fa8] ;  /* 0x003fa80001337983 */ /* 0x000ea80000300800 */
[----:B------:R-:W2:Y:S06]  /*41c80*/  LDL.LU R50, [R1+0x3fa4] ;  /* 0x003fa40001327983 */ /* 0x000eac0000300800 */
[----:B------:R-:W-:Y:S01]  /*41c90*/  IMAD.MOV.U32 R49, RZ, RZ, R76 ;  /* 0x000000ffff317224 */ /* 0x000fe200078e004c */
[----:B------:R-:W-:Y:S01]  /*41ca0*/  MOV R48, R77 ;  /* 0x0000004d00307202 */ /* 0x000fe20000000f00 */
[----:B------:R-:W-:-:S02]  /*41cb0*/  IMAD.MOV.U32 R45, RZ, RZ, R78 ;  /* 0x000000ffff2d7224 */ /* 0x000fc400078e004e */
[----:B------:R-:W-:Y:S02]  /*41cc0*/  IMAD.MOV.U32 R77, RZ, RZ, R54 ;  /* 0x000000ffff4d7224 */ /* 0x000fe400078e0036 */
[----:B------:R-:W-:Y:S01]  /*41cd0*/  IMAD.MOV.U32 R44, RZ, RZ, R79 ;  /* 0x000000ffff2c7224 */ /* 0x000fe200078e004f */
[----:B------:R-:W-:Y:S01]  /*41ce0*/  MOV R79, R66 ;  /* 0x00000042004f7202 */ /* 0x000fe20000000f00 */
[----:B------:R-:W-:Y:S01]  /*41cf0*/  IMAD.MOV.U32 R78, RZ, RZ, R59 ;  /* 0x000000ffff4e7224 */ /* 0x000fe200078e003b */
[----:B---3--:R-:W-:Y:S02]  /*41d00*/  MOV R76, R55 ;  /* 0x00000037004c7202 */ /* 0x008fe40000000f00 */
        /* <DEDUP_REMOVED lines=18> */
[----:B------:R-:W-:-:S03]  /*41e30*/  IMAD.MOV.U32 R121, RZ, RZ, R62 ;  /* 0x000000ffff797224 */ /* 0x000fc600078e003e */
[----:B------:R-:W2:Y:S01]  /*41e40*/  LDL.LU R137, [R1+0x144] ;  /* 0x0001440001897983 */ /* 0x000ea20000300800 */
[----:B------:R-:W-:-:S03]  /*41e50*/  MOV R122, R63 ;  /* 0x0000003f007a7202 */ /* 0x000fc60000000f00 */
[----:B------:R-:W2:Y:S01]  /*41e60*/  LDL.LU R138, [R1+0x148] ;  /* 0x00014800018a7983 */ /* 0x000ea20000300800 */
[----:B------:R-:W-:-:S03]  /*41e70*/  IMAD.MOV.U32 R123, RZ, RZ, R58 ;  /* 0x000000ffff7b7224 */ /* 0x000fc600078e003a */
        /* <DEDUP_REMOVED lines=10> */
[----:B------:R-:W-:Y:S01]  /*41f20*/  MOV R118, R43 ;  /* 0x0000002b00767202 */ /* 0x000fe20000000f00 */
[----:B------:R-:W-:Y:S02]  /*41f30*/  IMAD.MOV.U32 R117, RZ, RZ, R42 ;  /* 0x000000ffff757224 */ /* 0x000fe400078e002a */
[----:B----4-:R-:W-:Y:S02]  /*41f40*/  IMAD.MOV.U32 R119, RZ, RZ, R252 ;  /* 0x000000ffff777224 */ /* 0x010fe400078e00fc */
[----:B------:R-:W-:Y:S01]  /*41f50*/  IMAD.MOV.U32 R36, RZ, RZ, R83 ;  /* 0x000000ffff247224 */ /* 0x000fe200078e0053 */
[----:B---3--:R-:W-:Y:S01]  /*41f60*/  MOV R124, R55 ;  /* 0x00000037007c7202 */ /* 0x008fe20000000f00 */
[----:B------:R-:W-:Y:S02]  /*41f70*/  IMAD.MOV.U32 R131, RZ, RZ, R54 ;  /* 0x000000ffff837224 */ /* 0x000fe400078e0036 */
[----:B------:R-:W-:-:S02]  /*41f80*/  IMAD.MOV.U32 R133, RZ, RZ, R66 ;  /* 0x000000ffff857224 */ /* 0x000fc400078e0042 */
[----:B------:R-:W3:Y:S01]  /*41f90*/  LDL.LU R66, [R1+0x3f80] ;  /* 0x003f800001427983 */ /* 0x000ee20000300800 */
[----:B------:R-:W-:Y:S01]  /*41fa0*/  IMAD.MOV.U32 R130, RZ, RZ, R59 ;  /* 0x000000ffff827224 */ /* 0x000fe200078e003b */
[----:B--2---:R-:W-:Y:S02]  /*41fb0*/  MOV R134, R67 ;  /* 0x0000004300867202 */ /* 0x004fe40000000f00 */
[----:B------:R-:W3:Y:S01]  /*41fc0*/  LDL.LU R67, [R1+0x3f7c] ;  /* 0x003f7c0001437983 */ /* 0x000ee20000300800 */
[----:B------:R-:W-:-:S03]  /*41fd0*/  IMAD.MOV.U32 R135, RZ, RZ, R62 ;  /* 0x000000ffff877224 */ /* 0x000fc600078e003e */
[----:B------:R-:W2:Y:S01]  /*41fe0*/  LDL.LU R62, [R1+0x3f78] ;  /* 0x003f7800013e7983 */ /* 0x000ea20000300800 */
[----:B------:R-:W-:-:S03]  /*41ff0*/  IMAD.MOV.U32 R128, RZ, RZ, R63 ;  /* 0x000000ffff807224 */ /* 0x000fc600078e003f */
[----:B------:R-:W2:Y:S01]  /*42000*/  LDL.LU R63, [R1+0x3f74] ;  /* 0x003f7400013f7983 */ /* 0x000ea20000300800 */
[----:B------:R-:W-:-:S03]  /*42010*/  MOV R129, R58 ;  /* 0x0000003a00817202 */ /* 0x000fc60000000f00 */
        /* <DEDUP_REMOVED lines=19> */
[C---:B------:R-:W-:Y:S08]  /*42150*/  HMMA.1688.F32.TF32 R88, R244.reuse, R10, R88 ;  /* 0x0000000af458723c */ /* 0x040ff00000081058 */
[C---:B------:R-:W-:Y:S08]  /*42160*/  HMMA.1688.F32.TF32 R84, R244.reuse, R14, R84 ;  /* 0x0000000ef454723c */ /* 0x040ff00000081054 */
[C---:B------:R-:W-:Y:S08]  /*42170*/  HMMA.1688.F32.TF32 R76, R244.reuse, R22, R76 ;  /* 0x00000016f44c723c */ /* 0x040ff0000008104c */
[C---:B------:R-:W-:Y:S08]  /*42180*/  HMMA.1688.F32.TF32 R72, R244.reuse, R26, R72 ;  /* 0x0000001af448723c */ /* 0x040ff00000081048 */
[C---:B------:R-:W-:Y:S08]  /*42190*/  HMMA.1688.F32.TF32 R68, R244.reuse, R30, R68 ;  /* 0x0000001ef444723c */ /* 0x040ff00000081044 */
[----:B------:R-:W-:Y:S08]  /*421a0*/  HMMA.1688.F32.TF32 R248, R244, R34, R248 ;  /* 0x00000022f4f8723c */ /* 0x000ff000000810f8 */
[C---:B--2---:R-:W-:Y:S08]  /*421b0*/  HMMA.1688.F32.TF32 R120, R240.reuse, R62, R120 ;  /* 0x0000003ef078723c */ /* 0x044ff00000081078 */
[C---:B----4-:R-:W-:Y:S08]  /*421c0*/  HMMA.1688.F32.TF32 R124, R240.reuse, R58, R124 ;  /* 0x0000003af07c723c */ /* 0x050ff0000008107c */
[C---:B---3--:R-:W-:Y:S08]  /*421d0*/  HMMA.1688.F32.TF32 R128, R240.reuse, R54, R128 ;  /* 0x00000036f080723c */ /* 0x048ff00000081080 */
[C---:B------:R-:W-:Y:S08]  /*421e0*/  HMMA.1688.F32.TF32 R132, R240.reuse, R50, R132 ;  /* 0x00000032f084723c */ /* 0x040ff00000081084 */
[C---:B------:R-:W-:Y:S08]  /*421f0*/  HMMA.1688.F32.TF32 R136, R240.reuse, R46, R136 ;  /* 0x0000002ef088723c */ /* 0x040ff00000081088 */
[----:B------:R-:W-:Y:S01]  /*42200*/  HMMA.1688.F32.TF32 R140, R240, R42, R140 ;  /* 0x0000002af08c723c */ /* 0x000fe2000008108c */
[----:B------:R-:W-:-:S02]  /*42210*/  IMAD.MOV.U32 R41, RZ, RZ, R130 ;  /* 0x000000ffff297224 */ /* 0x000fc400078e0082 */
[----:B------:R-:W-:Y:S01]  /*42220*/  MOV R33, R134 ;  /* 0x0000008600217202 */ /* 0x000fe20000000f00 */
[----:B------:R-:W-:-:S04]  /*42230*/  IMAD.MOV.U32 R20, RZ, RZ, R135 ;  /* 0x000000ffff147224 */ /* 0x000fc800078e0087 */
[----:B------:R-:W-:Y:S03]  /*42240*/  HMMA.1688.F32.TF32 R240, R240, R66, R116 ;  /* 0x00000042f0f0723c */ /* 0x000fe60000081074 */
[----:B------:R-:W-:Y:S01]  /*42250*/  IMAD.MOV.U32 R25, RZ, RZ, R138 ;  /* 0x000000ffff197224 */ /* 0x000fe200078e008a */
[----:B------:R-:W-:Y:S01]  /*42260*/  MOV R12, R139 ;  /* 0x0000008b000c7202 */ /* 0x000fe20000000f00 */
[----:B------:R-:W-:Y:S01]  /*42270*/  IMAD.MOV.U32 R24, RZ, RZ, R137 ;  /* 0x000000ffff187224 */ /* 0x000fe200078e0089 */
[----:B------:R-:W-:-:S05]  /*42280*/  MOV R21, R136 ;  /* 0x0000008800157202 */ /* 0x000fca0000000f00 */
[----:B------:R-:W-:Y:S01]  /*42290*/  IMAD.MOV.U32 R17, RZ, RZ, R142 ;  /* 0x000000ffff117224 */ /* 0x000fe200078e008e */
[----:B------:R-:W-:Y:S01]  /*422a0*/  MOV R16, R141 ;  /* 0x0000008d00107202 */ /* 0x000fe20000000f00 */
[----:B------:R-:W-:Y:S01]  /*422b0*/  IMAD.MOV.U32 R4, RZ, RZ, R143 ;  /* 0x000000ffff047224 */ /* 0x000fe200078e008f */
[----:B------:R-:W-:Y:S01]  /*422c0*/  HMMA.1688.F32.TF32 R92, R244, R6, R92 ;  /* 0x00000006f45c723c */ /* 0x000fe2000008105c */
[----:B------:R-:W-:Y:S01]  /*422d0*/  IMAD.MOV.U32 R13, RZ, RZ, R140 ;  /* 0x000000ffff0d7224 */ /* 0x000fe200078e008c */
[----:B------:R-:W2:Y:S01]  /*422e0*/  LDL.LU.64 R142, [R1+0x3f40] ;  /* 0x003f4000018e7983 */ /* 0x000ea20000300a00 */
[----:B------:R-:W-:-:S03]  /*422f0*/  IMAD.MOV.U32 R29, RZ, RZ, R132 ;  /* 0x000000ffff1d7224 */ /* 0x000fc600078e0084 */
[----:B------:R-:W2:Y:S01]  /*42300*/  LDL.LU.64 R140, [R1+0x3f38] ;  /* 0x003f3800018c7983 */ /* 0x000ea20000300a00 */
[----:B------:R-:W-:-:S03]  /*42310*/  IMAD.MOV.U32 R32, RZ, RZ, R133 ;  /* 0x000000ffff207224 */ /* 0x000fc600078e0085 */
[----:B------:R-:W3:Y:S01]  /*42320*/  LDL.LU.64 R138, [R1+0x3f30] ;  /* 0x003f3000018a7983 */ /* 0x000ee20000300a00 */
[----:B------:R-:W-:-:S03]  /*42330*/  IMAD.MOV.U32 R28, RZ, RZ, R131 ;  /* 0x000000ffff1c7224 */ /* 0x000fc600078e0083 */
[----:B------:R-:W3:Y:S01]  /*42340*/  LDL.LU.64 R136, [R1+0x3f28] ;  /* 0x003f280001887983 */ /* 0x000ee20000300a00 */
[----:B------:R-:W-:Y:S01]  /*42350*/  IMAD.MOV.U32 R37, RZ, RZ, R128 ;  /* 0x000000ffff257224 */ /* 0x000fe200078e0080 */
[----:B------:R-:W-:Y:S02]  /*42360*/  MOV R40, R129 ;  /* 0x0000008100287202 */ /* 0x000fe40000000f00 */
[----:B------:R-:W4:Y:S04]  /*42370*/  LDL.LU.64 R134, [R1+0x3f20] ;  /* 0x003f200001867983 */ /* 0x000f280000300a00 */
[----:B------:R-:W4:Y:S04]  /*42380*/  LDL.LU.64 R132, [R1+0x3f18] ;  /* 0x003f180001847983 */ /* 0x000f280000300a00 */
        /* <DEDUP_REMOVED lines=11> */
[----:B------:R-:W2:Y:S04]  /*42440*/  LDL.LU.64 R118, [R1+0x3ee0] ;  /* 0x003ee00001767983 */ /* 0x000ea80000300a00 */
[----:B------:R-:W2:Y:S04]  /*42450*/  LDL.LU.64 R116, [R1+0x3ed8] ;  /* 0x003ed80001747983 */ /* 0x000ea80000300a00 */
[----:B------:R-:W-:Y:S04]  /*42460*/  STL.64 [R1+0x650], R240 ;  /* 0x000650f001007387 */ /* 0x000fe80000100a00 */
[----:B------:R-:W-:Y:S04]  /*42470*/  STL.64 [R1+0x658], R242 ;  /* 0x000658f201007387 */ /* 0x000fe80000100a00 */
[----:B------:R-:W-:Y:S04]  /*42480*/  STL.64 [R1+0x680], R92 ;  /* 0x0006805c01007387 */ /* 0x000fe80000100a00 */
[----:B------:R1:W-:Y:S04]  /*42490*/  STL.64 [R1+0x688], R94 ;  /* 0x0006885e01007387 */ /* 0x0003e80000100a00 */
[----:B------:R-:W-:Y:S04]  /*424a0*/  LDS R240, [R0+UR11+0x43100] ;  /* 0x0431000b00f07984 */ /* 0x000fe80008000800 */
[----:B------:R-:W-:Y:S04]  /*424b0*/  LDS R242, [R0+UR11+0x43900] ;  /* 0x0439000b00f27984 */ /* 0x000fe80008000800 */
[----:B-1----:R-:W2:Y:S04]  /*424c0*/  LDL.LU.64 R94, [R1+0x3ed0] ;  /* 0x003ed000015e7983 */ /* 0x002ea80000300a00 */
[----:B------:R-:W2:Y:S04]  /*424d0*/  LDL.LU.64 R92, [R1+0x3ec8] ;  /* 0x003ec800015c7983 */ /* 0x000ea80000300a00 */
[----:B------:R-:W-:Y:S04]  /*424e0*/  STL.64 [R1+0x670], R88 ;  /* 0x0006705801007387 */ /* 0x000fe80000100a00 */
[----:B------:R1:W-:Y:S04]  /*424f0*/  STL.64 [R1+0x678], R90 ;  /* 0x0006785a01007387 */ /* 0x0003e80000100a00 */
[----:B------:R-:W-:Y:S04]  /*42500*/  LDS R241, [R3+UR11+0x43100] ;  /* 0x0431000b03f17984 */ /* 0x000fe80008000800 */
[----:B------:R-:W2:Y:S04]  /*42510*/  LDS R243, [R3+UR11+0x43900] ;  /* 0x0439000b03f37984 */ /* 0x000ea80008000800 */
        /* <DEDUP_REMOVED lines=21> */
[----:B------:R-:W3:Y:S04]  /*42670*/  LDL.LU.64 R68, [R1+0x3e68] ;  /* 0x003e680001447983 */ /* 0x000ee80000300a00 */
[----:B------:R-:W-:Y:S04]  /*42680*/  STL.64 [R1+0x600], R248 ;  /* 0x000600f801007387 */ /* 0x000fe80000100a00 */
[----:B------:R1:W-:Y:S04]  /*42690*/  STL.64 [R1+0x608], R250 ;  /* 0x000608fa01007387 */ /* 0x0003e80000100a00 */
[----:B-1----:R-:W4:Y:S04]  /*426a0*/  LDL.LU.64 R250, [R1+0x3e60] ;  /* 0x003e600001fa7983 */ /* 0x002f280000300a00 */
[----:B------:R-:W4:Y:S01]  /*426b0*/  LDL.LU.64 R248, [R1+0x3e58] ;  /* 0x003e580001f87983 */ /* 0x000f220000300a00 */
[C---:B--2---:R-:W-:Y:S08]  /*426c0*/  HMMA.1688.F32.TF32 R76, R244.reuse, R50, R76 ;  /* 0x00000032f44c723c */ /* 0x044ff0000008104c */
[C---:B---3--:R-:W-:Y:S08]  /*426d0*/  HMMA.1688.F32.TF32 R68, R244.reuse, R42, R68 ;  /* 0x0000002af444723c */ /* 0x048ff00000081044 */
[----:B----4-:R-:W-:-:S15]  /*426e0*/  HMMA.1688.F32.TF32 R248, R244, R38, R248 ;  /* 0x00000026f4f8723c */ /* 0x010fde00000810f8 */
[----:B------:R-:W-:-:S04]  /*426f0*/  NOP ;  /* 0x0000000000007918 */ /* 0x000fc80000000000 */
[----:B------:R1:W-:Y:S04]  /*42700*/  STL.64 [R1+0x5f0], R248 ;  /* 0x0005f0f801007387 */ /* 0x0003e80000100a00 */
[----:B------:R2:W-:Y:S04]  /*42710*/  STL.64 [R1+0x5f8], R250 ;  /* 0x0005f8fa01007387 */ /* 0x0005e80000100a00 */
[----:B-1----:R-:W3:Y:S04]  /*42720*/  LDL.LU R248, [R1+0x1e0] ;  /* 0x0001e00001f87983 */ /* 0x002ee80000300800 */
[----:B------:R-:W3:Y:S04]  /*42730*/  LDL.LU R249, [R1+0x1e4] ;  /* 0x0001e40001f97983 */ /* 0x000ee80000300800 */
[----:B--2---:R-:W3:Y:S04]  /*42740*/  LDL.LU R250, [R1+0x1e8] ;  /* 0x0001e80001fa7983 */ /* 0x004ee80000300800 */
[----:B------:R-:W3:Y:S04]  /*42750*/  LDL.LU R251, [R1+0x1ec] ;  /* 0x0001ec0001fb7983 */ /* 0x000ee80000300800 */
[----:B------:R-:W-:Y:S04]  /*42760*/  STL.64 [R1+0x5e0], R68 ;  /* 0x0005e04401007387 */ /* 0x000fe80000100a00 */
[----:B------:R1:W-:Y:S02]  /*42770*/  STL.64 [R1+0x5e8], R70 ;  /* 0x0005e84601007387 */ /* 0x0003e40000100a00 */
[C---:B-1----:R-:W-:Y:S08]  /*42780*/  HMMA.1688.F32.TF32 R68, R244.reuse, R46, R72 ;  /* 0x0000002ef444723c */ /* 0x042ff00000081048 */
[C---:B------:R-:W-:Y:S11]  /*42790*/  HMMA.1688.F32.TF32 R72, R244.reuse, R54, R80 ;  /* 0x00000036f448723c */ /* 0x040ff60000081050 */
[----:B------:R-:W-:Y:S04]  /*427a0*/  STL.64 [R1+0x5d0], R68 ;  /* 0x0005d04401007387 */ /* 0x000fe80000100a00 */
[----:B------:R1:W-:Y:S02]  /*427b0*/  STL.64 [R1+0x5d8], R70 ;  /* 0x0005d84601007387 */ /* 0x0003e40000100a00 */
[----:B-1----:R-:W-:Y:S02]  /*427c0*/  HMMA.1688.F32.TF32 R68, R244, R58, R84 ;  /* 0x0000003af444723c */ /* 0x002fe40000081054 */
[----:B------:R1:W-:Y:S04]  /*427d0*/  STL.64 [R1+0x5c0], R76 ;  /* 0x0005c04c01007387 */ /* 0x0003e80000100a00 */
[----:B------:R2:W-:Y:S04]  /*427e0*/  STL.64 [R1+0x5c8], R78 ;  /* 0x0005c84e01007387 */ /* 0x0005e80000100a00 */
[----:B-1----:R-:W4:Y:S04]  /*427f0*/  LDL.LU R76, [R1+0x230] ;  /* 0x00023000014c7983 */ /* 0x002f280000300800 */
[----:B------:R-:W-:Y:S04]  /*42800*/  STL.64 [R1+0x5b0], R72 ;  /* 0x0005b04801007387 */ /* 0x000fe80000100a00 */
[----:B------:R1:W-:Y:S04]  /*42810*/  STL.64 [R1+0x5b8], R74 ;  /* 0x0005b84a01007387 */ /* 0x0003e80000100a00 */
[----:B------:R-:W-:Y:S04]  /*42820*/  STL.64 [R1+0x5a0], R68 ;  /* 0x0005a04401007387 */ /* 0x000fe80000100a00 */
[----:B------:R1:W-:Y:S04]  /*42830*/  STL.64 [R1+0x5a8], R70 ;  /* 0x0005a84601007387 */ /* 0x0003e80000100a00 */
[----:B------:R-:W4:Y:S04]  /*42840*/  LDL.LU R77, [R1+0x234] ;  /* 0x00023400014d7983 */ /* 0x000f280000300800 */
[----:B--2---:R-:W4:Y:S04]  /*42850*/  LDL.LU R78, [R1+0x238] ;  /* 0x00023800014e7983 */ /* 0x004f280000300800 */
[----:B------:R-:W4:Y:S04]  /*42860*/  LDL.LU R79, [R1+0x23c] ;  /* 0x00023c00014f7983 */ /* 0x000f280000300800 */
[----:B------:R-:W2:Y:S04]  /*42870*/  LDL.LU R80, [R1+0x2c0] ;  /* 0x0002c00001507983 */ /* 0x000ea80000300800 */
[----:B------:R-:W2:Y:S04]  /*42880*/  LDL.LU R81, [R1+0x2c4] ;  /* 0x0002c40001517983 */ /* 0x000ea80000300800 */
[----:B------:R-:W2:Y:S04]  /*42890*/  LDL.LU R82, [R1+0x2c8] ;  /* 0x0002c80001527983 */ /* 0x000ea80000300800 */
[----:B------:R-:W2:Y:S04]  /*428a0*/  LDL.LU R83, [R1+0x2cc] ;  /* 0x0002cc0001537983 */ /* 0x000ea80000300800 */
[----:B------:R-:W2:Y:S04]  /*428b0*/  LDL.LU R84, [R1+0x310] ;  /* 0x0003100001547983 */ /* 0x000ea80000300800 */
[----:B------:R-:W2:Y:S01]  /*428c0*/  LDL.LU R85, [R1+0x314] ;  /* 0x0003140001557983 */ /* 0x000ea20000300800 */
[----:B-1----:R-:W-:-:S03]  /*428d0*/  MOV R74, R252 ;  /* 0x000000fc004a7202 */ /* 0x002fc60000000f00 */
[----:B------:R-:W2:Y:S04]  /*428e0*/  LDL.LU R86, [R1+0x318] ;  /* 0x0003180001567983 */ /* 0x000ea80000300800 */
[----:B------:R-:W2:Y:S04]  /*428f0*/  LDL.LU R87, [R1+0x31c] ;  /* 0x00031c0001577983 */ /* 0x000ea80000300800 */
[----:B------:R-:W2:Y:S04]  /*42900*/  LDL.LU R72, [R1+0x1c0] ;  /* 0x0001c00001487983 */ /* 0x000ea80000300800 */
[----:B------:R-:W2:Y:S04]  /*42910*/  LDL.LU R73, [R1+0x1c4] ;  /* 0x0001c40001497983 */ /* 0x000ea80000300800 */
[----:B------:R-:W2:Y:S01]  /*42920*/  LDL.LU R252, [R1+0x3e50] ;  /* 0x003e500001fc7983 */ /* 0x000ea20000300800 */
[----:B------:R-:W-:Y:S03]  /*42930*/  HMMA.1688.F32.TF32 R68, R244, R62, R88 ;  /* 0x0000003ef444723c */ /* 0x000fe60000081058 */
[----:B------:R-:W3:Y:S04]  /*42940*/  LDL.LU R75, [R1+0x1cc] ;  /* 0x0001cc00014b7983 */ /* 0x000ee80000300800 */
[----:B------:R-:W3:-:S12]  /*42950*/  LDL.LU R88, [R1+0x240] ;  /* 0x0002400001587983 */ /* 0x000ed80000300800 */
[----:B------:R-:W-:Y:S04]  /*42960*/  STL.64 [R1+0x590], R68 ;  /* 0x0005904401007387 */ /* 0x000fe80000100a00 */
[----:B------:R1:W-:Y:S04]  /*42970*/  STL.64 [R1+0x598], R70 ;  /* 0x0005984601007387 */ /* 0x0003e80000100a00 */
[----:B------:R-:W3:Y:S04]  /*42980*/  LDL.LU R89, [R1+0x244] ;  /* 0x0002440001597983 */ /* 0x000ee80000300800 */
[----:B------:R-:W3:Y:S01]  /*42990*/  LDL.LU R90, [R1+0x248] ;  /* 0x00024800015a7983 */ /* 0x000ee20000300800 */
[----:B-1----:R-:W-:Y:S01]  /*429a0*/  HMMA.1688.F32.TF32 R68, R244, R66, R92 ;  /* 0x00000042f444723c */ /* 0x002fe2000008105c */
[----:B--2---:R-:W-:-:S02]  /*429b0*/  IMAD.MOV.U32 R91, RZ, RZ, R252 ;  /* 0x000000ffff5b7224 */ /* 0x004fc400078e00fc */
[----:B------:R-:W2:Y:S04]  /*429c0*/  LDL.LU R252, [R1+0x3e4c] ;  /* 0x003e4c0001fc7983 */ /* 0x000ea80000300800 */
[----:B------:R-:W3:-:S12]  /*429d0*/  LDL.LU R244, [R1+0x320] ;  /* 0x0003200001f47983 */ /* 0x000ed80000300800 */
[----:B------:R-:W-:Y:S04]  /*429e0*/  STL.64 [R1+0x570], R68 ;  /* 0x0005704401007387 */ /* 0x000fe80000100a00 */
[----:B------:R-:W-:Y:S04]  /*429f0*/  STL.64 [R1+0x578], R70 ;  /* 0x0005784601007387 */ /* 0x000fe80000100a00 */
[----:B------:R-:W3:Y:S04]  /*42a00*/  LDL.LU R245, [R1+0x324] ;  /* 0x0003240001f57983 */ /* 0x000ee80000300800 */
[----:B------:R-:W3:Y:S04]  /*42a10*/  LDL.LU R246, [R1+0x328] ;  /* 0x0003280001f67983 */ /* 0x000ee80000300800 */
[----:B------:R-:W3:Y:S04]  /*42a20*/  LDL.LU R247, [R1+0x32c] ;  /* 0x00032c0001f77983 */ /* 0x000ee80000300800 */
[----:B------:R-:W4:Y:S04]  /*42a30*/  LDL.LU R92, [R1+0x2d0] ;  /* 0x0002d000015c7983 */ /* 0x000f280000300800 */
[----:B------:R-:W4:Y:S04]  /*42a40*/  LDL.LU R93, [R1+0x2d4] ;  /* 0x0002d400015d7983 */ /* 0x000f280000300800 */
[----:B------:R-:W4:Y:S01]  /*42a50*/  LDL.LU R94, [R1+0x2d8] ;  /* 0x0002d800015e7983 */ /* 0x000f220000300800 */
[----:B------:R-:W-:Y:S03]  /*42a60*/  HMMA.1688.F32.TF32 R144, R240, R22, R144 ;  /* 0x00000016f090723c */ /* 0x000fe60000081090 */
[----:B------:R-:W-:Y:S04]  /*42a70*/  LDS R68, [R0+UR11+0x43180] ;  /* 0x0431800b00447984 */ /* 0x000fe80008000800 */
[----:B------:R-:W-:Y:S04]  /*42a80*/  LDS R70, [R0+UR11+0x43980] ;  /* 0x0439800b00467984 */ /* 0x000fe80008000800 */
[----:B------:R-:W-:Y:S04]  /*42a90*/  LDS R69, [R3+UR11+0x43180] ;  /* 0x0431800b03457984 */ /* 0x000fe80008000800 */
[----:B------:R-:W1:Y:S01]  /*42aa0*/  LDS R71, [R3+UR11+0x43980] ;  /* 0x0439800b03477984 */ /* 0x000e620008000800 */
[----:B--2---:R-:W-:-:S03]  /*42ab0*/  IMAD.MOV.U32 R95, RZ, RZ, R252 ;  /* 0x000000ffff5f7224 */ /* 0x004fc600078e00fc */
[----:B------:R-:W2:Y:S01]  /*42ac0*/  LDL.LU R252, [R1+0x3e48] ;  /* 0x003e480001fc7983 */ /* 0x000ea20000300800 */
[----:B---3--:R-:W-:-:S15]  /*42ad0*/  HMMA.1688.F32.TF32 R244, R240, R6, R244 ;  /* 0x00000006f0f4723c */ /* 0x008fde00000810f4 */
[----:B------:R-:W-:-:S04]  /*42ae0*/  NOP ;  /* 0x0000000000007918 */ /* 0x000fc80000000000 */
[----:B------:R-:W-:Y:S04]  /*42af0*/  STL.64 [R1+0x560], R244 ;  /* 0x000560f401007387 */ /* 0x000fe80000100a00 */
[----:B------:R4:W-:Y:S02]  /*42b00*/  STL.64 [R1+0x568], R246 ;  /* 0x000568f601007387 */ /* 0x0009e40000100a00 */
[C---:B----4-:R-:W-:Y:S08]  /*42b10*/  HMMA.1688.F32.TF32 R244, R240.reuse, R10, R92 ;  /* 0x0000000af0f4723c */ /* 0x050ff0000008105c */
[C---:B------:R-:W-:Y:S08]  /*42b20*/  HMMA.1688.F32.TF32 R92, R240.reuse, R14, R88 ;  /* 0x0000000ef05c723c */ /* 0x040ff00000081058 */
[C---:B------:R-:W-:Y:S03]  /*42b30*/  HMMA.1688.F32.TF32 R88, R240.reuse, R18, R248 ;  /* 0x00000012f058723c */ /* 0x040fe600000810f8 */
[----:B------:R-:W-:Y:S04]  /*42b40*/  STL.64 [R1+0x4e0], R244 ;  /* 0x0004e0f401007387 */ /* 0x000fe80000100a00 */
[----:B------:R-:W-:Y:S04]  /*42b50*/  STL.64 [R1+0x4e8], R246 ;  /* 0x0004e8f601007387 */ /* 0x000fe80000100a00 */
[----:B------:R-:W-:Y:S04]  /*42b60*/  STL.64 [R1+0x4a0], R92 ;  /* 0x0004a05c01007387 */ /* 0x000fe80000100a00 */
[----:B------:R3:W-:Y:S04]  /*42b70*/  STL.64 [R1+0x4a8], R94 ;  /* 0x0004a85e01007387 */ /* 0x0007e80000100a00 */
[----:B------:R-:W-:Y:S04]  /*42b80*/  STL.64 [R1+0x490], R88 ;  /* 0x0004905801007387 */ /* 0x000fe80000100a00 */
[----:B------:R4:W-:Y:S01]  /*42b90*/  STL.64 [R1+0x498], R90 ;  /* 0x0004985a01007387 */ /* 0x0009e20000100a00 */
[C---:B---3--:R-:W-:Y:S08]  /*42ba0*/  HMMA.1688.F32.TF32 R92, R240.reuse, R26, R148 ;  /* 0x0000001af05c723c */ /* 0x048ff00000081094 */
[C---:B----4-:R-:W-:Y:S01]  /*42bb0*/  HMMA.1688.F32.TF32 R88, R240.reuse, R30, R152 ;  /* 0x0000001ef058723c */ /* 0x050fe20000081098 */
[----:B------:R-:W-:Y:S04]  /*42bc0*/  STL.64 [R1+0x470], R144 ;  /* 0x0004709001007387 */ /* 0x000fe80000100a00 */
[----:B------:R3:W-:Y:S06]  /*42bd0*/  STL.64 [R1+0x478], R146 ;  /* 0x0004789201007387 */ /* 0x0007ec0000100a00 */
[----:B------:R-:W-:Y:S04]  /*42be0*/  STL.64 [R1+0x3c0], R92 ;  /* 0x0003c05c01007387 */ /* 0x000fe80000100a00 */
[----:B------:R4:W-:Y:S01]  /*42bf0*/  STL.64 [R1+0x3c8], R94 ;  /* 0x0003c85e01007387 */ /* 0x0009e20000100a00 */
[C---:B---3--:R-:W-:Y:S03]  /*42c00*/  HMMA.1688.F32.TF32 R144, R240.reuse, R34, R156 ;  /* 0x00000022f090723c */ /* 0x048fe6000008109c */
[----:B------:R-:W-:Y:S04]  /*42c10*/  STL.64 [R1+0x3a0], R88 ;  /* 0x0003a05801007387 */ /* 0x000fe80000100a00 */
[----:B------:R3:W-:Y:S01]  /*42c20*/  STL.64 [R1+0x3a8], R90 ;  /* 0x0003a85a01007387 */ /* 0x0007e20000100a00 */
[C---:B----4-:R-:W-:Y:S08]  /*42c30*/  HMMA.1688.F32.TF32 R92, R240.reuse, R38, R160 ;  /* 0x00000026f05c723c */ /* 0x050ff000000810a0 */
[C---:B---3--:R-:W-:Y:S03]  /*42c40*/  HMMA.1688.F32.TF32 R88, R240.reuse, R42, R164 ;  /* 0x0000002af058723c */ /* 0x048fe600000810a4 */
[----:B------:R-:W-:Y:S04]  /*42c50*/  STL.64 [R1+0x390], R144 ;  /* 0x0003909001007387 */ /* 0x000fe80000100a00 */
[----:B------:R3:W-:Y:S04]  /*42c60*/  STL.64 [R1+0x398], R146 ;  /* 0x0003989201007387 */ /* 0x0007e80000100a00 */
        /* <DEDUP_REMOVED lines=15> */
[----:B---3--:R-:W-:Y:S03]  /*42d60*/  HMMA.1688.F32.TF32 R88, R240, R66, R188 ;  /* 0x00000042f058723c */ /* 0x008fe600000810bc */
[----:B------:R-:W-:Y:S04]  /*42d70*/  STL.64 [R1+0x300], R144 ;  /* 0x0003009001007387 */ /* 0x000fe80000100a00 */
[----:B------:R-:W-:Y:S04]  /*42d80*/  STL.64 [R1+0x308], R146 ;  /* 0x0003089201007387 */ /* 0x000fe80000100a00 */
[----:B------:R-:W-:Y:S04]  /*42d90*/  STL.64 [R1+0x2f0], R92 ;  /* 0x0002f05c01007387 */ /* 0x000fe80000100a00 */
[----:B------:R-:W-:Y:S04]  /*42da0*/  STL.64 [R1+0x2f8], R94 ;  /* 0x0002f85e01007387 */ /* 0x000fe80000100a00 */
[----:B------:R-:W-:Y:S04]  /*42db0*/  STL.64 [R1+0x2e0], R88 ;  /* 0x0002e05801007387 */ /* 0x000fe80000100a00 */
[----:B------:R1:W-:Y:S02]  /*42dc0*/  STL.64 [R1+0x2e8], R90 ;  /* 0x0002e85a01007387 */ /* 0x0003e40000100a00 */
[C---:B-1----:R-:W-:Y:S08]  /*42dd0*/  HMMA.1688.F32.TF32 R88, R68.reuse, R6, R84 ;  /* 0x000000064458723c */ /* 0x042ff00000081054 */
[C---:B------:R-:W-:Y:S08]  /*42de0*/  HMMA.1688.F32.TF32 R84, R68.reuse, R10, R80 ;  /* 0x0000000a4454723c */ /* 0x040ff00000081050 */
[C---:B------:R-:W-:Y:S08]  /*42df0*/  HMMA.1688.F32.TF32 R80, R68.reuse, R14, R76 ;  /* 0x0000000e4450723c */ /* 0x040ff0000008104c */
[C---:B------:R-:W-:Y:S08]  /*42e00*/  HMMA.1688.F32.TF32 R76, R68.reuse, R18, R72 ;  /* 0x00000012444c723c */ /* 0x040ff00000081048 */
[C---:B------:R-:W-:Y:S01]  /*42e10*/  HMMA.1688.F32.TF32 R72, R68.reuse, R22, R192 ;  /* 0x000000164448723c */ /* 0x040fe200000810c0 */
[----:B------:R-:W-:Y:S04]  /*42e20*/  STL.64 [R1+0x2d0], R88 ;  /* 0x0002d05801007387 */ /* 0x000fe80000100a00 */
[----:B------:R-:W-:Y:S04]  /*42e30*/  STL.64 [R1+0x2d8], R90 ;  /* 0x0002d85a01007387 */ /* 0x000fe80000100a00 */
        /* <DEDUP_REMOVED lines=9> */
[----:B---3--:R-:W-:Y:S01]  /*42ed0*/  HMMA.1688.F32.TF32 R76, R68, R30, R200 ;  /* 0x0000001e444c723c */ /* 0x008fe200000810c8 */
[----:B------:R-:W-:-:S02]  /*42ee0*/  LOP3.LUT R251, R0, 0x40, RZ, 0x3c, !PT ;  /* 0x0000004000fb7812 */ /* 0x000fc400078e3cff */
[----:B--2---:R-:W-:Y:S04]  /*42ef0*/  LDS R245, [R252+UR11+0x43000] ;  /* 0x0430000bfcf57984 */ /* 0x004fe80008000800 */
[----:B------:R-:W-:Y:S01]  /*42f00*/  LDS R244, [R251+UR11+0x43000] ;  /* 0x0430000bfbf47984 */ /* 0x000fe20008000800 */
[C---:B-1----:R-:W-:Y:S03]  /*42f10*/  HMMA.1688.F32.TF32 R72, R68.reuse, R34, R204 ;  /* 0x000000224448723c */ /* 0x042fe600000810cc */
[----:B------:R-:W-:Y:S04]  /*42f20*/  LDS R246, [R251+UR11+0x43800] ;  /* 0x0438000bfbf67984 */ /* 0x000fe80008000800 */
[----:B------:R-:W-:Y:S04]  /*42f30*/  STL.64 [R1+0x280], R80 ;  /* 0x0002805001007387 */ /* 0x000fe80000100a00 */
[----:B------:R1:W-:Y:S04]  /*42f40*/  STL.64 [R1+0x288], R82 ;  /* 0x0002885201007387 */ /* 0x0003e80000100a00 */
[----:B------:R-:W-:Y:S04]  /*42f50*/  STL.64 [R1+0x260], R76 ;  /* 0x0002604c01007387 */ /* 0x000fe80000100a00 */
[----:B------:R2:W-:Y:S01]  /*42f60*/  STL.64 [R1+0x268], R78 ;  /* 0x0002684e01007387 */ /* 0x0005e20000100a00 */
[C---:B-1----:R-:W-:Y:S03]  /*42f70*/  HMMA.1688.F32.TF32 R80, R68.reuse, R38, R208 ;  /* 0x000000264450723c */ /* 0x042fe600000810d0 */
[----:B------:R-:W-:Y:S04]  /*42f80*/  STL.64 [R1+0x200], R72 ;  /* 0x0002004801007387 */ /* 0x000fe80000100a00 */
[----:B------:R1:W-:Y:S01]  /*42f90*/  STL.64 [R1+0x208], R74 ;  /* 0x0002084a01007387 */ /* 0x0003e20000100a00 */
[C---:B--2---:R-:W-:Y:S03]  /*42fa0*/  HMMA.1688.F32.TF32 R76, R68.reuse, R42, R212 ;  /* 0x0000002a444c723c */ /* 0x044fe600000810d4 */
[----:B------:R-:W2:Y:S05]  /*42fb0*/  LDS R247, [R252+UR11+0x43800] ;  /* 0x0438000bfcf77984 */ /* 0x000eaa0008000800 */
[C---:B-1----:R-:W-:Y:S03]  /*42fc0*/  HMMA.1688.F32.TF32 R72, R68.reuse, R46, R216 ;  /* 0x0000002e4448723c */ /* 0x042fe600000810d8 */
[----:B------:R1:W-:Y:S04]  /*42fd0*/  STL.64 [R1+0x1f0], R80 ;  /* 0x0001f05001007387 */ /* 0x0003e80000100a00 */
[----:B------:R3:W-:Y:S04]  /*42fe0*/  STL.64 [R1+0x1f8], R82 ;  /* 0x0001f85201007387 */ /* 0x0007e80000100a00 */
[----:B-1----:R-:W4:Y:S04]  /*42ff0*/  LDL.LU R80, [R1+0x580] ;  /* 0x0005800001507983 */ /* 0x002f280000300800 */
[----:B------:R1:W-:Y:S04]  /*43000*/  STL.64 [R1+0x1e0], R76 ;  /* 0x0001e04c01007387 */ /* 0x0003e80000100a00 */
[----:B------:R1:W-:Y:S04]  /*43010*/  STL.64 [R1+0x1e8], R78 ;  /* 0x0001e84e01007387 */ /* 0x0003e80000100a00 */
[----:B------:R1:W-:Y:S04]  /*43020*/  STL.64 [R1+0x1d0], R72 ;  /* 0x0001d04801007387 */ /* 0x0003e80000100a00 */
[----:B------:R1:W-:Y:S04]  /*43030*/  STL.64 [R1+0x1d8], R74 ;  /* 0x0001d84a01007387 */ /* 0x0003e80000100a00 */
[----:B------:R-:W4:Y:S04]  /*43040*/  LDL.LU R81, [R1+0x584] ;  /* 0x0005840001517983 */ /* 0x000f280000300800 */
[----:B---3--:R-:W4:Y:S04]  /*43050*/  LDL.LU R82, [R1+0x588] ;  /* 0x0005880001527983 */ /* 0x008f280000300800 */
[----:B------:R-:W4:Y:S04]  /*43060*/  LDL.LU R83, [R1+0x58c] ;  /* 0x00058c0001537983 */ /* 0x000f280000300800 */
[----:B-1----:R-:W2:Y:S04]  /*43070*/  LDL.LU R76, [R1+0x7a0] ;  /* 0x0007a000014c7983 */ /* 0x002ea80000300800 */
[----:B------:R-:W2:Y:S04]  /*43080*/  LDL.LU R77, [R1+0x7a4] ;  /* 0x0007a400014d7983 */ /* 0x000ea80000300800 */
[----:B------:R-:W2:Y:S04]  /*43090*/  LDL.LU R78, [R1+0x7a8] ;  /* 0x0007a800014e7983 */ /* 0x000ea80000300800 */
[----:B------:R-:W2:Y:S04]  /*430a0*/  LDL.LU R79, [R1+0x7ac] ;  /* 0x0007ac00014f7983 */ /* 0x000ea80000300800 */
[----:B------:R-:W3:Y:S04]  /*430b0*/  LDL.LU R72, [R1+0x780] ;  /* 0x0007800001487983 */ /* 0x000ee80000300800 */
[----:B------:R-:W3:Y:S04]  /*430c0*/  LDL.LU R73, [R1+0x784] ;  /* 0x0007840001497983 */ /* 0x000ee80000300800 */
[----:B------:R-:W3:Y:S04]  /*430d0*/  LDL.LU R74, [R1+0x788] ;  /* 0x00078800014a7983 */ /* 0x000ee80000300800 */
[----:B------:R-:W3:Y:S01]  /*430e0*/  LDL.LU R75, [R1+0x78c] ;  /* 0x00078c00014b7983 */ /* 0x000ee20000300800 */
[C---:B------:R-:W-:Y:S08]  /*430f0*/  HMMA.1688.F32.TF32 R240, R68.reuse, R50, R220 ;  /* 0x0000003244f0723c */ /* 0x040ff000000810dc */
[C---:B------:R-:W-:Y:S08]  /*43100*/  HMMA.1688.F32.TF32 R164, R68.reuse, R54, R224 ;  /* 0x0000003644a4723c */ /* 0x040ff000000810e0 */
[C---:B------:R-:W-:Y:S08]  /*43110*/  HMMA.1688.F32.TF32 R160, R68.reuse, R58, R228 ;  /* 0x0000003a44a0723c */ /* 0x040ff000000810e4 */
[C---:B------:R-:W-:Y:S01]  /*43120*/  HMMA.1688.F32.TF32 R232, R68.reuse, R62, R232 ;  /* 0x0000003e44e8723c */ /* 0x040fe200000810e8 */
[----:B------:R-:W-:Y:S07]  /*43130*/  STL [R1+0x3d14], R240 ;  /* 0x003d14f001007387 */ /* 0x000fee0000100800 */
[----:B------:R-:W-:Y:S01]  /*43140*/  HMMA.1688.F32.TF32 R152, R68, R66, R236 ;  /* 0x000000424498723c */ /* 0x000fe200000810ec */
        /* <DEDUP_REMOVED lines=14> */
[----:B------:R1:W-:Y:S04]  /*43230*/  STL [R1+0x3d38], R235 ;  /* 0x003d38eb01007387 */ /* 0x0003e80000100800 */
[----:B------:R-:W-:Y:S04]  /*43240*/  STL [R1+0x3d54], R152 ;  /* 0x003d549801007387 */ /* 0x000fe80000100800 */
[----:B------:R-:W-:Y:S04]  /*43250*/  STL [R1+0x3d50], R153 ;  /* 0x003d509901007387 */ /* 0x000fe80000100800 */
[----:B------:R-:W-:Y:S04]  /*43260*/  STL [R1+0x3d4c], R154 ;  /* 0x003d4c9a01007387 */ /* 0x000fe80000100800 */
[----:B------:R-:W-:Y:S04]  /*43270*/  STL [R1+0x3d48], R155 ;  /* 0x003d489b01007387 */ /* 0x000fe80000100800 */
[----:B------:R-:W-:Y:S04]  /*43280*/  LDS R68, [R251+UR11+0x43080] ;  /* 0x0430800bfb447984 */ /* 0x000fe80008000800 */
[----:B------:R-:W-:Y:S04]  /*43290*/  LDS R70, [R251+UR11+0x43880] ;  /* 0x0438800bfb467984 */ /* 0x000fe80008000800 */
[----:B------:R-:W-:Y:S04]  /*432a0*/  LDS R69, [R252+UR11+0x43080] ;  /* 0x0430800bfc457984 */ /* 0x000fe80008000800 */
[----:B------:R-:W1:Y:S01]  /*432b0*/  LDS R71, [R252+UR11+0x43880] ;  /* 0x0438800bfc477984 */ /* 0x000e620008000800 */
[----:B------:R-:W-:Y:S01]  /*432c0*/  IMAD.MOV.U32 R248, RZ, RZ, R112 ;  /* 0x000000fffff87224 */ /* 0x000fe200078e0070 */
[----:B------:R-:W-:Y:S01]  /*432d0*/  MOV R250, R114 ;  /* 0x0000007200fa7202 */ /* 0x000fe20000000f00 */
[----:B------:R-:W-:Y:S01]  /*432e0*/  IMAD.MOV.U32 R249, RZ, RZ, R113 ;  /* 0x000000fffff97224 */ /* 0x000fe200078e0071 */
[----:B------:R-:W-:Y:S04]  /*432f0*/  LDS R228, [R251+UR11+0x43180] ;  /* 0x0431800bfbe47984 */ /* 0x000fe80008000800 */
[----:B------:R-:W-:Y:S04]  /*43300*/  LDS R230, [R251+UR11+0x43980] ;  /* 0x0439800bfbe67984 */ /* 0x000fe80008000800 */
[----:B------:R-:W-:Y:S04]  /*43310*/  LDS R229, [R252+UR11+0x43180] ;  /* 0x0431800bfce57984 */ /* 0x000fe80008000800 */
[----:B------:R-:W-:Y:S01]  /*43320*/  LDS R231, [R252+UR11+0x43980] ;  /* 0x0439800bfce77984 */ /* 0x000fe20008000800 */
[C---:B--2---:R-:W-:Y:S03]  /*43330*/  HMMA.1688.F32.TF32 R204, R244.reuse, R6, R76 ;  /* 0x00000006f4cc723c */ /* 0x044fe6000008104c */
        /* <DEDUP_REMOVED lines=12> */
[C---:B---3--:R-:W-:Y:S03]  /*43400*/  HMMA.1688.F32.TF32 R208, R244.reuse, R10, R72 ;  /* 0x0000000af4d0723c */ /* 0x048fe60000081048 */
[----:B------:R-:W-:Y:S04]  /*43410*/  STL [R1+0x3d64], R204 ;  /* 0x003d64cc01007387 */ /* 0x000fe80000100800 */
[----:B------:R-:W-:Y:S04]  /*43420*/  STL [R1+0x3d60], R205 ;  /* 0x003d60cd01007387 */ /* 0x000fe80000100800 */
[----:B------:R-:W-:Y:S04]  /*43430*/  STL [R1+0x3d5c], R206 ;  /* 0x003d5cce01007387 */ /* 0x000fe80000100800 */
[----:B------:R-:W-:Y:S04]  /*43440*/  STL [R1+0x3d58], R207 ;  /* 0x003d58cf01007387 */ /* 0x000fe80000100800 */
[----:B------:R-:W3:Y:S04]  /*43450*/  LDL.LU R72, [R1+0xd0] ;  /* 0x0000d00001487983 */ /* 0x000ee80000300800 */
[----:B------:R-:W3:Y:S04]  /*43460*/  LDL.LU R73, [R1+0xd4] ;  /* 0x0000d40001497983 */ /* 0x000ee80000300800 */
[----:B------:R-:W3:Y:S04]  /*43470*/  LDL.LU R74, [R1+0xd8] ;  /* 0x0000d800014a7983 */ /* 0x000ee80000300800 */
[----:B------:R-:W3:Y:S01]  /*43480*/  LDL.LU R75, [R1+0xdc] ;  /* 0x0000dc00014b7983 */ /* 0x000ee20000300800 */
[C---:B----4-:R-:W-:Y:S03]  /*43490*/  HMMA.1688.F32.TF32 R212, R244.reuse, R14, R80 ;  /* 0x0000000ef4d4723c */ /* 0x050fe60000081050 */
[----:B------:R-:W-:Y:S04]  /*434a0*/  STL [R1+0x3d74], R208 ;  /* 0x003d74d001007387 */ /* 0x000fe80000100800 */
[----:B------:R-:W-:Y:S04]  /*434b0*/  STL [R1+0x3d70], R209 ;  /* 0x003d70d101007387 */ /* 0x000fe80000100800 */
[----:B------:R-:W-:Y:S04]  /*434c0*/  STL [R1+0x3d6c], R210 ;  /* 0x003d6cd201007387 */ /* 0x000fe80000100800 */
[----:B------:R-:W-:Y:S04]  /*434d0*/  STL [R1+0x3d68], R211 ;  /* 0x003d68d301007387 */ /* 0x000fe80000100800 */
[----:B------:R-:W4:Y:S04]  /*434e0*/  LDL.LU R80, [R1+0xc0] ;  /* 0x0000c00001507983 */ /* 0x000f280000300800 */
[----:B------:R-:W4:Y:S04]  /*434f0*/  LDL.LU R81, [R1+0xc4] ;  /* 0x0000c40001517983 */ /* 0x000f280000300800 */
[----:B------:R-:W4:Y:S04]  /*43500*/  LDL.LU R82, [R1+0xc8] ;  /* 0x0000c80001527983 */ /* 0x000f280000300800 */
[----:B------:R-:W4:Y:S04]  /*43510*/  LDL.LU R83, [R1+0xcc] ;  /* 0x0000cc0001537983 */ /* 0x000f280000300800 */
[----:B------:R-:W-:Y:S04]  /*43520*/  STL [R1+0x3d84], R212 ;  /* 0x003d84d401007387 */ /* 0x000fe80000100800 */
[----:B------:R-:W-:Y:S04]  /*43530*/  STL [R1+0x3d80], R213 ;  /* 0x003d80d501007387 */ /* 0x000fe80000100800 */
[----:B------:R-:W-:Y:S04]  /*43540*/  STL [R1+0x3d7c], R214 ;  /* 0x003d7cd601007387 */ /* 0x000fe80000100800 */
[----:B------:R-:W-:Y:S01]  /*43550*/  STL [R1+0x3d78], R215 ;  /* 0x003d78d701007387 */ /* 0x000fe20000100800 */
[C---:B--2---:R-:W-:Y:S03]  /*43560*/  HMMA.1688.F32.TF32 R216, R244.reuse, R18, R76 ;  /* 0x00000012f4d8723c */ /* 0x044fe6000008104c */
[----:B------:R-:W2:Y:S04]  /*43570*/  LDL.LU R76, [R1+0xb0] ;  /* 0x0000b000014c7983 */ /* 0x000ea80000300800 */
[----:B------:R-:W2:Y:S04]  /*43580*/  LDL.LU R77, [R1+0xb4] ;  /* 0x0000b400014d7983 */ /* 0x000ea80000300800 */
[----:B------:R-:W2:Y:S04]  /*43590*/  LDL.LU R78, [R1+0xb8] ;  /* 0x0000b800014e7983 */ /* 0x000ea80000300800 */
[----:B------:R-:W2:Y:S01]  /*435a0*/  LDL.LU R79, [R1+0xbc] ;  /* 0x0000bc00014f7983 */ /* 0x000ea20000300800 */
[C---:B------:R-:W-:Y:S08]  /*435b0*/  HMMA.1688.F32.TF32 R84, R244.reuse, R26, R84 ;  /* 0x0000001af454723c */ /* 0x040ff00000081054 */
[----:B------:R-:W-:Y:S01]  /*435c0*/  HMMA.1688.F32.TF32 R88, R244, R22, R88 ;  /* 0x00000016f458723c */ /* 0x000fe20000081058 */
[----:B------:R-:W-:Y:S10]  /*435d0*/  STL [R1+0x3d94], R216 ;  /* 0x003d94d801007387 */ /* 0x000ff40000100800 */
[----:B-1----:R-:W-:Y:S01]  /*435e0*/  MOV R235, R87 ;  /* 0x0000005700eb7202 */ /* 0x002fe20000000f00 */
[----:B------:R-:W-:Y:S01]  /*435f0*/  IMAD.MOV.U32 R234, RZ, RZ, R86 ;  /* 0x000000ffffea7224 */ /* 0x000fe200078e0056 */
[----:B------:R-:W-:Y:S01]  /*43600*/  STL [R1+0x3d90], R217 ;  /* 0x003d90d901007387 */ /* 0x000fe20000100800 */
[----:B------:R-:W-:Y:S01]  /*43610*/  IMAD.MOV.U32 R233, RZ, RZ, R85 ;  /* 0x000000ffffe97224 */ /* 0x000fe200078e0055 */
[----:B------:R-:W-:-:S02]  /*43620*/  MOV R232, R84 ;  /* 0x0000005400e87202 */ /* 0x000fc40000000f00 */
[----:B------:R-:W-:Y:S04]  /*43630*/  STL [R1+0x3d8c], R218 ;  /* 0x003d8cda01007387 */ /* 0x000fe80000100800 */
[----:B------:R-:W-:Y:S01]  /*43640*/  STL [R1+0x3d88], R219 ;  /* 0x003d88db01007387 */ /* 0x000fe20000100800 */
[----:B---3--:R-:W-:Y:S03]  /*43650*/  HMMA.1688.F32.TF32 R72, R244, R30, R72 ;  /* 0x0000001ef448723c */ /* 0x008fe60000081048 */
[----:B------:R1:W-:Y:S04]  /*43660*/  STL.64 [R1+0x1c0], R88 ;  /* 0x0001c05801007387 */ /* 0x0003e80000100a00 */
[----:B------:R3:W-:Y:S04]  /*43670*/  STL.64 [R1+0x1c8], R90 ;  /* 0x0001c85a01007387 */ /* 0x0007e80000100a00 */
[----:B------:R1:W-:Y:S04]  /*43680*/  STL [R1+0x3da4], R235 ;  /* 0x003da4eb01007387 */ /* 0x0003e80000100800 */
[----:B------:R1:W-:Y:S04]  /*43690*/  STL [R1+0x3da0], R234 ;  /* 0x003da0ea01007387 */ /* 0x0003e80000100800 */
[----:B------:R1:W-:Y:S01]  /*436a0*/  STL [R1+0x3d9c], R233 ;  /* 0x003d9ce901007387 */ /* 0x0003e20000100800 */
[----:B------:R-:W-:-:S03]  /*436b0*/  IMAD.MOV.U32 R160, RZ, RZ, R72 ;  /* 0x000000ffffa07224 */ /* 0x000fc600078e0048 */
[----:B------:R1:W-:Y:S01]  /*436c0*/  STL [R1+0x3d98], R232 ;  /* 0x003d98e801007387 */ /* 0x0003e20000100800 */
[----:B------:R-:W-:Y:S01]  /*436d0*/  IMAD.MOV.U32 R161, RZ, RZ, R73 ;  /* 0x000000ffffa17224 */ /* 0x000fe200078e0049 */
[----:B------:R-:W-:Y:S02]  /*436e0*/  MOV R162, R74 ;  /* 0x0000004a00a27202 */ /* 0x000fe40000000f00 */
[----:B------:R-:W2:Y:S01]  /*436f0*/  LDL.LU R72, [R1+0xa0] ;  /* 0x0000a00001487983 */ /* 0x000ea20000300800 */
[----:B------:R-:W-:-:S03]  /*43700*/  IMAD.MOV.U32 R163, RZ, RZ, R75 ;  /* 0x000000ffffa37224 */ /* 0x000fc600078e004b */
[----:B------:R-:W2:Y:S04]  /*43710*/  LDL.LU R73, [R1+0xa4] ;  /* 0x0000a40001497983 */ /* 0x000ea80000300800 */
[----:B------:R-:W2:Y:S04]  /*43720*/  LDL.LU R74, [R1+0xa8] ;  /* 0x0000a800014a7983 */ /* 0x000ea80000300800 */
[----:B------:R-:W2:Y:S01]  /*43730*/  LDL.LU R75, [R1+0xac] ;  /* 0x0000ac00014b7983 */ /* 0x000ea20000300800 */
[----:B----4-:R-:W-:Y:S03]  /*43740*/  HMMA.1688.F32.TF32 R80, R244, R34, R80 ;  /* 0x00000022f450723c */ /* 0x010fe60000081050 */
        /* <DEDUP_REMOVED lines=8> */
[----:B-1----:R-:W4:Y:S04]  /*437d0*/  LDL.LU R88, [R1+0x70] ;  /* 0x0000700001587983 */ /* 0x002f280000300800 */
[----:B------:R-:W4:Y:S04]  /*437e0*/  LDL.LU R89, [R1+0x74] ;  /* 0x0000740001597983 */ /* 0x000f280000300800 */
[----:B---3--:R-:W3:Y:S04]  /*437f0*/  LDL.LU R90, [R1+0x78] ;  /* 0x00007800015a7983 */ /* 0x008ee80000300800 */
[----:B------:R-:W3:Y:S01]  /*43800*/  LDL.LU R91, [R1+0x7c] ;  /* 0x00007c00015b7983 */ /* 0x000ee20000300800 */
[----:B------:R-:W-:-:S03]  /*43810*/  IMAD.MOV.U32 R152, RZ, RZ, R80 ;  /* 0x000000ffff987224 */ /* 0x000fc600078e0050 */
[----:B------:R-:W3:Y:S01]  /*43820*/  LDL.LU R84, [R1+0x60] ;  /* 0x0000600001547983 */ /* 0x000ee20000300800 */
[----:B------:R-:W-:-:S03]  /*43830*/  MOV R153, R81 ;  /* 0x0000005100997202 */ /* 0x000fc60000000f00 */
[----:B------:R-:W3:Y:S01]  /*43840*/  LDL.LU R85, [R1+0x64] ;  /* 0x0000640001557983 */ /* 0x000ee20000300800 */
[----:B------:R-:W-:-:S03]  /*43850*/  IMAD.MOV.U32 R154, RZ, RZ, R82 ;  /* 0x000000ffff9a7224 */ /* 0x000fc600078e0052 */
[----:B------:R-:W3:Y:S01]  /*43860*/  LDL.LU R86, [R1+0x68] ;  /* 0x0000680001567983 */ /* 0x000ee20000300800 */
[----:B------:R-:W-:-:S03]  /*43870*/  IMAD.MOV.U32 R155, RZ, RZ, R83 ;  /* 0x000000ffff9b7224 */ /* 0x000fc600078e0053 */
[----:B------:R-:W3:Y:S04]  /*43880*/  LDL.LU R87, [R1+0x6c] ;  /* 0x00006c0001577983 */ /* 0x000ee80000300800 */
[----:B------:R-:W3:Y:S04]  /*43890*/  LDL.LU R80, [R1+0x50] ;  /* 0x0000500001507983 */ /* 0x000ee80000300800 */
[----:B------:R-:W3:Y:S04]  /*438a0*/  LDL.LU R81, [R1+0x54] ;  /* 0x0000540001517983 */ /* 0x000ee80000300800 */
[----:B------:R-:W3:Y:S04]  /*438b0*/  LDL.LU R82, [R1+0x58] ;  /* 0x0000580001527983 */ /* 0x000ee80000300800 */
[----:B------:R-:W3:Y:S01]  /*438c0*/  LDL.LU R83, [R1+0x5c] ;  /* 0x00005c0001537983 */ /* 0x000ee20000300800 */
[----:B--2---:R-:W-:-:S15]  /*438d0*/  HMMA.1688.F32.TF32 R76, R244, R38, R76 ;  /* 0x00000026f44c723c */ /* 0x004fde000008104c */
[----:B------:R-:W-:-:S04]  /*438e0*/  NOP ;  /* 0x0000000000007918 */ /* 0x000fc80000000000 */
[----:B------:R-:W-:Y:S01]  /*438f0*/  MOV R204, R76 ;  /* 0x0000004c00cc7202 */ /* 0x000fe20000000f00 */
[----:B------:R-:W-:Y:S01]  /*43900*/  IMAD.MOV.U32 R205, RZ, RZ, R77 ;  /* 0x000000ffffcd7224 */ /* 0x000fe200078e004d */
[----:B------:R-:W2:Y:S01]  /*43910*/  LDL.LU R76, [R1+0x40] ;  /* 0x00004000014c7983 */ /* 0x000ea20000300800 */
[----:B------:R-:W-:Y:S01]  /*43920*/  IMAD.MOV.U32 R206, RZ, RZ, R78 ;  /* 0x000000ffffce7224 */ /* 0x000fe200078e004e */
[----:B------:R-:W-:Y:S02]  /*43930*/  MOV R207, R79 ;  /* 0x0000004f00cf7202 */ /* 0x000fe40000000f00 */
[----:B------:R-:W2:Y:S04]  /*43940*/  LDL.LU R77, [R1+0x44] ;  /* 0x00004400014d7983 */ /* 0x000ea80000300800 */
[----:B------:R-:W2:Y:S04]  /*43950*/  LDL.LU R78, [R1+0x48] ;  /* 0x00004800014e7983 */ /* 0x000ea80000300800 */
[----:B------:R-:W2:Y:S01]  /*43960*/  LDL.LU R79, [R1+0x4c] ;  /* 0x00004c00014f7983 */ /* 0x000ea20000300800 */
[----:B------:R-:W-:-:S15]  /*43970*/  HMMA.1688.F32.TF32 R72, R244, R42, R72 ;  /* 0x0000002af448723c */ /* 0x000fde0000081048 */
[----:B------:R-:W-:-:S04]  /*43980*/  NOP ;  /* 0x0000000000007918 */ /* 0x000fc80000000000 */
[----:B------:R-:W-:Y:S01]  /*43990*/  IMAD.MOV.U32 R208, RZ, RZ, R72 ;  /* 0x000000ffffd07224 */ /* 0x000fe200078e0048 */
[----:B------:R-:W-:Y:S01]  /*439a0*/  MOV R210, R74 ;  /* 0x0000004a00d27202 */ /* 0x000fe20000000f00 */
[----:B------:R-:W-:Y:S01]  /*439b0*/  IMAD.MOV.U32 R209, RZ, RZ, R73 ;  /* 0x000000ffffd17224 */ /* 0x000fe200078e0049 */
[----:B------:R-:W2:Y:S01]  /*439c0*/  LDL.LU R72, [R1+0x890] ;  /* 0x0008900001487983 */ /* 0x000ea20000300800 */
[----:B------:R-:W-:-:S03]  /*439d0*/  IMAD.MOV.U32 R211, RZ, RZ, R75 ;  /* 0x000000ffffd37224 */ /* 0x000fc600078e004b */
[----:B------:R-:W2:Y:S04]  /*439e0*/  LDL.LU R73, [R1+0x894] ;  /* 0x0008940001497983 */ /* 0x000ea80000300800 */
[----:B------:R-:W2:Y:S04]  /*439f0*/  LDL.LU R74, [R1+0x898] ;  /* 0x00089800014a7983 */ /* 0x000ea80000300800 */
[----:B------:R-:W2:Y:S01]  /*43a00*/  LDL.LU R75, [R1+0x89c] ;  /* 0x00089c00014b7983 */ /* 0x000ea20000300800 */
[C---:B----4-:R-:W-:Y:S08]  /*43a10*/  HMMA.1688.F32.TF32 R92, R244.reuse, R50, R92 ;  /* 0x00000032f45c723c */ /* 0x050ff0000008105c */
[C---:B------:R-:W-:Y:S08]  /*43a20*/  HMMA.1688.F32.TF32 R144, R244.reuse, R46, R144 ;  /* 0x0000002ef490723c */ /* 0x040ff00000081090 */
[C---:B---3--:R-:W-:Y:S08]  /*43a30*/  HMMA.1688.F32.TF32 R84, R244.reuse, R58, R84 ;  /* 0x0000003af454723c */ /* 0x048ff00000081054 */
[----:B------:R-:W-:Y:S11]  /*43a40*/  HMMA.1688.F32.TF32 R80, R244, R62, R80 ;  /* 0x0000003ef450723c */ /* 0x000ff60000081050 */
[----:B------:R-:W-:Y:S01]  /*43a50*/  IMAD.MOV.U32 R235, RZ, RZ, R84 ;  /* 0x000000ffffeb7224 */ /* 0x000fe200078e0054 */
[----:B------:R-:W-:Y:S01]  /*43a60*/  MOV R234, R85 ;  /* 0x0000005500ea7202 */ /* 0x000fe20000000f00 */
[----:B------:R-:W-:Y:S01]  /*43a70*/  IMAD.MOV.U32 R84, RZ, RZ, R108 ;  /* 0x000000ffff547224 */ /* 0x000fe200078e006c */
[----:B------:R-:W-:Y:S01]  /*43a80*/  MOV R85, R109 ;  /* 0x0000006d00557202 */ /* 0x000fe20000000f00 */
[----:B------:R-:W-:-:S02]  /*43a90*/  IMAD.MOV.U32 R233, RZ, RZ, R86 ;  /* 0x000000ffffe97224 */ /* 0x000fc400078e0056 */
[----:B------:R-:W-:Y:S02]  /*43aa0*/  IMAD.MOV.U32 R232, RZ, RZ, R87 ;  /* 0x000000ffffe87224 */ /* 0x000fe400078e0057 */
[----:B------:R-:W-:Y:S01]  /*43ab0*/  IMAD.MOV.U32 R86, RZ, RZ, R110 ;  /* 0x000000ffff567224 */ /* 0x000fe200078e006e */
[----:B------:R-:W-:Y:S01]  /*43ac0*/  MOV R212, R92 ;  /* 0x0000005c00d47202 */ /* 0x000fe20000000f00 */
[----:B------:R-:W-:Y:S01]  /*43ad0*/  IMAD.MOV.U32 R87, RZ, RZ, R111 ;  /* 0x000000ffff577224 */ /* 0x000fe200078e006f */
[----:B------:R-:W-:Y:S01]  /*43ae0*/  MOV R240, R80 ;  /* 0x0000005000f07202 */ /* 0x000fe20000000f00 */
[----:B------:R-:W-:Y:S01]  /*43af0*/  IMAD.MOV.U32 R242, RZ, RZ, R82 ;  /* 0x000000fffff27224 */ /* 0x000fe200078e0052 */
[----:B------:R-:W-:Y:S04]  /*43b00*/  LDS R80, [R251+UR11+0x43100] ;  /* 0x0431000bfb507984 */ /* 0x000fe80008000800 */
[----:B------:R1:W-:Y:S01]  /*43b10*/  LDS R82, [R251+UR11+0x43900] ;  /* 0x0439000bfb527984 */ /* 0x0003e20008000800 */
[----:B------:R-:W-:-:S02]  /*43b20*/  IMAD.MOV.U32 R213, RZ, RZ, R93 ;  /* 0x000000ffffd57224 */ /* 0x000fc400078e005d */
[----:B-1----:R-:W-:Y:S01]  /*43b30*/  IMAD.MOV.U32 R251, RZ, RZ, R115 ;  /* 0x000000fffffb7224 */ /* 0x002fe200078e0073 */
[----:B------:R-:W-:Y:S01]  /*43b40*/  MOV R215, R95 ;  /* 0x0000005f00d77202 */ /* 0x000fe20000000f00 */
[----:B------:R-:W-:Y:S01]  /*43b50*/  IMAD.MOV.U32 R214, RZ, RZ, R94 ;  /* 0x000000ffffd67224 */ /* 0x000fe200078e005e */
[----:B------:R-:W-:Y:S01]  /*43b60*/  HMMA.1688.F32.TF32 R88, R244, R54, R88 ;  /* 0x00000036f458723c */ /* 0x000fe20000081058 */
[----:B------:R-:W-:Y:S01]  /*43b70*/  IMAD.MOV.U32 R164, RZ, RZ, R144 ;  /* 0x000000ffffa47224 */ /* 0x000fe200078e0090 */
[----:B------:R-:W-:Y:S01]  /*43b80*/  MOV R165, R145 ;  /* 0x0000009100a57202 */ /* 0x000fe20000000f00 */
[----:B------:R-:W-:Y:S02]  /*43b90*/  IMAD.MOV.U32 R166, RZ, RZ, R146 ;  /* 0x000000ffffa67224 */ /* 0x000fe400078e0092 */
[----:B------:R-:W-:-:S14]  /*43ba0*/  IMAD.MOV.U32 R167, RZ, RZ, R147 ;  /* 0x000000ffffa77224 */ /* 0x000fdc00078e0093 */
[----:B------:R-:W-:Y:S01]  /*43bb0*/  IMAD.MOV.U32 R216, RZ, RZ, R88 ;  /* 0x000000ffffd87224 */ /* 0x000fe200078e0058 */
[----:B------:R-:W-:Y:S01]  /*43bc0*/  MOV R88, R104 ;  /* 0x0000006800587202 */ /* 0x000fe20000000f00 */
[----:B------:R-:W-:Y:S01]  /*43bd0*/  IMAD.MOV.U32 R217, RZ, RZ, R89 ;  /* 0x000000ffffd97224 */ /* 0x000fe200078e0059 */
[----:B------:R-:W-:Y:S01]  /*43be0*/  MOV R218, R90 ;  /* 0x0000005a00da7202 */ /* 0x000fe20000000f00 */
[----:B------:R-:W-:Y:S02]  /*43bf0*/  IMAD.MOV.U32 R89, RZ, RZ, R105 ;  /* 0x000000ffff597224 */ /* 0x000fe400078e0069 */
[----:B------:R-:W-:Y:S01]  /*43c00*/  IMAD.MOV.U32 R219, RZ, RZ, R91 ;  /* 0x000000ffffdb7224 */ /* 0x000fe200078e005b */
[----:B------:R-:W-:Y:S01]  /*43c10*/  MOV R91, R107 ;  /* 0x0000006b005b7202 */ /* 0x000fe20000000f00 */
[----:B------:R-:W-:Y:S01]  /*43c20*/  IMAD.MOV.U32 R90, RZ, RZ, R106 ;  /* 0x000000ffff5a7224 */ /* 0x000fe200078e006a */
[----:B--2---:R-:W-:Y:S01]  /*43c30*/  HMMA.1688.F32.TF32 R244, R244, R66, R76 ;  /* 0x00000042f4f4723c */ /* 0x004fe2000008104c */
[----:B------:R-:W-:Y:S01]  /*43c40*/  IMAD.MOV.U32 R76, RZ, RZ, R100 ;  /* 0x000000ffff4c7224 */ /* 0x000fe200078e0064 */
[----:B------:R-:W-:Y:S01]  /*43c50*/  MOV R78, R96 ;  /* 0x00000060004e7202 */ /* 0x000fe20000000f00 */
[----:B------:R-:W-:-:S02]  /*43c60*/  IMAD.MOV.U32 R77, RZ, RZ, R101 ;  /* 0x000000ffff4d7224 */ /* 0x000fc400078e0065 */
[----:B------:R-:W-:-:S03]  /*43c70*/  IMAD.MOV.U32 R79, RZ, RZ, R97 ;  /* 0x000000ffff4f7224 */ /* 0x000fc600078e0061 */
[----:B------:R-:W-:-:S15]  /*43c80*/  HMMA.1688.F32.TF32 R72, R68, R6, R72 ;  /* 0x000000064448723c */ /* 0x000fde0000081048 */
[----:B------:R-:W-:-:S04]  /*43c90*/  NOP ;  /* 0x0000000000007918 */ /* 0x000fc80000000000 */
[----:B------:R1:W-:Y:S04]  /*43ca0*/  STL.64 [R1+0x220], R72 ;  /* 0x0002204801007387 */ /* 0x0003e80000100a00 */
[----:B------:R2:W-:Y:S04]  /*43cb0*/  STL.64 [R1+0x228], R74 ;  /* 0x0002284a01007387 */ /* 0x0005e80000100a00 */
        /* <DEDUP_REMOVED lines=44> */
[----:B-1----:R-:W-:-:S03]  /*43f80*/  IMAD.MOV.U32 R72, RZ, RZ, R98 ;  /* 0x000000ffff487224 */ /* 0x002fc600078e0062 */
[----:B------:R-:W4:Y:S01]  /*43f90*/  LDL.LU R100, [R1+0x3e14] ;  /* 0x003e140001647983 */ /* 0x000f220000300800 */
[----:B------:R-:W-:-:S03]  /*43fa0*/  MOV R73, R99 ;  /* 0x0000006300497202 */ /* 0x000fc60000000f00 */
[----:B------:R-:W4:Y:S01]  /*43fb0*/  LDL.LU R101, [R1+0x3e10] ;  /* 0x003e100001657983 */ /* 0x000f220000300800 */
[----:B--2---:R-:W-:-:S03]  /*43fc0*/  IMAD.MOV.U32 R74, RZ, RZ, R102 ;  /* 0x000000ffff4a7224 */ /* 0x004fc600078e0066 */
[----:B------:R-:W2:Y:S01]  /*43fd0*/  LDL.LU R96, [R1+0x3e0c] ;  /* 0x003e0c0001607983 */ /* 0x000ea20000300800 */
[----:B------:R-:W-:-:S03]  /*43fe0*/  IMAD.MOV.U32 R75, RZ, RZ, R103 ;  /* 0x000000ffff4b7224 */ /* 0x000fc600078e0067 */
[----:B------:R-:W2:Y:S04]  /*43ff0*/  LDL.LU R97, [R1+0x3e08] ;  /* 0x003e080001617983 */ /* 0x000ea80000300800 */
[----:B------:R-:W2:Y:S04]  /*44000*/  LDL.LU R98, [R1+0x3e04] ;  /* 0x003e040001627983 */ /* 0x000ea80000300800 */
[----:B------:R-:W2:Y:S04]  /*44010*/  LDL.LU R99, [R1+0x3e00] ;  /* 0x003e000001637983 */ /* 0x000ea80000300800 */
[----:B------:R-:W4:Y:S04]  /*44020*/  LDL.LU R102, [R1+0x3dfc] ;  /* 0x003dfc0001667983 */ /* 0x000f280000300800 */
[----:B------:R-:W4:Y:S01]  /*44030*/  LDL.LU R103, [R1+0x3df8] ;  /* 0x003df80001677983 */ /* 0x000f220000300800 */
[----:B------:R-:W-:Y:S01]  /*44040*/  IMAD.MOV.U32 R241, RZ, RZ, R81 ;  /* 0x000000fffff17224 */ /* 0x000fe200078e0051 */
[----:B------:R-:W-:-:S02]  /*44050*/  MOV R243, R83 ;  /* 0x0000005300f37202 */ /* 0x000fc40000000f00 */
[----:B------:R-:W-:Y:S04]  /*44060*/  LDS R81, [R252+UR11+0x43100] ;  /* 0x0431000bfc517984 */ /* 0x000fe80008000800 */
[----:B------:R-:W1:Y:S02]  /*44070*/  LDS R83, [R252+UR11+0x43900] ;  /* 0x0439000bfc537984 */ /* 0x000e640008000800 */
[C---:B-1----:R-:W-:Y:S08]  /*44080*/  HMMA.1688.F32.TF32 R88, R80.reuse, R26, R88 ;  /* 0x0000001a5058723c */ /* 0x042ff00000081058 */
[----:B------:R-:W-:Y:S08]  /*44090*/  HMMA.1688.F32.TF32 R248, R80, R34, R248 ;  /* 0x0000002250f8723c */ /* 0x000ff000000810f8 */
[C---:B---3--:R-:W-:Y:S08]  /*440a0*/  HMMA.1688.F32.TF32 R184, R68.reuse, R10, R180 ;  /* 0x0000000a44b8723c */ /* 0x048ff000000810b4 */
[C---:B------:R-:W-:Y:S08]  /*440b0*/  HMMA.1688.F32.TF32 R180, R68.reuse, R14, R176 ;  /* 0x0000000e44b4723c */ /* 0x040ff000000810b0 */
[C---:B------:R-:W-:Y:S03]  /*440c0*/  HMMA.1688.F32.TF32 R176, R68.reuse, R18, R172 ;  /* 0x0000001244b0723c */ /* 0x040fe600000810ac */
[----:B------:R-:W-:Y:S04]  /*440d0*/  STL.64 [R1+0x250], R184 ;  /* 0x000250b801007387 */ /* 0x000fe80000100a00 */
[----:B------:R-:W-:Y:S04]  /*440e0*/  STL.64 [R1+0x258], R186 ;  /* 0x000258ba01007387 */ /* 0x000fe80000100a00 */
[----:B------:R-:W-:Y:S04]  /*440f0*/  STL.64 [R1+0x240], R180 ;  /* 0x000240b401007387 */ /* 0x000fe80000100a00 */
[----:B------:R-:W-:Y:S04]  /*44100*/  STL.64 [R1+0x248], R182 ;  /* 0x000248b601007387 */ /* 0x000fe80000100a00 */
[----:B------:R-:W-:Y:S04]  /*44110*/  STL.64 [R1+0x230], R176 ;  /* 0x000230b001007387 */ /* 0x000fe80000100a00 */
[----:B------:R-:W-:Y:S01]  /*44120*/  STL.64 [R1+0x238], R178 ;  /* 0x000238b201007387 */ /* 0x000fe20000100a00 */
[C---:B--2---:R-:W-:Y:S08]  /*44130*/  HMMA.1688.F32.TF32 R172, R68.reuse, R22, R96 ;  /* 0x0000001644ac723c */ /* 0x044ff00000081060 */
[C---:B----4-:R-:W-:Y:S08]  /*44140*/  HMMA.1688.F32.TF32 R100, R68.reuse, R26, R100 ;  /* 0x0000001a4464723c */ /* 0x050ff00000081064 */
[C---:B------:R-:W-:Y:S03]  /*44150*/  HMMA.1688.F32.TF32 R96, R68.reuse, R30, R104 ;  /* 0x0000001e4460723c */ /* 0x040fe60000081068 */
        /* <DEDUP_REMOVED lines=8> */
[C---:B--2---:R-:W-:Y:S01]  /*441e0*/  HMMA.1688.F32.TF32 R96, R68.reuse, R42, R116 ;  /* 0x0000002a4460723c */ /* 0x044fe20000081074 */
[----:B------:R-:W-:Y:S04]  /*441f0*/  STL.64 [R1+0xf0], R104 ;  /* 0x0000f06801007387 */ /* 0x000fe80000100a00 */
[----:B------:R1:W-:Y:S06]  /*44200*/  STL.64 [R1+0xf8], R106 ;  /* 0x0000f86a01007387 */ /* 0x0003ec0000100a00 */
        /* <DEDUP_REMOVED lines=14> */
[C---:B--2---:R-:W-:Y:S01]  /*442f0*/  HMMA.1688.F32.TF32 R100, R68.reuse, R62, R136 ;  /* 0x0000003e4464723c */ /* 0x044fe20000081088 */
[----:B------:R-:W-:Y:S01]  /*44300*/  MOV R236, R37 ;  /* 0x0000002500ec7202 */ /* 0x000fe20000000f00 */
[----:B------:R-:W-:Y:S01]  /*44310*/  IMAD.MOV.U32 R237, RZ, RZ, R40 ;  /* 0x000000ffffed7224 */ /* 0x000fe200078e0028 */
[----:B------:R-:W-:Y:S01]  /*44320*/  MOV R239, R28 ;  /* 0x0000001c00ef7202 */ /* 0x000fe20000000f00 */
[----:B------:R-:W-:Y:S01]  /*44330*/  IMAD.MOV.U32 R238, RZ, RZ, R41 ;  /* 0x000000ffffee7224 */ /* 0x000fe200078e0029 */
[----:B------:R-:W-:Y:S01]  /*44340*/  MOV R197, R64 ;  /* 0x0000004000c57202 */ /* 0x000fe20000000f00 */
[----:B------:R-:W-:Y:S01]  /*44350*/  IMAD.MOV.U32 R196, RZ, RZ, R65 ;  /* 0x000000ffffc47224 */ /* 0x000fe200078e0041 */
[----:B------:R-:W-:Y:S01]  /*44360*/  LDS R136, [R0+UR11+0x44080] ;  /* 0x0440800b00887984 */ /* 0x000fe20008000800 */
[----:B-1----:R-:W-:Y:S03]  /*44370*/  HMMA.1688.F32.TF32 R96, R68, R66, R140 ;  /* 0x000000424460723c */ /* 0x002fe6000008108c */
[----:B------:R-:W-:Y:S04]  /*44380*/  STL.64 [R1+0x90], R104 ;  /* 0x0000906801007387 */ /* 0x000fe80000100a00 */
[----:B------:R-:W-:Y:S01]  /*44390*/  LDS R138, [R0+UR11+0x44880] ;  /* 0x0448800b008a7984 */ /* 0x000fe20008000800 */
[C---:B------:R-:W-:Y:S03]  /*443a0*/  HMMA.1688.F32.TF32 R68, R80.reuse, R6, R168 ;  /* 0x000000065044723c */ /* 0x040fe600000810a8 */
        /* <DEDUP_REMOVED lines=9> */
[----:B------:R-:W-:Y:S04]  /*44440*/  LDS R137, [R3+UR11+0x44080] ;  /* 0x0440800b03897984 */ /* 0x000fe80008000800 */
[----:B------:R-:W-:Y:S01]  /*44450*/  LDS R139, [R3+UR11+0x44880] ;  /* 0x0448800b038b7984 */ /* 0x000fe20008000800 */
[C---:B-1----:R-:W-:Y:S08]  /*44460*/  HMMA.1688.F32.TF32 R68, R80.reuse, R18, R144 ;  /* 0x000000125044723c */ /* 0x042ff00000081090 */
        /* <DEDUP_REMOVED lines=9> */
[C---:B-1----:R-:W-:Y:S08]  /*44500*/  HMMA.1688.F32.TF32 R68, R80.reuse, R30, R84 ;  /* 0x0000001e5044723c */ /* 0x042ff00000081054 */
[C---:B--2---:R-:W-:Y:S01]  /*44510*/  HMMA.1688.F32.TF32 R92, R80.reuse, R38, R76 ;  /* 0x00000026505c723c */ /* 0x044fe2000008104c */
[----:B------:R1:W-:Y:S04]  /*44520*/  STL.64 [R1+0x10], R88 ;  /* 0x0000105801007387 */ /* 0x0003e80000100a00 */
[----:B------:R2:W-:Y:S04]  /*44530*/  STL.64 [R1+0x18], R90 ;  /* 0x0000185a01007387 */ /* 0x0005e80000100a00 */
[----:B------:R-:W-:Y:S04]  /*44540*/  STL.64 [R1+0x3bc0], R250 ;  /* 0x003bc0fa01007387 */ /* 0x000fe80000100a00 */
[----:B------:R-:W-:Y:S04]  /*44550*/  STL.64 [R1], R68 ;  /* 0x0000004401007387 */ /* 0x000fe80000100a00 */
[----:B------:R3:W-:Y:S04]  /*44560*/  STL.64 [R1+0x8], R70 ;  /* 0x0000084601007387 */ /* 0x0007e80000100a00 */
[----:B------:R4:W-:Y:S04]  /*44570*/  STL.64 [R1+0x3bb8], R248 ;  /* 0x003bb8f801007387 */ /* 0x0009e80000100a00 */
[----:B------:R-:W-:Y:S04]  /*44580*/  STL.64 [R1+0x3bd0], R94 ;  /* 0x003bd05e01007387 */ /* 0x000fe80000100a00 */
        /* <DEDUP_REMOVED lines=9> */
[----:B-1----:R-:W4:Y:S04]  /*44620*/  LDL.LU R88, [R1+0x410] ;  /* 0x0004100001587983 */ /* 0x002f280000300800 */
[----:B------:R-:W4:Y:S04]  /*44630*/  LDL.LU R89, [R1+0x414] ;  /* 0x0004140001597983 */ /* 0x000f280000300800 */
[----:B--2---:R-:W4:Y:S04]  /*44640*/  LDL.LU R90, [R1+0x418] ;  /* 0x00041800015a7983 */ /* 0x004f280000300800 */
[----:B------:R-:W4:Y:S04]  /*44650*/  LDL.LU R91, [R1+0x41c] ;  /* 0x00041c00015b7983 */ /* 0x000f280000300800 */
[----:B------:R-:W2:Y:S04]  /*44660*/  LDL.LU R184, [R1+0x400] ;  /* 0x0004000001b87983 */ /* 0x000ea80000300800 */
[----:B------:R-:W2:Y:S04]  /*44670*/  LDL.LU R185, [R1+0x404] ;  /* 0x0004040001b97983 */ /* 0x000ea80000300800 */
        /* <DEDUP_REMOVED lines=31> */
[----:B------:R-:W-:Y:S04]  /*44870*/  STL.64 [R1+0x3be0], R86 ;  /* 0x003be05601007387 */ /* 0x000fe80000100a00 */
[----:B------:R1:W-:Y:S01]  /*44880*/  STL.64 [R1+0x3bd8], R84 ;  /* 0x003bd85401007387 */ /* 0x0003e20000100a00 */
[----:B---3--:R-:W-:Y:S08]  /*44890*/  HMMA.1688.F32.TF32 R112, R228, R18, R148 ;  /* 0x00000012e470723c */ /* 0x008ff00000081094 */
[C---:B----4-:R-:W-:Y:S08]  /*448a0*/  HMMA.1688.F32.TF32 R88, R80.reuse, R50, R88 ;  /* 0x000000325058723c */ /* 0x050ff00000081058 */
[C---:B--2---:R-:W-:Y:S08]  /*448b0*/  HMMA.1688.F32.TF32 R96, R80.reuse, R46, R184 ;  /* 0x0000002e5060723c */ /* 0x044ff000000810b8 */
[C---:B------:R-:W-:Y:S11]  /*448c0*/  HMMA.1688.F32.TF32 R68, R80.reuse, R54, R180 ;  /* 0x000000365044723c */ /* 0x040ff600000810b4 */
[----:B------:R-:W-:Y:S01]  /*448d0*/  STL.64 [R1+0x3bf0], R98 ;  /* 0x003bf06201007387 */ /* 0x000fe20000100a00 */
[C---:B------:R-:W-:Y:S03]  /*448e0*/  HMMA.1688.F32.TF32 R72, R80.reuse, R58, R72 ;  /* 0x0000003a5048723c */ /* 0x040fe60000081048 */
[----:B------:R2:W-:Y:S05]  /*448f0*/  STL.64 [R1+0x3be8], R96 ;  /* 0x003be86001007387 */ /* 0x0005ea0000100a00 */
[C---:B------:R-:W-:Y:S08]  /*44900*/  HMMA.1688.F32.TF32 R76, R80.reuse, R62, R76 ;  /* 0x0000003e504c723c */ /* 0x040ff0000008104c */
[----:B------:R-:W-:Y:S08]  /*44910*/  HMMA.1688.F32.TF32 R80, R80, R66, R176 ;  /* 0x000000425050723c */ /* 0x000ff000000810b0 */
[C---:B------:R-:W-:Y:S01]  /*44920*/  HMMA.1688.F32.TF32 R100, R228.reuse, R6, R172 ;  /* 0x00000006e464723c */ /* 0x040fe200000810ac */
[----:B------:R3:W-:Y:S04]  /*44930*/  STL.64 [R1+0x3c00], R90 ;  /* 0x003c005a01007387 */ /* 0x0007e80000100a00 */
[----:B------:R4:W-:Y:S03]  /*44940*/  STL.64 [R1+0x3bf8], R88 ;  /* 0x003bf85801007387 */ /* 0x0009e60000100a00 */
[C---:B------:R-:W-:Y:S01]  /*44950*/  HMMA.1688.F32.TF32 R104, R228.reuse, R10, R168 ;  /* 0x0000000ae468723c */ /* 0x040fe200000810a8 */
[----:B------:R-:W-:Y:S04]  /*44960*/  STL.64 [R1+0x3c10], R70 ;  /* 0x003c104601007387 */ /* 0x000fe80000100a00 */
[----:B------:R-:W-:Y:S03]  /*44970*/  STL.64 [R1+0x3c08], R68 ;  /* 0x003c084401007387 */ /* 0x000fe60000100a00 */
[C---:B------:R-:W-:Y:S01]  /*44980*/  HMMA.1688.F32.TF32 R108, R228.reuse, R14, R156 ;  /* 0x0000000ee46c723c */ /* 0x040fe2000008109c */
        /* <DEDUP_REMOVED lines=14> */
[----:B------:R-:W-:Y:S03]  /*44a70*/  HMMA.1688.F32.TF32 R116, R228, R22, R144 ;  /* 0x00000016e474723c */ /* 0x000fe60000081090 */
        /* <DEDUP_REMOVED lines=40> */
[----:B------:R-:W4:Y:S04]  /*44d00*/  LDL.LU R174, [R1+0x488] ;  /* 0x0004880001ae7983 */ /* 0x000f280000300800 */
[----:B------:R-:W4:Y:S01]  /*44d10*/  LDL.LU R175, [R1+0x48c] ;  /* 0x00048c0001af7983 */ /* 0x000f220000300800 */
[----:B------:R-:W-:Y:S01]  /*44d20*/  IMAD.MOV.U32 R248, RZ, RZ, R29 ;  /* 0x000000fffff87224 */ /* 0x000fe200078e001d */
[----:B------:R-:W-:Y:S01]  /*44d30*/  MOV R250, R33 ;  /* 0x0000002100fa7202 */ /* 0x000fe20000000f00 */
[----:B------:R-:W-:-:S02]  /*44d40*/  IMAD.MOV.U32 R249, RZ, RZ, R32 ;  /* 0x000000fffff97224 */ /* 0x000fc400078e0020 */
[----:B------:R-:W-:Y:S01]  /*44d50*/  IMAD.MOV.U32 R251, RZ, RZ, R20 ;  /* 0x000000fffffb7224 */ /* 0x000fe200078e0014 */
[----:B------:R-:W-:Y:S01]  /*44d60*/  MOV R93, R24 ;  /* 0x00000018005d7202 */ /* 0x000fe20000000f00 */
[----:B------:R-:W-:Y:S02]  /*44d70*/  IMAD.MOV.U32 R92, RZ, RZ, R21 ;  /* 0x000000ffff5c7224 */ /* 0x000fe400078e0015 */
[----:B------:R-:W-:Y:S01]  /*44d80*/  IMAD.MOV.U32 R94, RZ, RZ, R25 ;  /* 0x000000ffff5e7224 */ /* 0x000fe200078e0019 */
[----:B-1----:R-:W-:Y:S01]  /*44d90*/  MOV R84, R13 ;  /* 0x0000000d00547202 */ /* 0x002fe20000000f00 */
[----:B------:R-:W-:Y:S02]  /*44da0*/  IMAD.MOV.U32 R95, RZ, RZ, R12 ;  /* 0x000000ffff5f7224 */ /* 0x000fe400078e000c */
[----:B------:R-:W-:Y:S01]  /*44db0*/  IMAD.MOV.U32 R85, RZ, RZ, R16 ;  /* 0x000000ffff557224 */ /* 0x000fe200078e0010 */
[----:B------:R-:W-:Y:S01]  /*44dc0*/  MOV R87, R4 ;  /* 0x0000000400577202 */ /* 0x000fe20000000f00 */
[----:B------:R-:W-:-:S02]  /*44dd0*/  IMAD.MOV.U32 R86, RZ, RZ, R17 ;  /* 0x000000ffff567224 */ /* 0x000fc400078e0011 */
[----:B--2---:R-:W-:Y:S01]  /*44de0*/  IMAD.MOV.U32 R96, RZ, RZ, R5 ;  /* 0x000000ffff607224 */ /* 0x004fe200078e0005 */
[----:B------:R-:W-:Y:S01]  /*44df0*/  MOV R98, R9 ;  /* 0x0000000900627202 */ /* 0x000fe20000000f00 */
[----:B------:R-:W-:Y:S02]  /*44e00*/  IMAD.MOV.U32 R97, RZ, RZ, R8 ;  /* 0x000000ffff617224 */ /* 0x000fe400078e0008 */
[----:B------:R-:W-:Y:S01]  /*44e10*/  IMAD.MOV.U32 R99, RZ, RZ, R2 ;  /* 0x000000ffff637224 */ /* 0x000fe200078e0002 */
[C---:B---3--:R-:W-:Y:S08]  /*44e20*/  HMMA.1688.F32.TF32 R200, R228.reuse, R58, R176 ;  /* 0x0000003ae4c8723c */ /* 0x048ff000000810b0 */
[C---:B----4-:R-:W-:Y:S01]  /*44e30*/  HMMA.1688.F32.TF32 R120, R228.reuse, R26, R144 ;  /* 0x0000001ae478723c */ /* 0x050fe20000081090 */
[----:B------:R-:W2:Y:S04]  /*44e40*/  LDL.LU R144, [R1+0x460] ;  /* 0x0004600001907983 */ /* 0x000ea80000300800 */
[----:B------:R-:W2:Y:S04]  /*44e50*/  LDL.LU R145, [R1+0x464] ;  /* 0x0004640001917983 */ /* 0x000ea80000300800 */
[----:B------:R-:W2:Y:S04]  /*44e60*/  LDL.LU R146, [R1+0x468] ;  /* 0x0004680001927983 */ /* 0x000ea80000300800 */
[----:B------:R-:W2:Y:S01]  /*44e70*/  LDL.LU R147, [R1+0x46c] ;  /* 0x00046c0001937983 */ /* 0x000ea20000300800 */
[C---:B------:R-:W-:Y:S08]  /*44e80*/  HMMA.1688.F32.TF32 R148, R228.reuse, R46, R148 ;  /* 0x0000002ee494723c */ /* 0x040ff00000081094 */
[C---:B------:R-:W-:Y:S01]  /*44e90*/  HMMA.1688.F32.TF32 R124, R228.reuse, R30, R192 ;  /* 0x0000001ee47c723c */ /* 0x040fe200000810c0 */
[----:B------:R-:W-:Y:S07]  /*44ea0*/  STL.64 [R1+0x3ca0], R122 ;  /* 0x003ca07a01007387 */ /* 0x000fee0000100a00 */
[C---:B------:R-:W-:Y:S01]  /*44eb0*/  HMMA.1688.F32.TF32 R128, R228.reuse, R34, R188 ;  /* 0x00000022e480723c */ /* 0x040fe200000810bc */
[----:B------:R-:W-:Y:S07]  /*44ec0*/  STL.64 [R1+0x3c98], R120 ;  /* 0x003c987801007387 */ /* 0x000fee0000100a00 */
[C---:B------:R-:W-:Y:S03]  /*44ed0*/  HMMA.1688.F32.TF32 R132, R228.reuse, R38, R184 ;  /* 0x00000026e484723c */ /* 0x040fe600000810b8 */
[----:B------:R-:W-:Y:S05]  /*44ee0*/  STL.64 [R1+0x3cb0], R126 ;  /* 0x003cb07e01007387 */ /* 0x000fea0000100a00 */
        /* <DEDUP_REMOVED lines=22> */
[----:B------:R-:W3:Y:S04]  /*45050*/  LDL.LU R37, [R1+0x3df4] ;  /* 0x003df40001257983 */ /* 0x000ee80000300800 */
        /* <DEDUP_REMOVED lines=19> */
[----:B------:R-:W-:Y:S01]  /*45190*/  HMMA.1688.F32.TF32 R168, R228, R54, R168 ;  /* 0x00000036e4a8723c */ /* 0x000fe200000810a8 */
[----:B------:R-:W-:Y:S01]  /*451a0*/  MOV R190, R45 ;  /* 0x0000002d00be7202 */ /* 0x000fe20000000f00 */
[----:B------:R-:W-:-:S02]  /*451b0*/  IMAD.MOV.U32 R191, RZ, RZ, R44 ;  /* 0x000000ffffbf7224 */ /* 0x000fc400078e002c */
[----:B------:R-:W-:Y:S02]  /*451c0*/  IMAD.MOV.U32 R188, RZ, RZ, R49 ;  /* 0x000000ffffbc7224 */ /* 0x000fe400078e0031 */
[----:B------:R-:W-:Y:S02]  /*451d0*/  IMAD.MOV.U32 R189, RZ, RZ, R48 ;  /* 0x000000ffffbd7224 */ /* 0x000fe400078e0030 */
[----:B------:R-:W-:Y:S01]  /*451e0*/  IMAD.MOV.U32 R187, RZ, RZ, R36 ;  /* 0x000000ffffbb7224 */ /* 0x000fe200078e0024 */
[----:B--2---:R-:W-:Y:S01]  /*451f0*/  HMMA.1688.F32.TF32 R228, R228, R66, R144 ;  /* 0x00000042e4e4723c */ /* 0x004fe20000081090 */
[----:B------:R-:W-:Y:S04]  /*45200*/  LDS R144, [R0+UR11+0x44000] ;  /* 0x0440000b00907984 */ /* 0x000fe80008000800 */
[----:B------:R-:W-:Y:S04]  /*45210*/  LDS R146, [R0+UR11+0x44800] ;  /* 0x0448000b00927984 */ /* 0x000fe80008000800 */
[----:B------:R-:W-:Y:S04]  /*45220*/  LDS R145, [R3+UR11+0x44000] ;  /* 0x0440000b03917984 */ /* 0x000fe80008000800 */
[----:B------:R-:W-:Y:S01]  /*45230*/  LDS R147, [R3+UR11+0x44800] ;  /* 0x0448000b03937984 */ /* 0x000fe20008000800 */
[----:B------:R-:W-:Y:S01]  /*45240*/  IMAD.MOV.U32 R194, RZ, RZ, R53 ;  /* 0x000000ffffc27224 */ /* 0x000fe200078e0035 */
[----:B------:R-:W-:-:S04]  /*45250*/  MOV R195, R52 ;  /* 0x0000003400c37202 */ /* 0x000fc80000000f00 */
[----:B------:R-:W-:Y:S04]  /*45260*/  STL [R1+0x3b70], R228 ;  /* 0x003b70e401007387 */ /* 0x000fe80000100800 */
[----:B------:R-:W-:Y:S04]  /*45270*/  STL [R1+0x3b6c], R229 ;  /* 0x003b6ce501007387 */ /* 0x000fe80000100800 */
[----:B------:R-:W-:Y:S04]  /*45280*/  STL [R1+0x3b68], R230 ;  /* 0x003b68e601007387 */ /* 0x000fe80000100800 */
[----:B------:R-:W-:Y:S01]  /*45290*/  STL [R1+0x3b64], R231 ;  /* 0x003b64e701007387 */ /* 0x000fe20000100800 */
[----:B----4-:R-:W-:Y:S01]  /*452a0*/  MOV R185, R40 ;  /* 0x0000002800b97202 */ /* 0x010fe20000000f00 */
[----:B---3--:R-:W-:-:S02]  /*452b0*/  IMAD.MOV.U32 R184, RZ, RZ, R41 ;  /* 0x000000ffffb87224 */ /* 0x008fc400078e0029 */
[----:B------:R-:W-:Y:S01]  /*452c0*/  IMAD.MOV.U32 R186, RZ, RZ, R37 ;  /* 0x000000ffffba7224 */ /* 0x000fe200078e0025 */
[----:B------:R-:W-:Y:S01]  /*452d0*/  MOV R183, R28 ;  /* 0x0000001c00b77202 */ /* 0x000fe20000000f00 */
[----:B------:R-:W-:Y:S02]  /*452e0*/  IMAD.MOV.U32 R182, RZ, RZ, R29 ;  /* 0x000000ffffb67224 */ /* 0x000fe400078e001d */
[----:B------:R-:W-:Y:S01]  /*452f0*/  IMAD.MOV.U32 R181, RZ, RZ, R32 ;  /* 0x000000ffffb57224 */ /* 0x000fe200078e0020 */
[----:B------:R-:W1:Y:S04]  /*45300*/  LDSM.16.M88.4 R40, [R2+UR12+0x12080] ;  /* 0x0120800c0228783b */ /* 0x000e680008000200 */
[----:B------:R-:W-:Y:S01]  /*45310*/  LDSM.16.M88.4 R44, [R2+UR12+0x14080] ;  /* 0x0140800c022c783b */ /* 0x000fe20008000200 */
[----:B------:R-:W-:Y:S01]  /*45320*/  IMAD.MOV.U32 R90, RZ, RZ, R5 ;  /* 0x000000ffff5a7224 */ /* 0x000fe200078e0005 */
[----:B------:R-:W-:-:S02]  /*45330*/  MOV R91, R4 ;  /* 0x00000004005b7202 */ /* 0x000fc40000000f00 */
[----:B------:R-:W2:Y:S01]  /*45340*/  LDSM.16.M88.4 R36, [R2+UR12+0x10080] ;  /* 0x0100800c0224783b */ /* 0x000ea20008000200 */
[----:B------:R-:W-:-:S03]  /*45350*/  MOV R88, R9 ;  /* 0x0000000900587202 */ /* 0x000fc60000000f00 */
[----:B------:R-:W-:Y:S01]  /*45360*/  LDSM.16.M88.4 R48, [R2+UR12+0x16080] ;  /* 0x0160800c0230783b */ /* 0x000fe20008000200 */
[----:B------:R-:W-:-:S03]  /*45370*/  IMAD.MOV.U32 R89, RZ, RZ, R8 ;  /* 0x000000ffff597224 */ /* 0x000fc600078e0008 */
[----:B------:R-:W3:Y:S01]  /*45380*/  LDSM.16.M88.4 R4, [R2+UR12+0x80] ;  /* 0x0000800c0204783b */ /* 0x000ee20008000200 */
[----:B------:R-:W-:Y:S02]  /*45390*/  IMAD.MOV.U32 R174, RZ, RZ, R13 ;  /* 0x000000ffffae7224 */ /* 0x000fe400078e000d */
[----:B------:R-:W-:Y:S01]  /*453a0*/  IMAD.MOV.U32 R175, RZ, RZ, R12 ;  /* 0x000000ffffaf7224 */ /* 0x000fe200078e000c */
[----:B------:R-:W4:Y:S01]  /*453b0*/  LDSM.16.M88.4 R8, [R2+UR12+0x2080] ;  /* 0x0020800c0208783b */ /* 0x000f220008000200 */
[----:B------:R-:W-:Y:S01]  /*453c0*/  IMAD.MOV.U32 R172, RZ, RZ, R17 ;  /* 0x000000ffffac7224 */ /* 0x000fe200078e0011 */
[----:B------:R-:W-:Y:S02]  /*453d0*/  MOV R173, R16 ;  /* 0x0000001000ad7202 */ /* 0x000fe40000000f00 */
[----:B------:R-:W3:Y:S01]  /*453e0*/  LDSM.16.M88.4 R12, [R2+UR12+0x4080] ;  /* 0x0040800c020c783b */ /* 0x000ee20008000200 */
[----:B------:R-:W-:Y:S01]  /*453f0*/  MOV R178, R21 ;  /* 0x0000001500b27202 */ /* 0x000fe20000000f00 */
[----:B------:R-:W-:-:S02]  /*45400*/  IMAD.MOV.U32 R179, RZ, RZ, R20 ;  /* 0x000000ffffb37224 */ /* 0x000fc400078e0014 */
[----:B------:R-:W4:Y:S01]  /*45410*/  LDSM.16.M88.4 R16, [R2+UR12+0x6080] ;  /* 0x0060800c0210783b */ /* 0x000f220008000200 */
[----:B------:R-:W-:Y:S02]  /*45420*/  IMAD.MOV.U32 R176, RZ, RZ, R25 ;  /* 0x000000ffffb07224 */ /* 0x000fe400078e0019 */
[----:B------:R-:W-:Y:S01]  /*45430*/  IMAD.MOV.U32 R177, RZ, RZ, R24 ;  /* 0x000000ffffb17224 */ /* 0x000fe200078e0018 */
[----:B------:R-:W4:Y:S01]  /*45440*/  LDSM.16.M88.4 R20, [R2+UR12+0x8080] ;  /* 0x0080800c0214783b */ /* 0x000f220008000200 */
[----:B------:R-:W-:-:S03]  /*45450*/  MOV R180, R33 ;  /* 0x0000002100b47202 */ /* 0x000fc60000000f00 */
[----:B------:R-:W4:Y:S01]  /*45460*/  LDSM.16.M88.4 R24, [R2+UR12+0xa080] ;  /* 0x00a0800c0218783b */ /* 0x000f220008000200 */
[C---:B-1----:R-:W-:Y:S03]  /*45470*/  HMMA.1688.F32.TF32 R68, R144.reuse, R40, R84 ;  /* 0x000000289044723c */ /* 0x042fe60000081054 */
[----:B------:R-:W1:Y:S04]  /*45480*/  LDSM.16.M88.4 R28, [R2+UR12+0xc080] ;  /* 0x00c0800c021c783b */ /* 0x000e680008000200 */
[----:B------:R-:W1:Y:S04]  /*45490*/  LDSM.16.M88.4 R32, [R2+UR12+0xe080] ;  /* 0x00e0800c0220783b */ /* 0x000e680008000200 */
[----:B------:R-:W1:Y:S01]  /*454a0*/  LDSM.16.M88.4 R52, [R2+UR12+0x18080] ;  /* 0x0180800c0234783b */ /* 0x000e620008000200 */
[----:B------:R-:W-:Y:S01]  /*454b0*/  MOV R192, R57 ;  /* 0x0000003900c07202 */ /* 0x000fe20000000f00 */
[----:B------:R-:W-:Y:S01]  /*454c0*/  IMAD.MOV.U32 R193, RZ, RZ, R56 ;  /* 0x000000ffffc17224 */ /* 0x000fe200078e0038 */
[----:B--2---:R-:W-:Y:S01]  /*454d0*/  HMMA.1688.F32.TF32 R72, R144, R36, R96 ;  /* 0x000000249048723c */ /* 0x004fe20000081060 */
[----:B------:R-:W2:Y:S04]  /*454e0*/  LDSM.16.M88.4 R56, [R2+UR12+0x1a080] ;  /* 0x01a0800c0238783b */ /* 0x000ea80008000200 */
[----:B------:R-:W1:Y:S01]  /*454f0*/  LDSM.16.M88.4 R220, [R2+UR12+0x1e080] ;  /* 0x01e0800c02dc783b */ /* 0x000e620008000200 */
[----:B------:R-:W-:Y:S01]  /*45500*/  IMAD.MOV.U32 R201, RZ, RZ, R68 ;  /* 0x000000ffffc97224 */ /* 0x000fe200078e0044 */
[----:B------:R-:W-:Y:S01]  /*45510*/  MOV R203, R70 ;  /* 0x0000004600cb7202 */ /* 0x000fe20000000f00 */
[----:B------:R-:W-:-:S02]  /*45520*/  IMAD.MOV.U32 R202, RZ, RZ, R69 ;  /* 0x000000ffffca7224 */ /* 0x000fc400078e0045 */
[----:B------:R-:W-:Y:S02]  /*45530*/  IMAD.MOV.U32 R227, RZ, RZ, R71 ;  /* 0x000000ffffe37224 */ /* 0x000fe400078e0047 */
[----:B------:R-:W-:Y:S01]  /*45540*/  HMMA.1688.F32.TF32 R68, R144, R44, R92 ;  /* 0x0000002c9044723c */ /* 0x000fe2000008105c */
[----:B---3--:R-:W-:Y:S04]  /*45550*/  STL [R1+0x3b78], R6 ;  /* 0x003b780601007387 */ /* 0x008fe80000100800 */
[----:B------:R-:W-:Y:S04]  /*45560*/  STL [R1+0x3b74], R7 ;  /* 0x003b740701007387 */ /* 0x000fe80000100800 */
[----:B----4-:R-:W-:Y:S04]  /*45570*/  STL [R1+0x3b80], R10 ;  /* 0x003b800a01007387 */ /* 0x010fe80000100800 */
[----:B------:R-:W-:Y:S06]  /*45580*/  STL [R1+0x3b7c], R11 ;  /* 0x003b7c0b01007387 */ /* 0x000fec0000100800 */
[----:B------:R-:W-:Y:S01]  /*45590*/  IMAD.MOV.U32 R224, RZ, RZ, R68 ;  /* 0x000000ffffe07224 */ /* 0x000fe200078e0044 */
[----:B------:R-:W-:Y:S01]  /*455a0*/  MOV R225, R69 ;  /* 0x0000004500e17202 */ /* 0x000fe20000000f00 */
[----:B------:R-:W-:-:S02]  /*455b0*/  IMAD.MOV.U32 R226, RZ, RZ, R70 ;  /* 0x000000ffffe27224 */ /* 0x000fc400078e0046 */
[----:B------:R-:W-:Y:S02]  /*455c0*/  IMAD.MOV.U32 R200, RZ, RZ, R71 ;  /* 0x000000ffffc87224 */ /* 0x000fe400078e0047 */
        /* <DEDUP_REMOVED lines=9> */
[----:B-1----:R-:W-:Y:S04]  /*45660*/  STL [R1+0x3ba8], R30 ;  /* 0x003ba81e01007387 */ /* 0x002fe80000100800 */
[----:B------:R-:W-:Y:S01]  /*45670*/  STL [R1+0x3ba4], R31 ;  /* 0x003ba41f01007387 */ /* 0x000fe20000100800 */
[----:B------:R-:W-:-:S03]  /*45680*/  MOV R228, R68 ;  /* 0x0000004400e47202 */ /* 0x000fc60000000f00 */
[----:B------:R-:W-:Y:S01]  /*45690*/  STL [R1+0x3bb0], R34 ;  /* 0x003bb02201007387 */ /* 0x000fe20000100800 */
[----:B------:R-:W-:Y:S01]  /*456a0*/  IMAD.MOV.U32 R229, RZ, RZ, R69 ;  /* 0x000000ffffe57224 */ /* 0x000fe200078e0045 */
[----:B------:R-:W-:Y:S02]  /*456b0*/  MOV R231, R71 ;  /* 0x0000004700e77202 */ /* 0x000fe40000000f00 */
[----:B------:R-:W-:Y:S01]  /*456c0*/  STL [R1+0x3bac], R35 ;  /* 0x003bac2301007387 */ /* 0x000fe20000100800 */
[----:B------:R-:W-:-:S03]  /*456d0*/  IMAD.MOV.U32 R230, RZ, RZ, R70 ;  /* 0x000000ffffe67224 */ /* 0x000fc600078e0046 */
[----:B------:R-:W-:Y:S01]  /*456e0*/  STL [R1+0x36d0], R2 ;  /* 0x0036d00201007387 */ /* 0x000fe20000100800 */
[C---:B------:R-:W-:Y:S03]  /*456f0*/  HMMA.1688.F32.TF32 R68, R144.reuse, R52, R236 ;  /* 0x000000349044723c */ /* 0x040fe600000810ec */
[----:B------:R1:W-:Y:S04]  /*45700*/  STL.64 [R1+0x400], R72 ;  /* 0x0004004801007387 */ /* 0x0003e80000100a00 */
[----:B------:R3:W-:Y:S04]  /*45710*/  STL.64 [R1+0x408], R74 ;  /* 0x0004084a01007387 */ /* 0x0007e80000100a00 */
        /* <DEDUP_REMOVED lines=21> */
[----:B-1----:R-:W2:Y:S04]  /*45870*/  LDL.LU R72, [R1+0x610] ;  /* 0x0006100001487983 */ /* 0x002ea80000300800 */
[----:B------:R-:W2:Y:S04]  /*45880*/  LDL.LU R73, [R1+0x614] ;  /* 0x0006140001497983 */ /* 0x000ea80000300800 */
[----:B---3--:R-:W2:Y:S04]  /*45890*/  LDL.LU R74, [R1+0x618] ;  /* 0x00061800014a7983 */ /* 0x008ea80000300800 */
        /* <DEDUP_REMOVED lines=37> */
[----:B------:R-:W-:Y:S01]  /*45af0*/  IMAD.MOV.U32 R10, RZ, RZ, R68 ;  /* 0x000000ffff0a7224 */ /* 0x000fe200078e0044 */
[----:B------:R-:W-:Y:S01]  /*45b00*/  MOV R6, R70 ;  /* 0x0000004600067202 */ /* 0x000fe20000000f00 */
[----:B------:R-:W-:Y:S01]  /*45b10*/  IMAD.MOV.U32 R11, RZ, RZ, R69 ;  /* 0x000000ffff0b7224 */ /* 0x000fe200078e0045 */
[----:B------:R-:W4:Y:S01]  /*45b20*/  LDL.LU R68, [R1+0x600] ;  /* 0x0006000001447983 */ /* 0x000f220000300800 */
[----:B------:R-:W-:-:S03]  /*45b30*/  IMAD.MOV.U32 R7, RZ, RZ, R71 ;  /* 0x000000ffff077224 */ /* 0x000fc600078e0047 */
[----:B------:R-:W4:Y:S04]  /*45b40*/  LDL.LU R69, [R1+0x604] ;  /* 0x0006040001457983 */ /* 0x000f280000300800 */
[----:B------:R-:W4:Y:S04]  /*45b50*/  LDL.LU R70, [R1+0x608] ;  /* 0x0006080001467983 */ /* 0x000f280000300800 */
[----:B------:R-:W4:Y:S04]  /*45b60*/  LDL.LU R71, [R1+0x60c] ;  /* 0x00060c0001477983 */ /* 0x000f280000300800 */
[----:B------:R-:W4:Y:S04]  /*45b70*/  LDL.LU R92, [R1+0x5c0] ;  /* 0x0005c000015c7983 */ /* 0x000f280000300800 */
[----:B------:R-:W4:Y:S04]  /*45b80*/  LDL.LU R93, [R1+0x5c4] ;  /* 0x0005c400015d7983 */ /* 0x000f280000300800 */
[----:B------:R-:W4:Y:S04]  /*45b90*/  LDL.LU R94, [R1+0x5c8] ;  /* 0x0005c800015e7983 */ /* 0x000f280000300800 */
[----:B------:R-:W4:Y:S01]  /*45ba0*/  LDL.LU R95, [R1+0x5cc] ;  /* 0x0005cc00015f7983 */ /* 0x000f220000300800 */
[----:B------:R-:W-:-:S02]  /*45bb0*/  IMAD.MOV.U32 R198, RZ, RZ, R61 ;  /* 0x000000ffffc67224 */ /* 0x000fc400078e003d */
[----:B------:R-:W-:Y:S02]  /*45bc0*/  IMAD.MOV.U32 R199, RZ, RZ, R60 ;  /* 0x000000ffffc77224 */ /* 0x000fe400078e003c */
[----:B------:R-:W1:Y:S01]  /*45bd0*/  LDSM.16.M88.4 R60, [R2+UR12+0x1c080] ;  /* 0x01c0800c023c783b */ /* 0x000e620008000200 */
[C---:B--2---:R-:W-:Y:S08]  /*45be0*/  HMMA.1688.F32.TF32 R72, R136.reuse, R28, R72 ;  /* 0x0000001c8848723c */ /* 0x044ff00000081048 */
[C---:B---3--:R-:W-:Y:S08]  /*45bf0*/  HMMA.1688.F32.TF32 R76, R136.reuse, R24, R76 ;  /* 0x00000018884c723c */ /* 0x048ff0000008104c */
[C---:B----4-:R-:W-:Y:S08]  /*45c00*/  HMMA.1688.F32.TF32 R80, R136.reuse, R20, R80 ;  /* 0x000000148850723c */ /* 0x050ff00000081050 */
[C---:B------:R-:W-:Y:S08]  /*45c10*/  HMMA.1688.F32.TF32 R104, R136.reuse, R12, R104 ;  /* 0x0000000c8868723c */ /* 0x040ff00000081068 */
[C---:B------:R-:W-:Y:S08]  /*45c20*/  HMMA.1688.F32.TF32 R108, R136.reuse, R8, R108 ;  /* 0x00000008886c723c */ /* 0x040ff0000008106c */
[C---:B------:R-:W-:Y:S08]  /*45c30*/  HMMA.1688.F32.TF32 R112, R136.reuse, R4, R112 ;  /* 0x000000048870723c */ /* 0x040ff00000081070 */
[C---:B------:R-:W-:Y:S11]  /*45c40*/  HMMA.1688.F32.TF32 R100, R136.reuse, R16, R100 ;  /* 0x000000108864723c */ /* 0x040ff60000081064 */
[----:B------:R-:W-:Y:S04]  /*45c50*/  STL.64 [R1+0x4f0], R112 ;  /* 0x0004f07001007387 */ /* 0x000fe80000100a00 */
[----:B------:R-:W-:Y:S01]  /*45c60*/  STL.64 [R1+0x4f8], R114 ;  /* 0x0004f87201007387 */ /* 0x000fe20000100a00 */
[C---:B------:R-:W-:Y:S03]  /*45c70*/  HMMA.1688.F32.TF32 R68, R136.reuse, R32, R68 ;  /* 0x000000208844723c */ /* 0x040fe60000081044 */
        /* <DEDUP_REMOVED lines=15> */
[C---:B---3--:R-:W-:Y:S08]  /*45d70*/  HMMA.1688.F32.TF32 R72, R136.reuse, R40, R96 ;  /* 0x000000288848723c */ /* 0x048ff00000081060 */
        /* <DEDUP_REMOVED lines=9> */
[----:B--2---:R-:W-:Y:S03]  /*45e10*/  HMMA.1688.F32.TF32 R68, R136, R56, R236 ;  /* 0x000000388844723c */ /* 0x004fe600000810ec */
[----:B------:R-:W-:Y:S04]  /*45e20*/  STL.64 [R1+0x550], R76 ;  /* 0x0005504c01007387 */ /* 0x000fe80000100a00 */
[----:B------:R-:W-:Y:S04]  /*45e30*/  STL.64 [R1+0x558], R78 ;  /* 0x0005584e01007387 */ /* 0x000fe80000100a00 */
[----:B------:R-:W2:Y:S04]  /*45e40*/  LDL.LU R92, [R1+0x2b0] ;  /* 0x0002b000015c7983 */ /* 0x000ea80000300800 */
[----:B------:R-:W-:Y:S04]  /*45e50*/  STL.64 [R1+0x540], R72 ;  /* 0x0005404801007387 */ /* 0x000fe80000100a00 */
[----:B------:R-:W-:Y:S04]  /*45e60*/  STL.64 [R1+0x548], R74 ;  /* 0x0005484a01007387 */ /* 0x000fe80000100a00 */
[----:B------:R3:W-:Y:S04]  /*45e70*/  STL.64 [R1+0x530], R68 ;  /* 0x0005304401007387 */ /* 0x0007e80000100a00 */
        /* <DEDUP_REMOVED lines=12> */
[----:B---3--:R-:W3:Y:S01]  /*45f40*/  LDL.LU R68, [R1+0x300] ;  /* 0x0003000001447983 */ /* 0x008ee20000300800 */
[C---:B------:R-:W-:Y:S03]  /*45f50*/  HMMA.1688.F32.TF32 R116, R144.reuse, R220, R116 ;  /* 0x000000dc9074723c */ /* 0x040fe60000081074 */
[----:B------:R-:W3:Y:S04]  /*45f60*/  LDL.LU R69, [R1+0x304] ;  /* 0x0003040001457983 */ /* 0x000ee80000300800 */
[----:B----4-:R-:W3:Y:S04]  /*45f70*/  LDL.LU R70, [R1+0x308] ;  /* 0x0003080001467983 */ /* 0x010ee80000300800 */
[----:B------:R-:W3:Y:S04]  /*45f80*/  LDL.LU R71, [R1+0x30c] ;  /* 0x00030c0001477983 */ /* 0x000ee80000300800 */
[----:B------:R-:W4:Y:S01]  /*45f90*/  LDL.LU R76, [R1+0x330] ;  /* 0x00033000014c7983 */ /* 0x000f220000300800 */
[----:B------:R-:W-:Y:S03]  /*45fa0*/  HMMA.1688.F32.TF32 R124, R144, R56, R124 ;  /* 0x00000038907c723c */ /* 0x000fe6000008107c */
[----:B------:R-:W4:Y:S04]  /*45fb0*/  LDL.LU R77, [R1+0x334] ;  /* 0x00033400014d7983 */ /* 0x000f280000300800 */
[----:B------:R-:W4:Y:S04]  /*45fc0*/  LDL.LU R78, [R1+0x338] ;  /* 0x00033800014e7983 */ /* 0x000f280000300800 */
[----:B------:R-:W4:Y:S04]  /*45fd0*/  LDL.LU R79, [R1+0x33c] ;  /* 0x00033c00014f7983 */ /* 0x000f280000300800 */
        /* <DEDUP_REMOVED lines=25> */
[----:B------:R-:W3:Y:S01]  /*46170*/  LDL.LU R118, [R1+0x3c8] ;  /* 0x0003c80001767983 */ /* 0x000ee20000300800 */
[----:B------:R-:W-:-:S03]  /*46180*/  IMAD.MOV.U32 R15, RZ, RZ, R127 ;  /* 0x000000ffff0f7224 */ /* 0x000fc600078e007f */
[----:B------:R-:W3:Y:S04]  /*46190*/  LDL.LU R119, [R1+0x3cc] ;  /* 0x0003cc0001777983 */ /* 0x000ee80000300800 */
[----:B------:R-:W4:Y:S04]  /*461a0*/  LDL.LU R124, [R1+0x490] ;  /* 0x00049000017c7983 */ /* 0x000f280000300800 */
[----:B------:R-:W4:Y:S04]  /*461b0*/  LDL.LU R125, [R1+0x494] ;  /* 0x00049400017d7983 */ /* 0x000f280000300800 */
[----:B------:R-:W4:Y:S04]  /*461c0*/  LDL.LU R126, [R1+0x498] ;  /* 0x00049800017e7983 */ /* 0x000f280000300800 */
[----:B------:R-:W4:Y:S04]  /*461d0*/  LDL.LU R127, [R1+0x49c] ;  /* 0x00049c00017f7983 */ /* 0x000f280000300800 */
[----:B------:R-:W4:Y:S01]  /*461e0*/  LDL.LU R128, [R1+0x4a0] ;  /* 0x0004a00001807983 */ /* 0x000f220000300800 */
[----:B-1----:R-:W-:Y:S03]  /*461f0*/  HMMA.1688.F32.TF32 R120, R144, R60, R120 ;  /* 0x0000003c9078723c */ /* 0x002fe60000081078 */
        /* <DEDUP_REMOVED lines=19> */
[----:B------:R-:W-:Y:S01]  /*46330*/  MOV R26, R120 ;  /* 0x00000078001a7202 */ /* 0x000fe20000000f00 */
[----:B------:R-:W-:-:S02]  /*46340*/  IMAD.MOV.U32 R27, RZ, RZ, R121 ;  /* 0x000000ffff1b7224 */ /* 0x000fc400078e0079 */
[----:B------:R-:W4:Y:S01]  /*46350*/  LDL.LU R120, [R1+0x470] ;  /* 0x0004700001787983 */ /* 0x000f220000300800 */
[----:B------:R-:W-:Y:S01]  /*46360*/  IMAD.MOV.U32 R22, RZ, RZ, R122 ;  /* 0x000000ffff167224 */ /* 0x000fe200078e007a */
[----:B------:R-:W-:Y:S02]  /*46370*/  MOV R23, R123 ;  /* 0x0000007b00177202 */ /* 0x000fe40000000f00 */
        /* <DEDUP_REMOVED lines=23> */
[C---:B------:R-:W-:Y:S08]  /*464f0*/  HMMA.1688.F32.TF32 R172, R144.reuse, R8, R172 ;  /* 0x0000000890ac723c */ /* 0x040ff000000810ac */
[C---:B------:R-:W-:Y:S08]  /*46500*/  HMMA.1688.F32.TF32 R176, R144.reuse, R12, R176 ;  /* 0x0000000c90b0723c */ /* 0x040ff000000810b0 */
[C---:B------:R-:W-:Y:S08]  /*46510*/  HMMA.1688.F32.TF32 R180, R144.reuse, R16, R180 ;  /* 0x0000001090b4723c */ /* 0x040ff000000810b4 */
[C---:B------:R-:W-:Y:S08]  /*46520*/  HMMA.1688.F32.TF32 R184, R144.reuse, R20, R184 ;  /* 0x0000001490b8723c */ /* 0x040ff000000810b8 */
[C---:B------:R-:W-:Y:S08]  /*46530*/  HMMA.1688.F32.TF32 R188, R144.reuse, R24, R188 ;  /* 0x0000001890bc723c */ /* 0x040ff000000810bc */
[C---:B------:R-:W-:Y:S08]  /*46540*/  HMMA.1688.F32.TF32 R192, R144.reuse, R28, R192 ;  /* 0x0000001c90c0723c */ /* 0x040ff000000810c0 */
[----:B------:R-:W-:Y:S01]  /*46550*/  HMMA.1688.F32.TF32 R196, R144, R32, R196 ;  /* 0x0000002090c4723c */ /* 0x000fe200000810c4 */
[----:B------:R-:W-:Y:S04]  /*46560*/  LDS R144, [R0+UR11+0x44100] ;  /* 0x0441000b00907984 */ /* 0x000fe80008000800 */
[----:B------:R-:W-:Y:S04]  /*46570*/  LDS R146, [R0+UR11+0x44900] ;  /* 0x0449000b00927984 */ /* 0x000fe80008000800 */
[----:B------:R-:W-:Y:S04]  /*46580*/  LDS R145, [R3+UR11+0x44100] ;  /* 0x0441000b03917984 */ /* 0x000fe80008000800 */
[----:B------:R-:W2:Y:S02]  /*46590*/  LDS R147, [R3+UR11+0x44900] ;  /* 0x0449000b03937984 */ /* 0x000ea40008000800 */
[C---:B--2---:R-:W-:Y:S08]  /*465a0*/  HMMA.1688.F32.TF32 R112, R144.reuse, R28, R112 ;  /* 0x0000001c9070723c */ /* 0x044ff00000081070 */
[C---:B---3--:R-:W-:Y:S08]  /*465b0*/  HMMA.1688.F32.TF32 R116, R144.reuse, R24, R116 ;  /* 0x000000189074723c */ /* 0x048ff00000081074 */
[C---:B----4-:R-:W-:Y:S08]  /*465c0*/  HMMA.1688.F32.TF32 R124, R144.reuse, R16, R124 ;  /* 0x00000010907c723c */ /* 0x050ff0000008107c */
[----:B------:R-:W-:Y:S08]  /*465d0*/  HMMA.1688.F32.TF32 R128, R144, R12, R128 ;  /* 0x0000000c9080723c */ /* 0x000ff00000081080 */
[C---:B------:R-:W-:Y:S08]  /*465e0*/  HMMA.1688.F32.TF32 R148, R136.reuse, R220, R148 ;  /* 0x000000dc8894723c */ /* 0x040ff00000081094 */
[----:B------:R-:W-:Y:S01]  /*465f0*/  HMMA.1688.F32.TF32 R156, R136, R60, R156 ;  /* 0x0000003c889c723c */ /* 0x000fe2000008109c */
[----:B------:R-:W-:Y:S04]  /*46600*/  LDS R136, [R0+UR11+0x44180] ;  /* 0x0441800b00887984 */ /* 0x000fe80008000800 */
[----:B------:R-:W-:Y:S03]  /*46610*/  LDS R138, [R0+UR11+0x44980] ;  /* 0x0449800b008a7984 */ /* 0x000fe60008000800 */
[C---:B------:R-:W-:Y:S01]  /*46620*/  HMMA.1688.F32.TF32 R108, R144.reuse, R32, R108 ;  /* 0x00000020906c723c */ /* 0x040fe2000008106c */
[----:B------:R-:W-:Y:S04]  /*46630*/  LDS R137, [R3+UR11+0x44180] ;  /* 0x0441800b03897984 */ /* 0x000fe80008000800 */
[----:B------:R-:W1:Y:S03]  /*46640*/  LDS R139, [R3+UR11+0x44980] ;  /* 0x0449800b038b7984 */ /* 0x000e660008000800 */
[C---:B------:R-:W-:Y:S08]  /*46650*/  HMMA.1688.F32.TF32 R132, R144.reuse, R8, R132 ;  /* 0x000000089084723c */ /* 0x040ff00000081084 */
[C---:B------:R-:W-:Y:S01]  /*46660*/  HMMA.1688.F32.TF32 R140, R144.reuse, R4, R140 ;  /* 0x00000004908c723c */ /* 0x040fe2000008108c */
[----:B------:R-:W-:Y:S04]  /*46670*/  STL.64 [R1+0x520], R156 ;  /* 0x0005209c01007387 */ /* 0x000fe80000100a00 */
[----:B------:R-:W-:Y:S03]  /*46680*/  STL.64 [R1+0x528], R158 ;  /* 0x0005289e01007387 */ /* 0x000fe60000100a00 */
[C---:B------:R-:W-:Y:S01]  /*46690*/  HMMA.1688.F32.TF32 R120, R144.reuse, R20, R120 ;  /* 0x000000149078723c */ /* 0x040fe20000081078 */
[----:B------:R-:W-:Y:S04]  /*466a0*/  STL.64 [R1+0x510], R148 ;  /* 0x0005109401007387 */ /* 0x000fe80000100a00 */
[----:B------:R-:W-:Y:S03]  /*466b0*/  STL.64 [R1+0x518], R150 ;  /* 0x0005189601007387 */ /* 0x000fe60000100a00 */
[C---:B------:R-:W-:Y:S03]  /*466c0*/  HMMA.1688.F32.TF32 R100, R144.reuse, R40, R100 ;  /* 0x000000289064723c */ /* 0x040fe60000081064 */
[----:B------:R-:W-:Y:S05]  /*466d0*/  STL.64 [R1+0x6d0], R140 ;  /* 0x0006d08c01007387 */ /* 0x000fea0000100a00 */
[C---:B------:R-:W-:Y:S01]  /*466e0*/  HMMA.1688.F32.TF32 R104, R144.reuse, R36, R104 ;  /* 0x000000249068723c */ /* 0x040fe20000081068 */
[----:B------:R-:W-:Y:S04]  /*466f0*/  STL.64 [R1+0x6d8], R142 ;  /* 0x0006d88e01007387 */ /* 0x000fe80000100a00 */
[----:B------:R-:W-:Y:S03]  /*46700*/  STL.64 [R1+0x6c0], R132 ;  /* 0x0006c08401007387 */ /* 0x000fe60000100a00 */
        /* <DEDUP_REMOVED lines=26> */
[C---:B--2---:R-:W-:Y:S08]  /*468b0*/  HMMA.1688.F32.TF32 R76, R144.reuse, R56, R68 ;  /* 0x00000038904c723c */ /* 0x044ff00000081044 */
[C---:B---3--:R-:W-:Y:S08]  /*468c0*/  HMMA.1688.F32.TF32 R72, R144.reuse, R60, R88 ;  /* 0x0000003c9048723c */ /* 0x048ff00000081058 */
[----:B------:R-:W-:Y:S03]  /*468d0*/  HMMA.1688.F32.TF32 R68, R144, R220, R236 ;  /* 0x000000dc9044723c */ /* 0x000fe600000810ec */
[----:B------:R-:W-:Y:S04]  /*468e0*/  STL.64 [R1+0x5a0], R76 ;  /* 0x0005a04c01007387 */ /* 0x000fe80000100a00 */
[----:B------:R-:W-:Y:S04]  /*468f0*/  STL.64 [R1+0x5a8], R78 ;  /* 0x0005a84e01007387 */ /* 0x000fe80000100a00 */
[----:B------:R-:W-:Y:S04]  /*46900*/  STL.64 [R1+0x560], R72 ;  /* 0x0005604801007387 */ /* 0x000fe80000100a00 */
[----:B------:R-:W-:Y:S04]  /*46910*/  STL.64 [R1+0x568], R74 ;  /* 0x0005684a01007387 */ /* 0x000fe80000100a00 */
[----:B------:R-:W-:Y:S04]  /*46920*/  STL.64 [R1+0x4e0], R68 ;  /* 0x0004e04401007387 */ /* 0x000fe80000100a00 */
[----:B------:R1:W-:Y:S01]  /*46930*/  STL.64 [R1+0x4e8], R70 ;  /* 0x0004e84601007387 */ /* 0x0003e20000100a00 */
[----:B------:R-:W-:Y:S01]  /*46940*/  MOV R80, R160 ;  /* 0x000000a000507202 */ /* 0x000fe20000000f00 */
[----:B------:R-:W-:Y:S01]  /*46950*/  IMAD.MOV.U32 R81, RZ, RZ, R161 ;  /* 0x000000ffff517224 */ /* 0x000fe200078e00a1 */
[----:B------:R-:W-:Y:S01]  /*46960*/  MOV R83, R163 ;  /* 0x000000a300537202 */ /* 0x000fe20000000f00 */
[----:B------:R-:W-:-:S02]  /*46970*/  IMAD.MOV.U32 R82, RZ, RZ, R162 ;  /* 0x000000ffff527224 */ /* 0x000fc400078e00a2 */
[----:B------:R-:W-:Y:S01]  /*46980*/  IMAD.MOV.U32 R88, RZ, RZ, R164 ;  /* 0x000000ffff587224 */ /* 0x000fe200078e00a4 */
[----:B------:R-:W-:Y:S01]  /*46990*/  MOV R90, R166 ;  /* 0x000000a6005a7202 */ /* 0x000fe20000000f00 */
[----:B------:R-:W-:Y:S01]  /*469a0*/  IMAD.MOV.U32 R89, RZ, RZ, R165 ;  /* 0x000000ffff597224 */ /* 0x000fe200078e00a5 */
[----:B------:R-:W-:Y:S01]  /*469b0*/  LOP3.LUT R2, R0, 0x40, RZ, 0x3c, !PT ;  /* 0x0000004000027812 */ /* 0x000fe200078e3cff */
[----:B------:R-:W-:Y:S01]  /*469c0*/  IMAD.MOV.U32 R91, RZ, RZ, R167 ;  /* 0x000000ffff5b7224 */ /* 0x000fe200078e00a7 */
[----:B------:R-:W-:Y:S01]  /*469d0*/  LDS R237, [R252+UR11+0x44000] ;  /* 0x0440000bfced7984 */ /* 0x000fe20008000800 */
[C---:B-1----:R-:W-:Y:S03]  /*469e0*/  HMMA.1688.F32.TF32 R68, R136.reuse, R4, R96 ;  /* 0x000000048844723c */ /* 0x042fe60000081060 */
[----:B------:R-:W-:Y:S04]  /*469f0*/  LDS R236, [R2+UR11+0x44000] ;  /* 0x0440000b02ec7984 */ /* 0x000fe80008000800 */
[----:B------:R-:W-:Y:S01]  /*46a00*/  LDS R238, [R2+UR11+0x44800] ;  /* 0x0448000b02ee7984 */ /* 0x000fe20008000800 */
[C---:B------:R-:W-:Y:S03]  /*46a10*/  HMMA.1688.F32.TF32 R76, R136.reuse, R8, R84 ;  /* 0x00000008884c723c */ /* 0x040fe60000081054 */
[----:B------:R-:W1:Y:S05]  /*46a20*/  LDS R239, [R252+UR11+0x44800] ;  /* 0x0448000bfcef7984 */ /* 0x000e6a0008000800 */
[C---:B------:R-:W-:Y:S03]  /*46a30*/  HMMA.1688.F32.TF32 R72, R136.reuse, R12, R92 ;  /* 0x0000000c8848723c */ /* 0x040fe6000008105c */
[----:B------:R-:W-:Y:S04]  /*46a40*/  STL.64 [R1+0x890], R68 ;  /* 0x0008904401007387 */ /* 0x000fe80000100a00 */
[----:B------:R2:W-:Y:S02]  /*46a50*/  STL.64 [R1+0x898], R70 ;  /* 0x0008984601007387 */ /* 0x0005e40000100a00 */
[----:B--2---:R-:W-:Y:S02]  /*46a60*/  HMMA.1688.F32.TF32 R68, R136, R16, R248 ;  /* 0x000000108844723c */ /* 0x004fe400000810f8 */
[----:B------:R-:W-:Y:S01]  /*46a70*/  STL.64 [R1+0x7b0], R76 ;  /* 0x0007b04c01007387 */ /* 0x000fe20000100a00 */
[----:B------:R-:W-:-:S03]  /*46a80*/  IMAD.MOV.U32 R92, RZ, RZ, R235 ;  /* 0x000000ffff5c7224 */ /* 0x000fc600078e00eb */
[----:B------:R-:W-:Y:S04]  /*46a90*/  STL.64 [R1+0x7b8], R78 ;  /* 0x0007b84e01007387 */ /* 0x000fe80000100a00 */
[----:B------:R-:W-:Y:S01]  /*46aa0*/  STL.64 [R1+0x7d0], R72 ;  /* 0x0007d04801007387 */ /* 0x000fe20000100a00 */
[----:B------:R-:W-:-:S03]  /*46ab0*/  MOV R93, R234 ;  /* 0x000000ea005d7202 */ /* 0x000fc60000000f00 */
[----:B------:R-:W-:Y:S01]  /*46ac0*/  STL.64 [R1+0x7d8], R74 ;  /* 0x0007d84a01007387 */ /* 0x000fe20000100a00 */
[----:B------:R-:W-:-:S03]  /*46ad0*/  IMAD.MOV.U32 R94, RZ, RZ, R233 ;  /* 0x000000ffff5e7224 */ /* 0x000fc600078e00e9 */
[----:B------:R-:W2:Y:S01]  /*46ae0*/  LDL.LU R235, [R1+0x3da4] ;  /* 0x003da40001eb7983 */ /* 0x000ea20000300800 */
[----:B------:R-:W-:-:S03]  /*46af0*/  IMAD.MOV.U32 R95, RZ, RZ, R232 ;  /* 0x000000ffff5f7224 */ /* 0x000fc600078e00e8 */
[----:B------:R3:W-:Y:S04]  /*46b00*/  STL.64 [R1+0x7f0], R68 ;  /* 0x0007f04401007387 */ /* 0x0007e80000100a00 */
[----:B------:R4:W-:Y:S04]  /*46b10*/  STL.64 [R1+0x7f8], R70 ;  /* 0x0007f84601007387 */ /* 0x0009e80000100a00 */
[----:B------:R-:W2:Y:S04]  /*46b20*/  LDL.LU R234, [R1+0x3da0] ;  /* 0x003da00001ea7983 */ /* 0x000ea80000300800 */
[----:B------:R-:W2:Y:S04]  /*46b30*/  LDL.LU R233, [R1+0x3d9c] ;  /* 0x003d9c0001e97983 */ /* 0x000ea80000300800 */
[----:B------:R-:W2:Y:S01]  /*46b40*/  LDL.LU R232, [R1+0x3d98] ;  /* 0x003d980001e87983 */ /* 0x000ea20000300800 */
[----:B------:R-:W-:Y:S01]  /*46b50*/  MOV R84, R216 ;  /* 0x000000d800547202 */ /* 0x000fe20000000f00 */
[----:B------:R-:W-:-:S02]  /*46b60*/  IMAD.MOV.U32 R85, RZ, RZ, R217 ;  /* 0x000000ffff557224 */ /* 0x000fc400078e00d9 */
[----:B------:R-:W2:Y:S01]  /*46b70*/  LDL.LU R216, [R1+0x3d94] ;  /* 0x003d940001d87983 */ /* 0x000ea20000300800 */
[----:B------:R-:W-:Y:S01]  /*46b80*/  IMAD.MOV.U32 R86, RZ, RZ, R218 ;  /* 0x000000ffff567224 */ /* 0x000fe200078e00da */
[----:B------:R-:W-:Y:S02]  /*46b90*/  MOV R87, R219 ;  /* 0x000000db00577202 */ /* 0x000fe40000000f00 */
[----:B------:R-:W2:Y:S01]  /*46ba0*/  LDL.LU R217, [R1+0x3d90] ;  /* 0x003d900001d97983 */ /* 0x000ea20000300800 */
[----:B------:R-:W-:-:S03]  /*46bb0*/  IMAD.MOV.U32 R96, RZ, RZ, R212 ;  /* 0x000000ffff607224 */ /* 0x000fc600078e00d4 */
[----:B------:R-:W2:Y:S01]  /*46bc0*/  LDL.LU R218, [R1+0x3d8c] ;  /* 0x003d8c0001da7983 */ /* 0x000ea20000300800 */
[----:B------:R-:W-:Y:S01]  /*46bd0*/  IMAD.MOV.U32 R97, RZ, RZ, R213 ;  /* 0x000000ffff617224 */ /* 0x000fe200078e00d5 */
[----:B------:R-:W-:Y:S02]  /*46be0*/  MOV R98, R214 ;  /* 0x000000d600627202 */ /* 0x000fe40000000f00 */
[----:B------:R-:W2:Y:S01]  /*46bf0*/  LDL.LU R219, [R1+0x3d88] ;  /* 0x003d880001db7983 */ /* 0x000ea20000300800 */
[----:B------:R-:W-:-:S03]  /*46c00*/  IMAD.MOV.U32 R99, RZ, RZ, R215 ;  /* 0x000000ffff637224 */ /* 0x000fc600078e00d7 */
[----:B------:R-:W2:Y:S01]  /*46c10*/  LDL.LU R212, [R1+0x3d84] ;  /* 0x003d840001d47983 */ /* 0x000ea20000300800 */
[----:B---3--:R-:W-:-:S03]  /*46c20*/  IMAD.MOV.U32 R68, RZ, RZ, R208 ;  /* 0x000000ffff447224 */ /* 0x008fc600078e00d0 */
[----:B------:R-:W3:Y:S01]  /*46c30*/  LDL.LU R213, [R1+0x3d80] ;  /* 0x003d800001d57983 */ /* 0x000ee20000300800 */
[----:B------:R-:W-:-:S03]  /*46c40*/  MOV R69, R209 ;  /* 0x000000d100457202 */ /* 0x000fc60000000f00 */
[----:B------:R-:W3:Y:S01]  /*46c50*/  LDL.LU R214, [R1+0x3d7c] ;  /* 0x003d7c0001d67983 */ /* 0x000ee20000300800 */
[----:B----4-:R-:W-:-:S03]  /*46c60*/  IMAD.MOV.U32 R70, RZ, RZ, R210 ;  /* 0x000000ffff467224 */ /* 0x010fc600078e00d2 */
[----:B------:R-:W3:Y:S01]  /*46c70*/  LDL.LU R215, [R1+0x3d78] ;  /* 0x003d780001d77983 */ /* 0x000ee20000300800 */
[----:B------:R-:W-:-:S03]  /*46c80*/  IMAD.MOV.U32 R71, RZ, RZ, R211 ;  /* 0x000000ffff477224 */ /* 0x000fc600078e00d3 */
        /* <DEDUP_REMOVED lines=36> */
[----:B------:R-:W-:-:S03]  /*46ed0*/  IMAD.MOV.U32 R76, RZ, RZ, R152 ;  /* 0x000000ffff4c7224 */ /* 0x000fc600078e0098 */
[----:B------:R-:W4:Y:S01]  /*46ee0*/  LDL.LU R108, [R1+0x1d0] ;  /* 0x0001d000016c7983 */ /* 0x000f220000300800 */
[----:B------:R-:W-:-:S03]  /*46ef0*/  IMAD.MOV.U32 R77, RZ, RZ, R153 ;  /* 0x000000ffff4d7224 */ /* 0x000fc600078e0099 */
[----:B------:R-:W4:Y:S01]  /*46f00*/  LDL.LU R109, [R1+0x1d4] ;  /* 0x0001d400016d7983 */ /* 0x000f220000300800 */
[----:B------:R-:W-:-:S03]  /*46f10*/  MOV R78, R154 ;  /* 0x0000009a004e7202 */ /* 0x000fc60000000f00 */
[----:B------:R-:W4:Y:S01]  /*46f20*/  LDL.LU R110, [R1+0x1d8] ;  /* 0x0001d800016e7983 */ /* 0x000f220000300800 */
[----:B------:R-:W-:-:S03]  /*46f30*/  IMAD.MOV.U32 R79, RZ, RZ, R155 ;  /* 0x000000ffff4f7224 */ /* 0x000fc600078e009b */
[----:B------:R-:W4:Y:S04]  /*46f40*/  LDL.LU R111, [R1+0x1dc] ;  /* 0x0001dc00016f7983 */ /* 0x000f280000300800 */
[----:B------:R-:W4:Y:S04]  /*46f50*/  LDL.LU R152, [R1+0x3d54] ;  /* 0x003d540001987983 */ /* 0x000f280000300800 */
[----:B------:R-:W4:Y:S04]  /*46f60*/  LDL.LU R153, [R1+0x3d50] ;  /* 0x003d500001997983 */ /* 0x000f280000300800 */
[----:B------:R-:W4:Y:S04]  /*46f70*/  LDL.LU R154, [R1+0x3d4c] ;  /* 0x003d4c00019a7983 */ /* 0x000f280000300800 */
[----:B------:R-:W4:Y:S01]  /*46f80*/  LDL.LU R155, [R1+0x3d48] ;  /* 0x003d4800019b7983 */ /* 0x000f220000300800 */
[----:B------:R-:W-:Y:S01]  /*46f90*/  IMAD.MOV.U32 R248, RZ, RZ, R240 ;  /* 0x000000fffff87224 */ /* 0x000fe200078e00f0 */
[----:B------:R-:W-:Y:S01]  /*46fa0*/  MOV R249, R241 ;  /* 0x000000f100f97202 */ /* 0x000fe20000000f00 */
[----:B------:R-:W-:-:S02]  /*46fb0*/  IMAD.MOV.U32 R250, RZ, RZ, R242 ;  /* 0x000000fffffa7224 */ /* 0x000fc400078e00f2 */
[----:B------:R-:W-:Y:S02]  /*46fc0*/  IMAD.MOV.U32 R251, RZ, RZ, R243 ;  /* 0x000000fffffb7224 */ /* 0x000fe400078e00f3 */
[----:B--2---:R-:W-:Y:S02]  /*46fd0*/  IMAD.MOV.U32 R103, RZ, RZ, R235 ;  /* 0x000000ffff677224 */ /* 0x004fe400078e00eb */
[----:B------:R-:W-:Y:S01]  /*46fe0*/  IMAD.MOV.U32 R102, RZ, RZ, R234 ;  /* 0x000000ffff667224 */ /* 0x000fe200078e00ea */
[----:B------:R-:W-:Y:S01]  /*46ff0*/  MOV R101, R233 ;  /* 0x000000e900657202 */ /* 0x000fe20000000f00 */
[----:B------:R-:W-:Y:S02]  /*47000*/  IMAD.MOV.U32 R100, RZ, RZ, R232 ;  /* 0x000000ffff647224 */ /* 0x000fe400078e00e8 */
        /* <DEDUP_REMOVED lines=20> */
[C---:B---3--:R-:W-:Y:S08]  /*47150*/  HMMA.1688.F32.TF32 R140, R136.reuse, R24, R128 ;  /* 0x00000018888c723c */ /* 0x048ff00000081080 */
[C---:B------:R-:W-:Y:S08]  /*47160*/  HMMA.1688.F32.TF32 R128, R136.reuse, R32, R120 ;  /* 0x000000208880723c */ /* 0x040ff00000081078 */
[C---:B----4-:R-:W-:Y:S08]  /*47170*/  HMMA.1688.F32.TF32 R144, R136.reuse, R20, R132 ;  /* 0x000000148890723c */ /* 0x050ff00000081084 */
[C---:B------:R-:W-:Y:S08]  /*47180*/  HMMA.1688.F32.TF32 R120, R136.reuse, R40, R112 ;  /* 0x000000288878723c */ /* 0x040ff00000081070 */
[C---:B------:R-:W-:Y:S08]  /*47190*/  HMMA.1688.F32.TF32 R132, R136.reuse, R28, R124 ;  /* 0x0000001c8884723c */ /* 0x040ff0000008107c */
[C---:B------:R-:W-:Y:S01]  /*471a0*/  HMMA.1688.F32.TF32 R124, R136.reuse, R36, R116 ;  /* 0x00000024887c723c */ /* 0x040fe20000081074 */
[----:B------:R-:W-:Y:S07]  /*471b0*/  STL.64 [R1+0x810], R144 ;  /* 0x0008109001007387 */ /* 0x000fee0000100a00 */
[----:B------:R-:W-:Y:S01]  /*471c0*/  HMMA.1688.F32.TF32 R116, R136, R44, R108 ;  /* 0x0000002c8874723c */ /* 0x000fe2000008106c */
        /* <DEDUP_REMOVED lines=12> */
[----:B------:R3:W-:Y:S01]  /*47290*/  STL.64 [R1+0x848], R118 ;  /* 0x0008487601007387 */ /* 0x0007e20000100a00 */
[C---:B-1----:R-:W-:Y:S08]  /*472a0*/  HMMA.1688.F32.TF32 R144, R236.reuse, R36, R72 ;  /* 0x00000024ec90723c */ /* 0x042ff00000081048 */
[----:B------:R-:W-:Y:S08]  /*472b0*/  HMMA.1688.F32.TF32 R72, R236, R48, R96 ;  /* 0x00000030ec48723c */ /* 0x000ff00000081060 */
[C---:B--2---:R-:W-:Y:S08]  /*472c0*/  HMMA.1688.F32.TF32 R108, R136.reuse, R52, R164 ;  /* 0x00000034886c723c */ /* 0x044ff000000810a4 */
[C---:B------:R-:W-:Y:S01]  /*472d0*/  HMMA.1688.F32.TF32 R112, R136.reuse, R48, R240 ;  /* 0x000000308870723c */ /* 0x040fe200000810f0 */
[----:B------:R-:W-:Y:S04]  /*472e0*/  LDS R240, [R2+UR11+0x44080] ;  /* 0x0440800b02f07984 */ /* 0x000fe80008000800 */
[----:B------:R-:W-:Y:S03]  /*472f0*/  LDS R242, [R2+UR11+0x44880] ;  /* 0x0448800b02f27984 */ /* 0x000fe60008000800 */
[C---:B---3--:R-:W-:Y:S01]  /*47300*/  HMMA.1688.F32.TF32 R116, R136.reuse, R56, R160 ;  /* 0x000000388874723c */ /* 0x048fe200000810a0 */
[----:B------:R-:W-:Y:S04]  /*47310*/  LDS R241, [R252+UR11+0x44080] ;  /* 0x0440800bfcf17984 */ /* 0x000fe80008000800 */
[----:B------:R-:W1:Y:S06]  /*47320*/  LDS R243, [R252+UR11+0x44880] ;  /* 0x0448800bfcf37984 */ /* 0x000e6c0008000800 */
[----:B------:R-:W-:Y:S04]  /*47330*/  STL.64 [R1+0x820], R112 ;  /* 0x0008207001007387 */ /* 0x000fe80000100a00 */
[----:B------:R2:W-:Y:S04]  /*47340*/  STL.64 [R1+0x828], R114 ;  /* 0x0008287201007387 */ /* 0x0005e80000100a00 */
[----:B------:R-:W-:Y:S04]  /*47350*/  STL.64 [R1+0x800], R108 ;  /* 0x0008006c01007387 */ /* 0x000fe80000100a00 */
[----:B------:R3:W-:Y:S01]  /*47360*/  STL.64 [R1+0x808], R110 ;  /* 0x0008086e01007387 */ /* 0x0007e20000100a00 */
[C---:B--2---:R-:W-:Y:S08]  /*47370*/  HMMA.1688.F32.TF32 R112, R136.reuse, R60, R232 ;  /* 0x0000003c8870723c */ /* 0x044ff000000810e8 */
[----:B---3--:R-:W-:Y:S08]  /*47380*/  HMMA.1688.F32.TF32 R108, R136, R220, R152 ;  /* 0x000000dc886c723c */ /* 0x008ff00000081098 */
        /* <DEDUP_REMOVED lines=18> */
[C---:B--2---:R-:W-:Y:S01]  /*474b0*/  HMMA.1688.F32.TF32 R68, R236.reuse, R220, R244 ;  /* 0x000000dcec44723c */ /* 0x044fe200000810f4 */
[----:B------:R-:W-:Y:S04]  /*474c0*/  LDS R244, [R2+UR11+0x44100] ;  /* 0x0441000b02f47984 */ /* 0x000fe80008000800 */
[----:B------:R-:W-:Y:S04]  /*474d0*/  STL.64 [R1+0x1e0], R76 ;  /* 0x0001e04c01007387 */ /* 0x000fe80000100a00 */
[----:B------:R-:W-:Y:S04]  /*474e0*/  STL.64 [R1+0x1e8], R78 ;  /* 0x0001e84e01007387 */ /* 0x000fe80000100a00 */
[----:B------:R-:W2:Y:S04]  /*474f0*/  LDL.LU R248, [R1+0x10] ;  /* 0x0000100001f87983 */ /* 0x000ea80000300800 */
[----:B------:R3:W-:Y:S04]  /*47500*/  STL.64 [R1+0x1d0], R72 ;  /* 0x0001d04801007387 */ /* 0x0007e80000100a00 */
[----:B------:R4:W-:Y:S04]  /*47510*/  STL.64 [R1+0x1d8], R74 ;  /* 0x0001d84a01007387 */ /* 0x0009e80000100a00 */
        /* <DEDUP_REMOVED lines=17> */
[C---:B------:R-:W-:Y:S03]  /*47630*/  HMMA.1688.F32.TF32 R160, R236.reuse, R28, R80 ;  /* 0x0000001ceca0723c */ /* 0x040fe60000081050 */
[----:B---3--:R-:W3:Y:S04]  /*47640*/  LDL.LU R72, [R1+0x70] ;  /* 0x0000700001487983 */ /* 0x008ee80000300800 */
[----:B------:R-:W3:Y:S04]  /*47650*/  LDL.LU R73, [R1+0x74] ;  /* 0x0000740001497983 */ /* 0x000ee80000300800 */
[----:B----4-:R-:W3:Y:S04]  /*47660*/  LDL.LU R74, [R1+0x78] ;  /* 0x00007800014a7983 */ /* 0x010ee80000300800 */
[----:B------:R-:W3:Y:S01]  /*47670*/  LDL.LU R75, [R1+0x7c] ;  /* 0x00007c00014b7983 */ /* 0x000ee20000300800 */
[C---:B------:R-:W-:Y:S03]  /*47680*/  HMMA.1688.F32.TF32 R164, R236.reuse, R24, R100 ;  /* 0x00000018eca4723c */ /* 0x040fe60000081064 */
[----:B------:R-:W4:Y:S04]  /*47690*/  LDL.LU R80, [R1+0x90] ;  /* 0x0000900001507983 */ /* 0x000f280000300800 */
[----:B------:R-:W4:Y:S04]  /*476a0*/  LDL.LU R81, [R1+0x94] ;  /* 0x0000940001517983 */ /* 0x000f280000300800 */
[----:B------:R-:W4:Y:S04]  /*476b0*/  LDL.LU R82, [R1+0x98] ;  /* 0x0000980001527983 */ /* 0x000f280000300800 */
[----:B------:R-:W4:Y:S01]  /*476c0*/  LDL.LU R83, [R1+0x9c] ;  /* 0x00009c0001537983 */ /* 0x000f220000300800 */
        /* <DEDUP_REMOVED lines=35> */
[C---:B------:R-:W-:Y:S03]  /*47900*/  HMMA.1688.F32.TF32 R212, R236.reuse, R12, R212 ;  /* 0x0000000cecd4723c */ /* 0x040fe600000810d4 */
[----:B------:R-:W-:Y:S04]  /*47910*/  LDS R246, [R2+UR11+0x44900] ;  /* 0x0449000b02f67984 */ /* 0x000fe80008000800 */
[----:B------:R-:W-:Y:S01]  /*47920*/  LDS R245, [R252+UR11+0x44100] ;  /* 0x0441000bfcf57984 */ /* 0x000fe20008000800 */
        /* <DEDUP_REMOVED lines=27> */
[----:B------:R-:W3:Y:S04]  /*47ae0*/  LDL.LU R70, [R1+0x68] ;  /* 0x0000680001467983 */ /* 0x000ee80000300800 */
[----:B------:R-:W3:Y:S04]  /*47af0*/  LDL.LU R71, [R1+0x6c] ;  /* 0x00006c0001477983 */ /* 0x000ee80000300800 */
[----:B------:R-:W3:Y:S04]  /*47b00*/  LDL.LU R96, [R1+0x40] ;  /* 0x0000400001607983 */ /* 0x000ee80000300800 */
[----:B------:R-:W3:Y:S04]  /*47b10*/  LDL.LU R97, [R1+0x44] ;  /* 0x0000440001617983 */ /* 0x000ee80000300800 */
[----:B------:R-:W3:Y:S04]  /*47b20*/  LDL.LU R98, [R1+0x48] ;  /* 0x0000480001627983 */ /* 0x000ee80000300800 */
[----:B------:R-:W3:Y:S04]  /*47b30*/  LDL.LU R99, [R1+0x4c] ;  /* 0x00004c0001637983 */ /* 0x000ee80000300800 */
[----:B------:R-:W1:Y:S01]  /*47b40*/  LDS R247, [R252+UR11+0x44900] ;  /* 0x0449000bfcf77984 */ /* 0x000e620008000800 */
[C---:B----4-:R-:W-:Y:S08]  /*47b50*/  HMMA.1688.F32.TF32 R80, R240.reuse, R56, R80 ;  /* 0x00000038f050723c */ /* 0x050ff00000081050 */
[C---:B--2---:R-:W-:Y:S08]  /*47b60*/  HMMA.1688.F32.TF32 R100, R240.reuse, R52, R100 ;  /* 0x00000034f064723c */ /* 0x044ff00000081064 */
[C---:B---3--:R-:W-:Y:S08]  /*47b70*/  HMMA.1688.F32.TF32 R104, R240.reuse, R48, R104 ;  /* 0x00000030f068723c */ /* 0x048ff00000081068 */
[C---:B------:R-:W-:Y:S08]  /*47b80*/  HMMA.1688.F32.TF32 R112, R240.reuse, R40, R112 ;  /* 0x00000028f070723c */ /* 0x040ff00000081070 */
[C---:B------:R-:W-:Y:S08]  /*47b90*/  HMMA.1688.F32.TF32 R116, R240.reuse, R36, R116 ;  /* 0x00000024f074723c */ /* 0x040ff00000081074 */
[C---:B------:R-:W-:Y:S08]  /*47ba0*/  HMMA.1688.F32.TF32 R120, R240.reuse, R32, R120 ;  /* 0x00000020f078723c */ /* 0x040ff00000081078 */
[C---:B------:R-:W-:Y:S08]  /*47bb0*/  HMMA.1688.F32.TF32 R128, R240.reuse, R24, R128 ;  /* 0x00000018f080723c */ /* 0x040ff00000081080 */
[C---:B------:R-:W-:Y:S08]  /*47bc0*/  HMMA.1688.F32.TF32 R132, R240.reuse, R20, R132 ;  /* 0x00000014f084723c */ /* 0x040ff00000081084 */
[C---:B------:R-:W-:Y:S08]  /*47bd0*/  HMMA.1688.F32.TF32 R140, R240.reuse, R16, R140 ;  /* 0x00000010f08c723c */ /* 0x040ff0000008108c */
[C---:B------:R-:W-:Y:S08]  /*47be0*/  HMMA.1688.F32.TF32 R236, R240.reuse, R4, R236 ;  /* 0x00000004f0ec723c */ /* 0x040ff000000810ec */
[C---:B------:R-:W-:Y:S11]  /*47bf0*/  HMMA.1688.F32.TF32 R156, R240.reuse, R8, R156 ;  /* 0x00000008f09c723c */ /* 0x040ff6000008109c */
[----:B------:R-:W-:Y:S01]  /*47c00*/  STL.64 [R1+0x3f0], R236 ;  /* 0x0003f0ec01007387 */ /* 0x000fe20000100a00 */
[C---:B------:R-:W-:Y:S03]  /*47c10*/  HMMA.1688.F32.TF32 R148, R240.reuse, R12, R148 ;  /* 0x0000000cf094723c */ /* 0x040fe60000081094 */
[----:B------:R-:W-:Y:S04]  /*47c20*/  STL.64 [R1+0x3f8], R238 ;  /* 0x0003f8ee01007387 */ /* 0x000fe80000100a00 */
[----:B------:R-:W-:Y:S04]  /*47c30*/  STL.64 [R1+0x3e0], R156 ;  /* 0x0003e09c01007387 */ /* 0x000fe80000100a00 */
[----:B------:R2:W-:Y:S01]  /*47c40*/  STL.64 [R1+0x3e8], R158 ;  /* 0x0003e89e01007387 */ /* 0x0005e20000100a00 */
[C---:B------:R-:W-:Y:S03]  /*47c50*/  HMMA.1688.F32.TF32 R124, R240.reuse, R28, R124 ;  /* 0x0000001cf07c723c */ /* 0x040fe6000008107c */
[----:B------:R-:W-:Y:S04]  /*47c60*/  LDS R236, [R2+UR11+0x44180] ;  /* 0x0441800b02ec7984 */ /* 0x000fe80008000800 */
[----:B--2---:R-:W2:Y:S04]  /*47c70*/  LDL.LU.64 R158, [R1+0x3d00] ;  /* 0x003d0000019e7983 */ /* 0x004ea80000300a00 */
[----:B------:R-:W2:Y:S04]  /*47c80*/  LDL.LU.64 R156, [R1+0x3cf8] ;  /* 0x003cf800019c7983 */ /* 0x000ea80000300a00 */
[----:B------:R-:W-:Y:S04]  /*47c90*/  STL.64 [R1+0x3d0], R148 ;  /* 0x0003d09401007387 */ /* 0x000fe80000100a00 */
[----:B------:R3:W-:Y:S01]  /*47ca0*/  STL.64 [R1+0x3d8], R150 ;  /* 0x0003d89601007387 */ /* 0x0007e20000100a00 */
[C---:B------:R-:W-:Y:S03]  /*47cb0*/  HMMA.1688.F32.TF32 R108, R240.reuse, R44, R108 ;  /* 0x0000002cf06c723c */ /* 0x040fe6000008106c */
[----:B------:R-:W-:Y:S04]  /*47cc0*/  LDS R238, [R2+UR11+0x44980] ;  /* 0x0449800b02ee7984 */ /* 0x000fe80008000800 */
[----:B------:R-:W-:Y:S04]  /*47cd0*/  LDS R237, [R252+UR11+0x44180] ;  /* 0x0441800bfced7984 */ /* 0x000fe80008000800 */
[----:B---3--:R-:W3:Y:S04]  /*47ce0*/  LDL.LU.64 R150, [R1+0x3cf0] ;  /* 0x003cf00001967983 */ /* 0x008ee80000300a00 */
[----:B------:R-:W3:Y:S04]  /*47cf0*/  LDL.LU.64 R148, [R1+0x3ce8] ;  /* 0x003ce80001947983 */ /* 0x000ee80000300a00 */
[----:B------:R-:W-:Y:S04]  /*47d00*/  STL.64 [R1+0x3c0], R140 ;  /* 0x0003c08c01007387 */ /* 0x000fe80000100a00 */
[----:B------:R4:W-:Y:S01]  /*47d10*/  STL.64 [R1+0x3c8], R142 ;  /* 0x0003c88e01007387 */ /* 0x0009e20000100a00 */
[C---:B------:R-:W-:Y:S03]  /*47d20*/  HMMA.1688.F32.TF32 R76, R240.reuse, R60, R76 ;  /* 0x0000003cf04c723c */ /* 0x040fe6000008104c */
[----:B------:R-:W1:Y:S04]  /*47d30*/  LDS R239, [R252+UR11+0x44980] ;  /* 0x0449800bfcef7984 */ /* 0x000e680008000800 */
[----:B----4-:R-:W4:Y:S04]  /*47d40*/  LDL.LU.64 R142, [R1+0x3ce0] ;  /* 0x003ce000018e7983 */ /* 0x010f280000300a00 */
[----:B------:R-:W4:Y:S04]  /*47d50*/  LDL.LU.64 R140, [R1+0x3cd8] ;  /* 0x003cd800018c7983 */ /* 0x000f280000300a00 */
        /* <DEDUP_REMOVED lines=17> */
[----:B------:R1:W-:Y:S01]  /*47e70*/  STL.64 [R1+0x378], R118 ;  /* 0x0003787601007387 */ /* 0x0003e20000100a00 */
[----:B------:R-:W-:Y:S03]  /*47e80*/  HMMA.1688.F32.TF32 R240, R240, R220, R72 ;  /* 0x000000dcf0f0723c */ /* 0x000fe60000081048 */
[----:B-1----:R-:W2:Y:S04]  /*47e90*/  LDL.LU.64 R118, [R1+0x3c90] ;  /* 0x003c900001767983 */ /* 0x002ea80000300a00 */
[----:B------:R-:W2:Y:S04]  /*47ea0*/  LDL.LU.64 R116, [R1+0x3c88] ;  /* 0x003c880001747983 */ /* 0x000ea80000300a00 */
[----:B------:R-:W-:Y:S04]  /*47eb0*/  STL.64 [R1+0x360], R112 ;  /* 0x0003607001007387 */ /* 0x000fe80000100a00 */
[----:B------:R1:W-:Y:S01]  /*47ec0*/  STL.64 [R1+0x368], R114 ;  /* 0x0003687201007387 */ /* 0x0003e20000100a00 */
[C---:B------:R-:W-:Y:S03]  /*47ed0*/  HMMA.1688.F32.TF32 R68, R244.reuse, R4, R68 ;  /* 0x00000004f444723c */ /* 0x040fe60000081044 */
        /* <DEDUP_REMOVED lines=27> */
[----:B------:R-:W2:Y:S04]  /*48090*/  LDL.LU.64 R74, [R1+0x3c20] ;  /* 0x003c2000014a7983 */ /* 0x000ea80000300a00 */
[----:B------:R-:W2:Y:S04]  /*480a0*/  LDL.LU.64 R72, [R1+0x3c18] ;  /* 0x003c180001487983 */ /* 0x000ea80000300a00 */
[----:B------:R1:W-:Y:S04]  /*480b0*/  STL.64 [R1+0x300], R240 ;  /* 0x000300f001007387 */ /* 0x0003e80000100a00 */
[----:B------:R3:W-:Y:S04]  /*480c0*/  STL.64 [R1+0x308], R242 ;  /* 0x000308f201007387 */ /* 0x0007e80000100a00 */
[----:B-1----:R-:W2:Y:S04]  /*480d0*/  LDL.LU R240, [R1] ;  /* 0x0000000001f07983 */ /* 0x002ea80000300800 */
[----:B------:R-:W2:Y:S04]  /*480e0*/  LDL.LU R241, [R1+0x4] ;  /* 0x0000040001f17983 */ /* 0x000ea80000300800 */
[----:B---3--:R-:W2:Y:S04]  /*480f0*/  LDL.LU R242, [R1+0x8] ;  /* 0x0000080001f27983 */ /* 0x008ea80000300800 */
[----:B------:R-:W2:Y:S04]  /*48100*/  LDL.LU R243, [R1+0xc] ;  /* 0x00000c0001f37983 */ /* 0x000ea80000300800 */
[----:B------:R-:W-:Y:S04]  /*48110*/  STL.64 [R1+0x4a0], R68 ;  /* 0x0004a04401007387 */ /* 0x000fe80000100a00 */
[----:B------:R1:W-:Y:S04]  /*48120*/  STL.64 [R1+0x4a8], R70 ;  /* 0x0004a84601007387 */ /* 0x0003e80000100a00 */
[----:B-1----:R-:W3:Y:S04]  /*48130*/  LDL.LU.64 R70, [R1+0x3c10] ;  /* 0x003c100001467983 */ /* 0x002ee80000300a00 */
[----:B------:R-:W3:Y:S04]  /*48140*/  LDL.LU.64 R68, [R1+0x3c08] ;  /* 0x003c080001447983 */ /* 0x000ee80000300a00 */
[----:B------:R-:W-:Y:S04]  /*48150*/  STL.64 [R1+0x490], R88 ;  /* 0x0004905801007387 */ /* 0x000fe80000100a00 */
[----:B------:R1:W-:Y:S04]  /*48160*/  STL.64 [R1+0x498], R90 ;  /* 0x0004985a01007387 */ /* 0x0003e80000100a00 */
[----:B-1----:R-:W4:Y:S04]  /*48170*/  LDL.LU.64 R90, [R1+0x3c00] ;  /* 0x003c0000015a7983 */ /* 0x002f280000300a00 */
[----:B------:R-:W4:Y:S04]  /*48180*/  LDL.LU.64 R88, [R1+0x3bf8] ;  /* 0x003bf80001587983 */ /* 0x000f280000300a00 */
        /* <DEDUP_REMOVED lines=15> */
[----:B------:R-:W4:Y:S01]  /*48280*/  LDL.LU.64 R248, [R1+0x3bb8] ;  /* 0x003bb80001f87983 */ /* 0x000f220000300a00 */
[----:B--2---:R-:W-:-:S15]  /*48290*/  HMMA.1688.F32.TF32 R240, R244, R28, R240 ;  /* 0x0000001cf4f0723c */ /* 0x004fde00000810f0 */
[----:B------:R-:W-:-:S04]  /*482a0*/  NOP ;  /* 0x0000000000007918 */ /* 0x000fc80000000000 */
[----:B------:R-:W-:Y:S04]  /*482b0*/  STL.64 [R1+0x2f0], R240 ;  /* 0x0002f0f001007387 */ /* 0x000fe80000100a00 */
[----:B------:R1:W-:Y:S01]  /*482c0*/  STL.64 [R1+0x2f8], R242 ;  /* 0x0002f8f201007387 */ /* 0x0003e20000100a00 */
[C---:B---3--:R-:W-:Y:S08]  /*482d0*/  HMMA.1688.F32.TF32 R68, R244.reuse, R52, R68 ;  /* 0x00000034f444723c */ /* 0x048ff00000081044 */
[C---:B----4-:R-:W-:Y:S08]  /*482e0*/  HMMA.1688.F32.TF32 R88, R244.reuse, R48, R88 ;  /* 0x00000030f458723c */ /* 0x050ff00000081058 */
[C---:B-1----:R-:W-:Y:S08]  /*482f0*/  HMMA.1688.F32.TF32 R240, R244.reuse, R36, R92 ;  /* 0x00000024f4f0723c */ /* 0x042ff0000008105c */
[C---:B------:R-:W-:Y:S08]  /*48300*/  HMMA.1688.F32.TF32 R92, R244.reuse, R40, R84 ;  /* 0x00000028f45c723c */ /* 0x040ff00000081054 */
[C---:B------:R-:W-:Y:S08]  /*48310*/  HMMA.1688.F32.TF32 R84, R244.reuse, R44, R96 ;  /* 0x0000002cf454723c */ /* 0x040ff00000081060 */
[----:B------:R-:W-:-:S15]  /*48320*/  HMMA.1688.F32.TF32 R248, R244, R32, R248 ;  /* 0x00000020f4f8723c */ /* 0x000fde00000810f8 */
[----:B------:R-:W-:-:S04]  /*48330*/  NOP ;  /* 0x0000000000007918 */ /* 0x000fc80000000000 */
[----:B------:R-:W-:Y:S04]  /*48340*/  STL.64 [R1+0x2e0], R248 ;  /* 0x0002e0f801007387 */ /* 0x000fe80000100a00 */
[----:B------:R-:W-:Y:S04]  /*48350*/  STL.64 [R1+0x2e8], R250 ;  /* 0x0002e8fa01007387 */ /* 0x000fe80000100a00 */
[----:B------:R-:W-:Y:S04]  /*48360*/  STL.64 [R1+0x2d0], R240 ;  /* 0x0002d0f001007387 */ /* 0x000fe80000100a00 */
[----:B------:R-:W-:Y:S04]  /*48370*/  STL.64 [R1+0x2d8], R242 ;  /* 0x0002d8f201007387 */ /* 0x000fe80000100a00 */
[----:B------:R-:W-:Y:S04]  /*48380*/  STL.64 [R1+0x2c0], R92 ;  /* 0x0002c05c01007387 */ /* 0x000fe80000100a00 */
[----:B------:R-:W-:Y:S04]  /*48390*/  STL.64 [R1+0x2c8], R94 ;  /* 0x0002c85e01007387 */ /* 0x000fe80000100a00 */
[----:B------:R-:W-:Y:S04]  /*483a0*/  STL.64 [R1+0x2b0], R84 ;  /* 0x0002b05401007387 */ /* 0x000fe80000100a00 */
[----:B------:R1:W-:Y:S02]  /*483b0*/  STL.64 [R1+0x2b8], R86 ;  /* 0x0002b85601007387 */ /* 0x0003e40000100a00 */
[C---:B-1----:R-:W-:Y:S08]  /*483c0*/  HMMA.1688.F32.TF32 R84, R244.reuse, R56, R72 ;  /* 0x00000038f454723c */ /* 0x042ff00000081048 */
[----:B------:R-:W-:Y:S01]  /*483d0*/  HMMA.1688.F32.TF32 R72, R244, R60, R76 ;  /* 0x0000003cf448723c */ /* 0x000fe2000008104c */
[----:B------:R-:W-:Y:S04]  /*483e0*/  STL.64 [R1+0x2a0], R88 ;  /* 0x0002a05801007387 */ /* 0x000fe80000100a00 */
[----:B------:R-:W-:Y:S04]  /*483f0*/  STL.64 [R1+0x2a8], R90 ;  /* 0x0002a85a01007387 */ /* 0x000fe80000100a00 */
[----:B------:R-:W-:Y:S01]  /*48400*/  STL.64 [R1+0x290], R68 ;  /* 0x0002904401007387 */ /* 0x000fe20000100a00 */
[C---:B------:R-:W-:Y:S03]  /*48410*/  HMMA.1688.F32.TF32 R76, R236.reuse, R4, R100 ;  /* 0x00000004ec4c723c */ /* 0x040fe60000081064 */
[----:B------:R-:W-:Y:S04]  /*48420*/  STL.64 [R1+0x298], R70 ;  /* 0x0002984601007387 */ /* 0x000fe80000100a00 */
[----:B------:R-:W-:Y:S04]  /*48430*/  STL.64 [R1+0x280], R84 ;  /* 0x0002805401007387 */ /* 0x000fe80000100a00 */
[----:B------:R-:W-:Y:S04]  /*48440*/  STL.64 [R1+0x288], R86 ;  /* 0x0002885601007387 */ /* 0x000fe80000100a00 */
[----:B------:R-:W-:Y:S04]  /*48450*/  STL.64 [R1+0x270], R72 ;  /* 0x0002704801007387 */ /* 0x000fe80000100a00 */
[----:B------:R1:W-:Y:S02]  /*48460*/  STL.64 [R1+0x278], R74 ;  /* 0x0002784a01007387 */ /* 0x0003e40000100a00 */
[----:B-1----:R-:W-:Y:S02]  /*48470*/  HMMA.1688.F32.TF32 R72, R236, R8, R104 ;  /* 0x00000008ec48723c */ /* 0x002fe40000081068 */
[----:B------:R-:W-:Y:S04]  /*48480*/  STL.64 [R1+0x240], R76 ;  /* 0x0002404c01007387 */ /* 0x000fe80000100a00 */
[----:B------:R-:W-:-:S13]  /*48490*/  STL.64 [R1+0x248], R78 ;  /* 0x0002484e01007387 */ /* 0x000fda0000100a00 */
[----:B------:R-:W-:Y:S04]  /*484a0*/  STL.64 [R1+0x220], R72 ;  /* 0x0002204801007387 */ /* 0x000fe80000100a00 */
[----:B------:R1:W-:Y:S02]  /*484b0*/  STL.64 [R1+0x228], R74 ;  /* 0x0002284a01007387 */ /* 0x0003e40000100a00 */
[----:B-1----:R-:W-:Y:S08]  /*484c0*/  HMMA.1688.F32.TF32 R72, R236, R12, R108 ;  /* 0x0000000cec48723c */ /* 0x002ff0000008106c */
[----:B------:R-:W-:Y:S01]  /*484d0*/  HMMA.1688.F32.TF32 R68, R244, R220, R80 ;  /* 0x000000dcf444723c */ /* 0x000fe20000081050 */
[----:B------:R-:W-:Y:S01]  /*484e0*/  IMAD.MOV.U32 R248, RZ, RZ, R34 ;  /* 0x000000fffff87224 */ /* 0x000fe200078e0022 */
[----:B------:R-:W-:Y:S01]  /*484f0*/  MOV R250, R30 ;  /* 0x0000001e00fa7202 */ /* 0x000fe20000000f00 */
[----:B------:R-:W-:-:S02]  /*48500*/  IMAD.MOV.U32 R249, RZ, RZ, R35 ;  /* 0x000000fffff97224 */ /* 0x000fc400078e0023 */
[----:B------:R-:W-:Y:S01]  /*48510*/  IMAD.MOV.U32 R251, RZ, RZ, R31 ;  /* 0x000000fffffb7224 */ /* 0x000fe200078e001f */
[----:B------:R-:W-:Y:S01]  /*48520*/  MOV R85, R27 ;  /* 0x0000001b00557202 */ /* 0x000fe20000000f00 */
[----:B------:R-:W-:Y:S01]  /*48530*/  IMAD.MOV.U32 R84, RZ, RZ, R26 ;  /* 0x000000ffff547224 */ /* 0x000fe200078e001a */
[----:B------:R-:W-:Y:S01]  /*48540*/  HMMA.1688.F32.TF32 R76, R236, R24, R120 ;  /* 0x00000018ec4c723c */ /* 0x000fe20000081078 */
[----:B------:R-:W-:Y:S01]  /*48550*/  IMAD.MOV.U32 R86, RZ, RZ, R22 ;  /* 0x000000ffff567224 */ /* 0x000fe200078e0016 */
[----:B------:R-:W-:Y:S01]  /*48560*/  MOV R92, R18 ;  /* 0x00000012005c7202 */ /* 0x000fe20000000f00 */
[----:B------:R-:W-:Y:S01]  /*48570*/  STL.64 [R1+0x1c0], R72 ;  /* 0x0001c04801007387 */ /* 0x000fe20000100a00 */
[----:B------:R-:W-:-:S03]  /*48580*/  IMAD.MOV.U32 R5, RZ, RZ, R75 ;  /* 0x000000ffff057224 */ /* 0x000fc600078e004b */
[----:B------:R1:W-:Y:S01]  /*48590*/  STL [R1+0x1c8], R74 ;  /* 0x0001c84a01007387 */ /* 0x0003e20000100800 */
[----:B------:R-:W-:Y:S02]  /*485a0*/  IMAD.MOV.U32 R87, RZ, RZ, R23 ;  /* 0x000000ffff577224 */ /* 0x000fe400078e0017 */
[----:B------:R-:W-:Y:S01]  /*485b0*/  IMAD.MOV.U32 R93, RZ, RZ, R19 ;  /* 0x000000ffff5d7224 */ /* 0x000fe200078e0013 */
[----:B------:R-:W-:Y:S01]  /*485c0*/  MOV R95, R15 ;  /* 0x0000000f005f7202 */ /* 0x000fe20000000f00 */
[----:B------:R-:W-:Y:S02]  /*485d0*/  IMAD.MOV.U32 R94, RZ, RZ, R14 ;  /* 0x000000ffff5e7224 */ /* 0x000fe400078e000e */
[----:B------:R-:W-:Y:S01]  /*485e0*/  IMAD.MOV.U32 R96, RZ, RZ, R10 ;  /* 0x000000ffff607224 */ /* 0x000fe200078e000a */
[----:B------:R-:W-:Y:S01]  /*485f0*/  MOV R98, R6 ;  /* 0x0000000600627202 */ /* 0x000fe20000000f00 */
[----:B------:R-:W-:Y:S01]  /*48600*/  IMAD.MOV.U32 R97, RZ, RZ, R11 ;  /* 0x000000ffff617224 */ /* 0x000fe200078e000b */
[C---:B-1----:R-:W-:Y:S01]  /*48610*/  HMMA.1688.F32.TF32 R72, R236.reuse, R16, R112 ;  /* 0x00000010ec48723c */ /* 0x042fe20000081070 */
[----:B------:R-:W-:Y:S01]  /*48620*/  STL [R1+0x3b38], R5 ;  /* 0x003b380501007387 */ /* 0x000fe20000100800 */
[----:B------:R-:W-:Y:S01]  /*48630*/  IMAD.MOV.U32 R99, RZ, RZ, R7 ;  /* 0x000000ffff637224 */ /* 0x000fe200078e0007 */
[----:B------:R-:W-:Y:S01]  /*48640*/  MOV R89, R229 ;  /* 0x000000e500597202 */ /* 0x000fe20000000f00 */
[----:B------:R-:W-:Y:S01]  /*48650*/  IMAD.MOV.U32 R88, RZ, RZ, R228 ;  /* 0x000000ffff587224 */ /* 0x000fe200078e00e4 */
[----:B------:R-:W-:Y:S03]  /*48660*/  LDS R108, [R2+UR11+0x45000] ;  /* 0x0450000b026c7984 */ /* 0x000fe60008000800 */
[----:B------:R-:W-:Y:S01]  /*48670*/  HMMA.1688.F32.TF32 R80, R236, R20, R116 ;  /* 0x00000014ec50723c */ /* 0x000fe20000081074 */
[----:B------:R-:W-:Y:S01]  /*48680*/  IMAD.MOV.U32 R90, RZ, RZ, R230 ;  /* 0x000000ffff5a7224 */ /* 0x000fe200078e00e6 */
[----:B------:R-:W-:Y:S01]  /*48690*/  LDS R110, [R2+UR11+0x45800] ;  /* 0x0458000b026e7984 */ /* 0x000fe20008000800 */
[----:B------:R-:W-:-:S03]  /*486a0*/  IMAD.MOV.U32 R91, RZ, RZ, R231 ;  /* 0x000000ffff5b7224 */ /* 0x000fc600078e00e7 */
[----:B------:R-:W-:Y:S04]  /*486b0*/  LDS R109, [R252+UR11+0x45000] ;  /* 0x0450000bfc6d7984 */ /* 0x000fe80008000800 */
[----:B------:R-:W-:Y:S04]  /*486c0*/  LDS R111, [R252+UR11+0x45800] ;  /* 0x0458000bfc6f7984 */ /* 0x000fe80008000800 */
[----:B------:R-:W-:Y:S04]  /*486d0*/  STL.64 [R1+0x190], R72 ;  /* 0x0001904801007387 */ /* 0x000fe80000100a00 */
[----:B------:R1:W-:Y:S02]  /*486e0*/  STL.64 [R1+0x198], R74 ;  /* 0x0001984a01007387 */ /* 0x0003e40000100a00 */
[C---:B-1----:R-:W-:Y:S02]  /*486f0*/  HMMA.1688.F32.TF32 R72, R236.reuse, R28, R124 ;  /* 0x0000001cec48723c */ /* 0x042fe4000008107c */
[----:B------:R-:W-:Y:S04]  /*48700*/  STL.64 [R1+0x170], R80 ;  /* 0x0001705001007387 */ /* 0x000fe80000100a00 */
[----:B------:R-:W-:Y:S04]  /*48710*/  STL.64 [R1+0x178], R82 ;  /* 0x0001785201007387 */ /* 0x000fe80000100a00 */
[----:B------:R-:W-:Y:S04]  /*48720*/  STL.64 [R1+0x140], R76 ;  /* 0x0001404c01007387 */ /* 0x000fe80000100a00 */
[----:B------:R-:W-:Y:S05]  /*48730*/  STL.64 [R1+0x148], R78 ;  /* 0x0001484e01007387 */ /* 0x000fea0000100a00 */
[----:B------:R-:W-:Y:S04]  /*48740*/  STL.64 [R1+0x120], R72 ;  /* 0x0001204801007387 */ /* 0x000fe80000100a00 */
[----:B------:R1:W-:Y:S02]  /*48750*/  STL.64 [R1+0x128], R74 ;  /* 0x0001284a01007387 */ /* 0x0003e40000100a00 */
[C---:B-1----:R-:W-:Y:S08]  /*48760*/  HMMA.1688.F32.TF32 R72, R236.reuse, R40, R140 ;  /* 0x00000028ec48723c */ /* 0x042ff0000008108c */
[C---:B------:R-:W-:Y:S08]  /*48770*/  HMMA.1688.F32.TF32 R80, R236.reuse, R32, R128 ;  /* 0x00000020ec50723c */ /* 0x040ff00000081080 */
[----:B------:R-:W-:Y:S03]  /*48780*/  HMMA.1688.F32.TF32 R76, R236, R36, R132 ;  /* 0x00000024ec4c723c */ /* 0x000fe60000081084 */
[----:B------:R-:W-:Y:S01]  /*48790*/  IMAD.MOV.U32 R5, RZ, RZ, R72 ;  /* 0x000000ffff057224 */ /* 0x000fe200078e0048 */
[----:B------:R-:W-:Y:S01]  /*487a0*/  MOV R41, R73 ;  /* 0x0000004900297202 */ /* 0x000fe20000000f00 */
[----:B------:R-:W-:-:S02]  /*487b0*/  IMAD.MOV.U32 R40, RZ, RZ, R74 ;  /* 0x000000ffff287224 */ /* 0x000fc400078e004a */
[----:B------:R-:W-:Y:S02]  /*487c0*/  IMAD.MOV.U32 R37, RZ, RZ, R75 ;  /* 0x000000ffff257224 */ /* 0x000fe400078e004b */
[----:B------:R-:W-:Y:S02]  /*487d0*/  HMMA.1688.F32.TF32 R72, R236, R44, R148 ;  /* 0x0000002cec48723c */ /* 0x000fe40000081094 */
[----:B------:R-:W-:Y:S04]  /*487e0*/  STL.64 [R1+0x80], R80 ;  /* 0x0000805001007387 */ /* 0x000fe80000100a00 */
[----:B------:R-:W-:Y:S04]  /*487f0*/  STL.64 [R1+0x88], R82 ;  /* 0x0000885201007387 */ /* 0x000fe80000100a00 */
[----:B------:R-:W-:Y:S04]  /*48800*/  STL.64 [R1+0x70], R76 ;  /* 0x0000704c01007387 */ /* 0x000fe80000100a00 */
[----:B------:R-:W-:Y:S04]  /*48810*/  STL.64 [R1+0x78], R78 ;  /* 0x0000784e01007387 */ /* 0x000fe80000100a00 */
[----:B------:R-:W-:Y:S04]  /*48820*/  STL [R1+0x3b40], R41 ;  /* 0x003b402901007387 */ /* 0x000fe80000100800 */
[----:B------:R-:W-:Y:S04]  /*48830*/  STL [R1+0x3b3c], R5 ;  /* 0x003b3c0501007387 */ /* 0x000fe80000100800 */
[----:B------:R1:W-:Y:S04]  /*48840*/  STL.64 [R1+0x40], R72 ;  /* 0x0000404801007387 */ /* 0x0003e80000100a00 */
[----:B------:R-:W2:Y:S04]  /*48850*/  LDL.LU R34, [R1+0x3bb0] ;  /* 0x003bb00001227983 */ /* 0x000ea80000300800 */
[----:B------:R-:W2:Y:S04]  /*48860*/  LDL.LU R35, [R1+0x3bac] ;  /* 0x003bac0001237983 */ /* 0x000ea80000300800 */
[----:B------:R-:W3:Y:S04]  /*48870*/  LDL.LU R30, [R1+0x3ba8] ;  /* 0x003ba800011e7983 */ /* 0x000ee80000300800 */
[----:B------:R-:W3:Y:S04]  /*48880*/  LDL.LU R31, [R1+0x3ba4] ;  /* 0x003ba400011f7983 */ /* 0x000ee80000300800 */
        /* <DEDUP_REMOVED lines=12> */
[----:B------:R-:W-:Y:S01]  /*48950*/  MOV R45, R74 ;  /* 0x0000004a002d7202 */ /* 0x000fe20000000f00 */
[----:B------:R-:W-:-:S02]  /*48960*/  IMAD.MOV.U32 R44, RZ, RZ, R75 ;  /* 0x000000ffff2c7224 */ /* 0x000fc400078e004b */
[----:B-1----:R-:W-:Y:S01]  /*48970*/  HMMA.1688.F32.TF32 R72, R236, R48, R156 ;  /* 0x00000030ec48723c */ /* 0x002fe2000008109c */
[----:B------:R-:W3:Y:S04]  /*48980*/  LDL.LU R228, [R1+0x3b70] ;  /* 0x003b700001e47983 */ /* 0x000ee80000300800 */
[----:B------:R-:W3:Y:S04]  /*48990*/  LDL.LU R229, [R1+0x3b6c] ;  /* 0x003b6c0001e57983 */ /* 0x000ee80000300800 */
[----:B------:R-:W3:Y:S04]  /*489a0*/  LDL.LU R230, [R1+0x3b68] ;  /* 0x003b680001e67983 */ /* 0x000ee80000300800 */
[----:B------:R-:W3:Y:S06]  /*489b0*/  LDL.LU R231, [R1+0x3b64] ;  /* 0x003b640001e77983 */ /* 0x000eec0000300800 */
[----:B------:R-:W-:Y:S01]  /*489c0*/  IMAD.MOV.U32 R41, RZ, RZ, R72 ;  /* 0x000000ffff297224 */ /* 0x000fe200078e0048 */
[----:B------:R-:W-:Y:S01]  /*489d0*/  MOV R5, R73 ;  /* 0x0000004900057202 */ /* 0x000fe20000000f00 */
[----:B------:R-:W-:-:S02]  /*489e0*/  IMAD.MOV.U32 R49, RZ, RZ, R74 ;  /* 0x000000ffff317224 */ /* 0x000fc400078e004a */
[----:B------:R-:W-:Y:S02]  /*489f0*/  IMAD.MOV.U32 R48, RZ, RZ, R75 ;  /* 0x000000ffff307224 */ /* 0x000fe400078e004b */
[----:B------:R-:W-:Y:S01]  /*48a00*/  HMMA.1688.F32.TF32 R72, R236, R52, R168 ;  /* 0x00000034ec48723c */ /* 0x000fe200000810a8 */
[----:B------:R-:W-:Y:S01]  /*48a10*/  IMAD.MOV.U32 R76, RZ, RZ, R201 ;  /* 0x000000ffff4c7224 */ /* 0x000fe200078e00c9 */
[----:B------:R-:W-:Y:S01]  /*48a20*/  MOV R78, R203 ;  /* 0x000000cb004e7202 */ /* 0x000fe20000000f00 */
[----:B------:R-:W-:Y:S02]  /*48a30*/  IMAD.MOV.U32 R77, RZ, RZ, R202 ;  /* 0x000000ffff4d7224 */ /* 0x000fe400078e00ca */
[----:B------:R-:W-:-:S14]  /*48a40*/  IMAD.MOV.U32 R79, RZ, RZ, R227 ;  /* 0x000000ffff4f7224 */ /* 0x000fdc00078e00e3 */
[----:B------:R-:W-:Y:S01]  /*48a50*/  MOV R36, R72 ;  /* 0x0000004800247202 */ /* 0x000fe20000000f00 */
[----:B------:R-:W-:Y:S01]  /*48a60*/  IMAD.MOV.U32 R33, RZ, RZ, R73 ;  /* 0x000000ffff217224 */ /* 0x000fe200078e0049 */
[----:B------:R-:W-:Y:S01]  /*48a70*/  MOV R72, R224 ;  /* 0x000000e000487202 */ /* 0x000fe20000000f00 */
[----:B------:R-:W-:Y:S01]  /*48a80*/  IMAD.MOV.U32 R32, RZ, RZ, R74 ;  /* 0x000000ffff207224 */ /* 0x000fe200078e004a */
[----:B------:R-:W4:Y:S01]  /*48a90*/  LDL.LU R224, [R1+0x3b60] ;  /* 0x003b600001e07983 */ /* 0x000f220000300800 */
[----:B------:R-:W-:Y:S01]  /*48aa0*/  IMAD.MOV.U32 R73, RZ, RZ, R225 ;  /* 0x000000ffff497224 */ /* 0x000fe200078e00e1 */
[----:B------:R-:W-:Y:S01]  /*48ab0*/  MOV R29, R75 ;  /* 0x0000004b001d7202 */ /* 0x000fe20000000f00 */
[----:B------:R-:W-:Y:S01]  /*48ac0*/  IMAD.MOV.U32 R74, RZ, RZ, R226 ;  /* 0x000000ffff4a7224 */ /* 0x000fe200078e00e2 */
        /* <DEDUP_REMOVED lines=13> */
[----:B------:R-:W-:Y:S01]  /*48ba0*/  IMAD.MOV.U32 R246, RZ, RZ, R69 ;  /* 0x000000fffff67224 */ /* 0x000fe200078e0045 */
[----:B------:R-:W-:Y:S01]  /*48bb0*/  MOV R244, R71 ;  /* 0x0000004700f47202 */ /* 0x000fe20000000f00 */
[----:B------:R-:W-:Y:S01]  /*48bc0*/  IMAD.MOV.U32 R245, RZ, RZ, R70 ;  /* 0x000000fffff57224 */ /* 0x000fe200078e0046 */
[----:B------:R-:W-:Y:S04]  /*48bd0*/  LDS R68, [R0+UR11+0x45000] ;  /* 0x0450000b00447984 */ /* 0x000fe80008000800 */
[----:B------:R-:W-:Y:S04]  /*48be0*/  LDS R70, [R0+UR11+0x45800] ;  /* 0x0458000b00467984 */ /* 0x000fe80008000800 */
[----:B------:R-:W-:Y:S04]  /*48bf0*/  LDS R69, [R3+UR11+0x45000] ;  /* 0x0450000b03457984 */ /* 0x000fe80008000800 */
[----:B------:R-:W2:Y:S02]  /*48c00*/  LDS R71, [R3+UR11+0x45800] ;  /* 0x0458000b03477984 */ /* 0x000ea40008000800 */
[----:B--2---:R-:W-:-:S15]  /*48c10*/  HMMA.1688.F32.TF32 R64, R68, R6, R64 ;  /* 0x000000064440723c */ /* 0x004fde0000081040 */
[----:B------:R-:W-:-:S04]  /*48c20*/  NOP ;  /* 0x0000000000007918 */ /* 0x000fc80000000000 */
[----:B------:R-:W-:Y:S01]  /*48c30*/  IMAD.MOV.U32 R12, RZ, RZ, R64 ;  /* 0x000000ffff0c7224 */ /* 0x000fe200078e0040 */
[----:B------:R-:W-:Y:S01]  /*48c40*/  MOV R9, R65 ;  /* 0x0000004100097202 */ /* 0x000fe20000000f00 */
[----:B------:R-:W-:Y:S02]  /*48c50*/  IMAD.MOV.U32 R8, RZ, RZ, R66 ;  /* 0x000000ffff087224 */ /* 0x000fe400078e0042 */
[----:B------:R-:W-:Y:S02]  /*48c60*/  IMAD.MOV.U32 R4, RZ, RZ, R67 ;  /* 0x000000ffff047224 */ /* 0x000fe400078e0043 */
[----:B------:R-:W-:Y:S01]  /*48c70*/  HMMA.1688.F32.TF32 R64, R68, R10, R172 ;  /* 0x0000000a4440723c */ /* 0x000fe200000810ac */
[----:B------:R-:W-:Y:S04]  /*48c80*/  LDS R172, [R0+UR11+0x45080] ;  /* 0x0450800b00ac7984 */ /* 0x000fe80008000800 */
[----:B------:R-:W-:Y:S03]  /*48c90*/  LDS R174, [R0+UR11+0x45880] ;  /* 0x0458800b00ae7984 */ /* 0x000fe60008000800 */
[----:B---3--:R-:W-:Y:S01]  /*48ca0*/  HMMA.1688.F32.TF32 R228, R236, R220, R228 ;  /* 0x000000dcece4723c */ /* 0x008fe200000810e4 */
[----:B------:R-:W-:Y:S04]  /*48cb0*/  LDS R173, [R3+UR11+0x45080] ;  /* 0x0450800b03ad7984 */ /* 0x000fe80008000800 */
[----:B------:R-:W1:Y:S03]  /*48cc0*/  LDS R175, [R3+UR11+0x45880] ;  /* 0x0458800b03af7984 */ /* 0x000e660008000800 */
[C---:B------:R-:W-:Y:S01]  /*48cd0*/  HMMA.1688.F32.TF32 R104, R68.reuse, R18, R180 ;  /* 0x000000124468723c */ /* 0x040fe200000810b4 */
[----:B------:R-:W-:Y:S02]  /*48ce0*/  LDS R220, [R0+UR11+0x46000] ;  /* 0x0460000b00dc7984 */ /* 0x000fe40008000800 */
[----:B------:R-:W-:Y:S01]  /*48cf0*/  MOV R20, R64 ;  /* 0x0000004000147202 */ /* 0x000fe20000000f00 */
[----:B------:R-:W-:Y:S01]  /*48d00*/  IMAD.MOV.U32 R17, RZ, RZ, R65 ;  /* 0x000000ffff117224 */ /* 0x000fe200078e0041 */
[----:B------:R-:W-:Y:S01]  /*48d10*/  MOV R13, R67 ;  /* 0x00000043000d7202 */ /* 0x000fe20000000f00 */
[----:B------:R-:W-:Y:S01]  /*48d20*/  IMAD.MOV.U32 R16, RZ, RZ, R66 ;  /* 0x000000ffff107224 */ /* 0x000fe200078e0042 */
[----:B------:R-:W-:Y:S01]  /*48d30*/  LDS R221, [R3+UR11+0x46000] ;  /* 0x0460000b03dd7984 */ /* 0x000fe20008000800 */
[----:B------:R-:W-:-:S15]  /*48d40*/  HMMA.1688.F32.TF32 R64, R68, R14, R176 ;  /* 0x0000000e4440723c */ /* 0x000fde00000810b0 */
[----:B------:R-:W-:-:S04]  /*48d50*/  NOP ;  /* 0x0000000000007918 */ /* 0x000fc80000000000 */
[----:B------:R-:W-:Y:S01]  /*48d60*/  IMAD.MOV.U32 R28, RZ, RZ, R64 ;  /* 0x000000ffff1c7224 */ /* 0x000fe200078e0040 */
[----:B------:R-:W-:Y:S01]  /*48d70*/  MOV R24, R66 ;  /* 0x0000004200187202 */ /* 0x000fe20000000f00 */
[----:B----4-:R-:W-:Y:S01]  /*48d80*/  HMMA.1688.F32.TF32 R240, R236, R56, R200 ;  /* 0x00000038ecf0723c */ /* 0x010fe200000810c8 */
[----:B------:R-:W-:Y:S02]  /*48d90*/  IMAD.MOV.U32 R25, RZ, RZ, R65 ;  /* 0x000000ffff197224 */ /* 0x000fe400078e0041 */
[----:B------:R-:W-:-:S05]  /*48da0*/  IMAD.MOV.U32 R21, RZ, RZ, R67 ;  /* 0x000000ffff157224 */ /* 0x000fca00078e0043 */
[----:B------:R-:W-:Y:S08]  /*48db0*/  HMMA.1688.F32.TF32 R224, R236, R60, R224 ;  /* 0x0000003cece0723c */ /* 0x000ff000000810e0 */
[C---:B------:R-:W-:Y:S03]  /*48dc0*/  HMMA.1688.F32.TF32 R64, R68.reuse, R22, R184 ;  /* 0x000000164440723c */ /* 0x040fe600000810b8 */
        /* <DEDUP_REMOVED lines=12> */
[C---:B---3--:R-:W-:Y:S01]  /*48e90*/  HMMA.1688.F32.TF32 R64, R68.reuse, R34, R196 ;  /* 0x000000224440723c */ /* 0x048fe200000810c4 */
[----:B------:R-:W-:Y:S04]  /*48ea0*/  STL.64 [R1+0x160], R100 ;  /* 0x0001606401007387 */ /* 0x000fe80000100a00 */
[----:B------:R2:W-:Y:S06]  /*48eb0*/  STL.64 [R1+0x168], R102 ;  /* 0x0001686601007387 */ /* 0x0005ec0000100a00 */
[----:B------:R-:W-:Y:S04]  /*48ec0*/  STL.64 [R1+0x130], R104 ;  /* 0x0001306801007387 */ /* 0x000fe80000100a00 */
[----:B------:R-:W-:Y:S01]  /*48ed0*/  STL.64 [R1+0x138], R106 ;  /* 0x0001386a01007387 */ /* 0x000fe20000100a00 */
[C---:B--2---:R-:W-:Y:S03]  /*48ee0*/  HMMA.1688.F32.TF32 R100, R68.reuse, R38, R80 ;  /* 0x000000264464723c */ /* 0x044fe60000081050 */
[----:B------:R-:W-:Y:S04]  /*48ef0*/  STL.64 [R1+0x110], R64 ;  /* 0x0001104001007387 */ /* 0x000fe80000100a00 */
[----:B------:R2:W-:Y:S01]  /*48f00*/  STL.64 [R1+0x118], R66 ;  /* 0x0001184201007387 */ /* 0x0005e20000100a00 */
[C---:B------:R-:W-:Y:S08]  /*48f10*/  HMMA.1688.F32.TF32 R80, R68.reuse, R42, R76 ;  /* 0x0000002a4450723c */ /* 0x040ff0000008104c */
[C---:B--2---:R-:W-:Y:S03]  /*48f20*/  HMMA.1688.F32.TF32 R64, R68.reuse, R46, R72 ;  /* 0x0000002e4440723c */ /* 0x044fe60000081048 */
[----:B------:R-:W-:Y:S04]  /*48f30*/  STL.64 [R1+0x100], R100 ;  /* 0x0001006401007387 */ /* 0x000fe80000100a00 */
[----:B------:R-:W-:Y:S01]  /*48f40*/  STL.64 [R1+0x108], R102 ;  /* 0x0001086601007387 */ /* 0x000fe20000100a00 */
[C---:B------:R-:W-:Y:S03]  /*48f50*/  HMMA.1688.F32.TF32 R76, R68.reuse, R50, R88 ;  /* 0x00000032444c723c */ /* 0x040fe60000081058 */
[----:B------:R-:W-:Y:S04]  /*48f60*/  STL.64 [R1+0xf0], R80 ;  /* 0x0000f05001007387 */ /* 0x000fe80000100a00 */
[----:B------:R-:W-:Y:S01]  /*48f70*/  STL.64 [R1+0xf8], R82 ;  /* 0x0000f85201007387 */ /* 0x000fe20000100a00 */
[C---:B------:R-:W-:Y:S03]  /*48f80*/  HMMA.1688.F32.TF32 R72, R68.reuse, R54, R96 ;  /* 0x000000364448723c */ /* 0x040fe60000081060 */
[----:B------:R-:W-:Y:S04]  /*48f90*/  STL.64 [R1+0xe0], R64 ;  /* 0x0000e04001007387 */ /* 0x000fe80000100a00 */
[----:B------:R2:W-:Y:S02]  /*48fa0*/  STL.64 [R1+0xe8], R66 ;  /* 0x0000e84201007387 */ /* 0x0005e40000100a00 */
[C---:B--2---:R-:W-:Y:S02]  /*48fb0*/  HMMA.1688.F32.TF32 R64, R68.reuse, R58, R92 ;  /* 0x0000003a4440723c */ /* 0x044fe4000008105c */
[----:B------:R-:W-:Y:S04]  /*48fc0*/  STL.64 [R1+0xd0], R76 ;  /* 0x0000d04c01007387 */ /* 0x000fe80000100a00 */
[----:B------:R-:W-:Y:S04]  /*48fd0*/  STL.64 [R1+0xd8], R78 ;  /* 0x0000d84e01007387 */ /* 0x000fe80000100a00 */
[----:B------:R-:W2:Y:S04]  /*48fe0*/  LDL.LU R92, [R1+0x150] ;  /* 0x00015000015c7983 */ /* 0x000ea80000300800 */
[----:B------:R-:W-:Y:S04]  /*48ff0*/  STL.64 [R1+0xc0], R72 ;  /* 0x0000c04801007387 */ /* 0x000fe80000100a00 */
[----:B------:R3:W-:Y:S04]  /*49000*/  STL.64 [R1+0xc8], R74 ;  /* 0x0000c84a01007387 */ /* 0x0007e80000100a00 */
[----:B------:R-:W-:Y:S04]  /*49010*/  STL.64 [R1+0xb0], R64 ;  /* 0x0000b04001007387 */ /* 0x000fe80000100a00 */
[----:B------:R4:W-:Y:S04]  /*49020*/  STL.64 [R1+0xb8], R66 ;  /* 0x0000b84201007387 */ /* 0x0009e80000100a00 */
[----:B------:R-:W2:Y:S04]  /*49030*/  LDL.LU R93, [R1+0x154] ;  /* 0x00015400015d7983 */ /* 0x000ea80000300800 */
[----:B------:R-:W2:Y:S04]  /*49040*/  LDL.LU R94, [R1+0x158] ;  /* 0x00015800015e7983 */ /* 0x000ea80000300800 */
[----:B------:R-:W2:Y:S01]  /*49050*/  LDL.LU R95, [R1+0x15c] ;  /* 0x00015c00015f7983 */ /* 0x000ea20000300800 */
[C---:B---3--:R-:W-:Y:S08]  /*49060*/  HMMA.1688.F32.TF32 R72, R68.reuse, R62, R84 ;  /* 0x0000003e4448723c */ /* 0x048ff00000081054 */
[----:B----4-:R-:W-:Y:S11]  /*49070*/  HMMA.1688.F32.TF32 R64, R68, R222, R248 ;  /* 0x000000de4440723c */ /* 0x010ff600000810f8 */
[----:B------:R-:W-:Y:S01]  /*49080*/  STL.64 [R1+0xa0], R72 ;  /* 0x0000a04801007387 */ /* 0x000fe20000100a00 */
[C---:B------:R-:W-:Y:S03]  /*49090*/  HMMA.1688.F32.TF32 R68, R108.reuse, R10, R208 ;  /* 0x0000000a6c44723c */ /* 0x040fe600000810d0 */
[----:B------:R3:W-:Y:S04]  /*490a0*/  STL.64 [R1+0xa8], R74 ;  /* 0x0000a84a01007387 */ /* 0x0007e80000100a00 */
[----:B------:R-:W-:Y:S01]  /*490b0*/  STL.64 [R1+0x90], R64 ;  /* 0x0000904001007387 */ /* 0x000fe20000100a00 */
[C---:B------:R-:W-:Y:S03]  /*490c0*/  HMMA.1688.F32.TF32 R248, R108.reuse, R18, R216 ;  /* 0x000000126cf8723c */ /* 0x040fe600000810d8 */
[----:B------:R4:W-:Y:S05]  /*490d0*/  STL.64 [R1+0x98], R66 ;  /* 0x0000984201007387 */ /* 0x0009ea0000100a00 */
[C---:B---3--:R-:W-:Y:S08]  /*490e0*/  HMMA.1688.F32.TF32 R72, R108.reuse, R6, R204 ;  /* 0x000000066c48723c */ /* 0x048ff000000810cc */
[C---:B----4-:R-:W-:Y:S11]  /*490f0*/  HMMA.1688.F32.TF32 R64, R108.reuse, R14, R212 ;  /* 0x0000000e6c40723c */ /* 0x050ff600000810d4 */
[----:B------:R-:W-:Y:S04]  /*49100*/  STL.64 [R1+0x50], R72 ;  /* 0x0000504801007387 */ /* 0x000fe80000100a00 */
[----:B------:R-:W-:Y:S04]  /*49110*/  STL.64 [R1+0x58], R74 ;  /* 0x0000584a01007387 */ /* 0x000fe80000100a00 */
[----:B------:R-:W-:Y:S04]  /*49120*/  STL.64 [R1+0x30], R68 ;  /* 0x0000304401007387 */ /* 0x000fe80000100a00 */
[----:B------:R3:W-:Y:S04]  /*49130*/  STL.64 [R1+0x38], R70 ;  /* 0x0000384601007387 */ /* 0x0007e80000100a00 */
[----:B------:R-:W-:Y:S04]  /*49140*/  STL.64 [R1+0x39c0], R250 ;  /* 0x0039c0fa01007387 */ /* 0x000fe80000100a00 */
[----:B------:R-:W-:Y:S04]  /*49150*/  STL.64 [R1+0x10], R64 ;  /* 0x0000104001007387 */ /* 0x000fe80000100a00 */
[----:B------:R4:W-:Y:S01]  /*49160*/  STL.64 [R1+0x18], R66 ;  /* 0x0000184201007387 */ /* 0x0009e20000100a00 */
[C---:B---3--:R-:W-:Y:S08]  /*49170*/  HMMA.1688.F32.TF32 R68, R108.reuse, R26, R164 ;  /* 0x0000001a6c44723c */ /* 0x048ff000000810a4 */
[C---:B----4-:R-:W-:Y:S08]  /*49180*/  HMMA.1688.F32.TF32 R64, R108.reuse, R22, R232 ;  /* 0x000000166c40723c */ /* 0x050ff000000810e8 */
        /* <DEDUP_REMOVED lines=21> */
[----:B------:R-:W-:Y:S04]  /*492e0*/  LDS R232, [R2+UR11+0x45080] ;  /* 0x0450800b02e87984 */ /* 0x000fe80008000800 */
[----:B------:R-:W-:Y:S04]  /*492f0*/  LDS R234, [R2+UR11+0x45880] ;  /* 0x0458800b02ea7984 */ /* 0x000fe80008000800 */
[----:B------:R-:W-:Y:S04]  /*49300*/  LDS R233, [R252+UR11+0x45080] ;  /* 0x0450800bfce97984 */ /* 0x000fe80008000800 */
[----:B------:R-:W4:Y:S01]  /*49310*/  LDS R235, [R252+UR11+0x45880] ;  /* 0x0458800bfceb7984 */ /* 0x000f220008000800 */
[C---:B--2---:R-:W-:Y:S03]  /*49320*/  HMMA.1688.F32.TF32 R88, R108.reuse, R46, R92 ;  /* 0x0000002e6c58723c */ /* 0x044fe6000008105c */
        /* <DEDUP_REMOVED lines=16> */
[----:B------:R-:W1:Y:S04]  /*49430*/  LDL.LU R112, [R1+0x4f0] ;  /* 0x0004f00001707983 */ /* 0x000e680000300800 */
[----:B------:R-:W1:Y:S04]  /*49440*/  LDL.LU R113, [R1+0x4f4] ;  /* 0x0004f40001717983 */ /* 0x000e680000300800 */
[----:B------:R-:W1:Y:S04]  /*49450*/  LDL.LU R114, [R1+0x4f8] ;  /* 0x0004f80001727983 */ /* 0x000e680000300800 */
[----:B------:R-:W1:Y:S04]  /*49460*/  LDL.LU R115, [R1+0x4fc] ;  /* 0x0004fc0001737983 */ /* 0x000e680000300800 */
        /* <DEDUP_REMOVED lines=13> */
[----:B------:R-:W-:Y:S01]  /*49540*/  STL.64 [R1+0x3a28], R88 ;  /* 0x003a285801007387 */ /* 0x000fe20000100a00 */
[C---:B---3--:R-:W-:Y:S08]  /*49550*/  HMMA.1688.F32.TF32 R96, R108.reuse, R54, R96 ;  /* 0x000000366c60723c */ /* 0x048ff00000081060 */
[C---:B--2---:R-:W-:Y:S08]  /*49560*/  HMMA.1688.F32.TF32 R92, R108.reuse, R50, R92 ;  /* 0x000000326c5c723c */ /* 0x044ff0000008105c */
[C---:B----4-:R-:W-:Y:S11]  /*49570*/  HMMA.1688.F32.TF32 R100, R108.reuse, R58, R100 ;  /* 0x0000003a6c64723c */ /* 0x050ff60000081064 */
[----:B------:R-:W-:Y:S01]  /*49580*/  STL.64 [R1+0x3a40], R94 ;  /* 0x003a405e01007387 */ /* 0x000fe20000100a00 */
[C---:B------:R-:W-:Y:S03]  /*49590*/  HMMA.1688.F32.TF32 R104, R108.reuse, R62, R104 ;  /* 0x0000003e6c68723c */ /* 0x040fe60000081068 */
[----:B------:R-:W-:Y:S05]  /*495a0*/  STL.64 [R1+0x3a38], R92 ;  /* 0x003a385c01007387 */ /* 0x000fea0000100a00 */
[----:B------:R-:W-:Y:S01]  /*495b0*/  HMMA.1688.F32.TF32 R108, R108, R222, R128 ;  /* 0x000000de6c6c723c */ /* 0x000fe20000081080 */
[----:B------:R-:W-:Y:S07]  /*495c0*/  STL.64 [R1+0x3a50], R98 ;  /* 0x003a506201007387 */ /* 0x000fee0000100a00 */
[C---:B-1----:R-:W-:Y:S01]  /*495d0*/  HMMA.1688.F32.TF32 R112, R172.reuse, R6, R112 ;  /* 0x00000006ac70723c */ /* 0x042fe20000081070 */
        /* <DEDUP_REMOVED lines=66> */
[----:B--2---:R-:W-:-:S15]  /*49a00*/  HMMA.1688.F32.TF32 R128, R172, R22, R128 ;  /* 0x00000016ac80723c */ /* 0x004fde0000081080 */
[----:B------:R-:W-:-:S04]  /*49a10*/  NOP ;  /* 0x0000000000007918 */ /* 0x000fc80000000000 */
[----:B------:R-:W-:Y:S04]  /*49a20*/  STL.64 [R1+0x3b00], R130 ;  /* 0x003b008201007387 */ /* 0x000fe80000100a00 */
[----:B------:R-:W-:Y:S04]  /*49a30*/  STL.64 [R1+0x3af8], R128 ;  /* 0x003af88001007387 */ /* 0x000fe80000100a00 */
[----:B------:R-:W2:Y:S04]  /*49a40*/  LDL.LU R200, [R1+0x3f0] ;  /* 0x0003f00001c87983 */ /* 0x000ea80000300800 */
[----:B------:R-:W2:Y:S04]  /*49a50*/  LDL.LU R201, [R1+0x3f4] ;  /* 0x0003f40001c97983 */ /* 0x000ea80000300800 */
[----:B------:R-:W2:Y:S04]  /*49a60*/  LDL.LU R202, [R1+0x3f8] ;  /* 0x0003f80001ca7983 */ /* 0x000ea80000300800 */
[----:B------:R-:W2:Y:S01]  /*49a70*/  LDL.LU R203, [R1+0x3fc] ;  /* 0x0003fc0001cb7983 */ /* 0x000ea20000300800 */
[C---:B---3--:R-:W-:Y:S08]  /*49a80*/  HMMA.1688.F32.TF32 R132, R172.reuse, R26, R132 ;  /* 0x0000001aac84723c */ /* 0x048ff00000081084 */
[C---:B----4-:R-:W-:Y:S08]  /*49a90*/  HMMA.1688.F32.TF32 R136, R172.reuse, R30, R180 ;  /* 0x0000001eac88723c */ /* 0x050ff000000810b4 */
[C---:B------:R-:W-:Y:S08]  /*49aa0*/  HMMA.1688.F32.TF32 R164, R172.reuse, R58, R224 ;  /* 0x0000003aaca4723c */ /* 0x040ff000000810e0 */
[C---:B------:R-:W-:Y:S01]  /*49ab0*/  HMMA.1688.F32.TF32 R140, R172.reuse, R34, R140 ;  /* 0x00000022ac8c723c */ /* 0x040fe2000008108c */
[----:B------:R-:W-:Y:S07]  /*49ac0*/  STL.64 [R1+0x3b10], R134 ;  /* 0x003b108601007387 */ /* 0x000fee0000100a00 */
[C---:B------:R-:W-:Y:S01]  /*49ad0*/  HMMA.1688.F32.TF32 R148, R172.reuse, R42, R148 ;  /* 0x0000002aac94723c */ /* 0x040fe20000081094 */
[----:B------:R-:W-:Y:S07]  /*49ae0*/  STL.64 [R1+0x3b08], R132 ;  /* 0x003b088401007387 */ /* 0x000fee0000100a00 */
[C---:B------:R-:W-:Y:S08]  /*49af0*/  HMMA.1688.F32.TF32 R144, R172.reuse, R38, R176 ;  /* 0x00000026ac90723c */ /* 0x040ff000000810b0 */
        /* <DEDUP_REMOVED lines=8> */
[----:B------:R-:W-:Y:S04]  /*49b80*/  LDS R236, [R0+UR11+0x45100] ;  /* 0x0451000b00ec7984 */ /* 0x000fe80008000800 */
[----:B------:R-:W-:Y:S01]  /*49b90*/  LDS R238, [R0+UR11+0x45900] ;  /* 0x0459000b00ee7984 */ /* 0x000fe20008000800 */
[----:B------:R-:W-:Y:S03]  /*49ba0*/  HMMA.1688.F32.TF32 R172, R172, R222, R240 ;  /* 0x000000deacac723c */ /* 0x000fe600000810f0 */
        /* <DEDUP_REMOVED lines=10> */
[----:B------:R4:W-:Y:S04]  /*49c50*/  STL [R1+0x398c], R174 ;  /* 0x00398cae01007387 */ /* 0x0009e80000100800 */
[----:B------:R-:W-:Y:S04]  /*49c60*/  STL [R1+0x3968], R175 ;  /* 0x003968af01007387 */ /* 0x000fe80000100800 */
        /* <DEDUP_REMOVED lines=16> */
[----:B------:R-:W-:Y:S04]  /*49d70*/  LDS R237, [R3+UR11+0x45100] ;  /* 0x0451000b03ed7984 */ /* 0x000fe80008000800 */
[----:B------:R-:W1:Y:S01]  /*49d80*/  LDS R239, [R3+UR11+0x45900] ;  /* 0x0459000b03ef7984 */ /* 0x000e620008000800 */
        /* <DEDUP_REMOVED lines=41> */
[----:B---3--:R-:W-:Y:S03]  /*4a020*/  HMMA.1688.F32.TF32 R64, R232, R54, R228 ;  /* 0x00000036e840723c */ /* 0x008fe600000810e4 */
[----:B------:R-:W-:-:S15]  /*4a030*/  STL [R1+0x3964], R176 ;  /* 0x003964b001007387 */ /* 0x000fde0000100800 */
[----:B------:R-:W-:Y:S01]  /*4a040*/  NOP ;  /* 0x0000000000007918 */ /* 0x000fe20000000000 */
[----:B-1----:R-:W-:Y:S01]  /*4a050*/  IMAD.MOV.U32 R172, RZ, RZ, R64 ;  /* 0x000000ffffac7224 */ /* 0x002fe200078e0040 */
[----:B------:R-:W-:Y:S01]  /*4a060*/  MOV R173, R65 ;  /* 0x0000004100ad7202 */ /* 0x000fe20000000f00 */
[----:B----4-:R-:W-:Y:S02]  /*4a070*/  IMAD.MOV.U32 R174, RZ, RZ, R66 ;  /* 0x000000ffffae7224 */ /* 0x010fe400078e0042 */
[----:B------:R-:W-:Y:S01]  /*4a080*/  IMAD.MOV.U32 R168, RZ, RZ, R67 ;  /* 0x000000ffffa87224 */ /* 0x000fe200078e0043 */
[----:B------:R-:W-:Y:S04]  /*4a090*/  STL [R1+0x3960], R177 ;  /* 0x003960b101007387 */ /* 0x000fe80000100800 */
[----:B------:R-:W-:Y:S04]  /*4a0a0*/  STL [R1+0x395c], R178 ;  /* 0x00395cb201007387 */ /* 0x000fe80000100800 */
[----:B------:R-:W-:Y:S01]  /*4a0b0*/  STL [R1+0x3958], R179 ;  /* 0x003958b301007387 */ /* 0x000fe20000100800 */
[C---:B--2---:R-:W-:Y:S08]  /*4a0c0*/  HMMA.1688.F32.TF32 R180, R232.reuse, R10, R180 ;  /* 0x0000000ae8b4723c */ /* 0x044ff000000810b4 */
[C---:B------:R-:W-:Y:S11]  /*4a0d0*/  HMMA.1688.F32.TF32 R184, R232.reuse, R14, R184 ;  /* 0x0000000ee8b8723c */ /* 0x040ff600000810b8 */
[----:B------:R1:W-:Y:S04]  /*4a0e0*/  STL [R1+0x39a4], R180 ;  /* 0x0039a4b401007387 */ /* 0x0003e80000100800 */
[----:B------:R2:W-:Y:S04]  /*4a0f0*/  STL [R1+0x39a0], R181 ;  /* 0x0039a0b501007387 */ /* 0x0005e80000100800 */
[----:B------:R-:W-:Y:S04]  /*4a100*/  STL [R1+0x399c], R182 ;  /* 0x00399cb601007387 */ /* 0x000fe80000100800 */
[----:B------:R3:W-:Y:S04]  /*4a110*/  STL [R1+0x3998], R183 ;  /* 0x003998b701007387 */ /* 0x0007e80000100800 */
[----:B------:R4:W-:Y:S04]  /*4a120*/  STL [R1+0x39b4], R184 ;  /* 0x0039b4b801007387 */ /* 0x0009e80000100800 */
[----:B------:R1:W-:Y:S04]  /*4a130*/  STL [R1+0x39b0], R185 ;  /* 0x0039b0b901007387 */ /* 0x0003e80000100800 */
[----:B------:R1:W-:Y:S04]  /*4a140*/  STL [R1+0x39ac], R186 ;  /* 0x0039acba01007387 */ /* 0x0003e80000100800 */
[----:B------:R1:W-:Y:S01]  /*4a150*/  STL [R1+0x39a8], R187 ;  /* 0x0039a8bb01007387 */ /* 0x0003e20000100800 */
[C---:B------:R-:W-:Y:S08]  /*4a160*/  HMMA.1688.F32.TF32 R68, R232.reuse, R50, R248 ;  /* 0x00000032e844723c */ /* 0x040ff000000810f8 */
[----:B------:R-:W-:Y:S11]  /*4a170*/  HMMA.1688.F32.TF32 R64, R232, R58, R224 ;  /* 0x0000003ae840723c */ /* 0x000ff600000810e0 */
[----:B------:R1:W-:Y:S04]  /*4a180*/  STL.64 [R1+0x1a0], R68 ;  /* 0x0001a04401007387 */ /* 0x0003e80000100a00 */
[----:B------:R1:W-:Y:S04]  /*4a190*/  STL.64 [R1+0x1a8], R70 ;  /* 0x0001a84601007387 */ /* 0x0003e80000100a00 */
[----:B-1----:R-:W-:Y:S01]  /*4a1a0*/  MOV R180, R64 ;  /* 0x0000004000b47202 */ /* 0x002fe20000000f00 */
[----:B--2---:R-:W-:Y:S01]  /*4a1b0*/  IMAD.MOV.U32 R181, RZ, RZ, R65 ;  /* 0x000000ffffb57224 */ /* 0x004fe200078e0041 */
[----:B---3--:R-:W-:Y:S01]  /*4a1c0*/  MOV R183, R67 ;  /* 0x0000004300b77202 */ /* 0x008fe20000000f00 */
[----:B------:R-:W-:-:S02]  /*4a1d0*/  IMAD.MOV.U32 R182, RZ, RZ, R66 ;  /* 0x000000ffffb67224 */ /* 0x000fc400078e0042 */
[----:B------:R-:W-:Y:S01]  /*4a1e0*/  HMMA.1688.F32.TF32 R64, R232, R62, R240 ;  /* 0x0000003ee840723c */ /* 0x000fe200000810f0 */
[----:B------:R-:W2:Y:S04]  /*4a1f0*/  LDL.LU R240, [R1+0x4e0] ;  /* 0x0004e00001f07983 */ /* 0x000ea80000300800 */
[----:B------:R-:W2:Y:S04]  /*4a200*/  LDL.LU R241, [R1+0x4e4] ;  /* 0x0004e40001f17983 */ /* 0x000ea80000300800 */
[----:B------:R-:W2:Y:S04]  /*4a210*/  LDL.LU R242, [R1+0x4e8] ;  /* 0x0004e80001f27983 */ /* 0x000ea80000300800 */
[----:B------:R-:W2:Y:S04]  /*4a220*/  LDL.LU R243, [R1+0x4ec] ;  /* 0x0004ec0001f37983 */ /* 0x000ea80000300800 */
[----:B------:R-:W3:Y:S04]  /*4a230*/  LDL.LU R224, [R1+0x560] ;  /* 0x0005600001e07983 */ /* 0x000ee80000300800 */
[----:B------:R-:W3:Y:S04]  /*4a240*/  LDL.LU R225, [R1+0x564] ;  /* 0x0005640001e17983 */ /* 0x000ee80000300800 */
[----:B------:R-:W3:Y:S04]  /*4a250*/  LDL.LU R226, [R1+0x568] ;  /* 0x0005680001e27983 */ /* 0x000ee80000300800 */
[----:B------:R-:W3:Y:S01]  /*4a260*/  LDL.LU R227, [R1+0x56c] ;  /* 0x00056c0001e37983 */ /* 0x000ee20000300800 */
[----:B----4-:R-:W-:-:S03]  /*4a270*/  IMAD.MOV.U32 R184, RZ, RZ, R64 ;  /* 0x000000ffffb87224 */ /* 0x010fc600078e0040 */
[----:B------:R-:W4:Y:S01]  /*4a280*/  LDL.LU R248, [R1+0x5c0] ;  /* 0x0005c00001f87983 */ /* 0x000f220000300800 */
[----:B------:R-:W-:-:S03]  /*4a290*/  IMAD.MOV.U32 R185, RZ, RZ, R65 ;  /* 0x000000ffffb97224 */ /* 0x000fc600078e0041 */
[----:B------:R-:W4:Y:S01]  /*4a2a0*/  LDL.LU R249, [R1+0x5c4] ;  /* 0x0005c40001f97983 */ /* 0x000f220000300800 */
[----:B------:R-:W-:-:S03]  /*4a2b0*/  MOV R186, R66 ;  /* 0x0000004200ba7202 */ /* 0x000fc60000000f00 */
[----:B------:R-:W4:Y:S01]  /*4a2c0*/  LDL.LU R250, [R1+0x5c8] ;  /* 0x0005c80001fa7983 */ /* 0x000f220000300800 */
[----:B------:R-:W-:-:S03]  /*4a2d0*/  IMAD.MOV.U32 R187, RZ, RZ, R67 ;  /* 0x000000ffffbb7224 */ /* 0x000fc600078e0043 */
        /* <DEDUP_REMOVED lines=57> */
[----:B--2---:R-:W-:-:S15]  /*4a670*/  HMMA.1688.F32.TF32 R104, R236, R10, R104 ;  /* 0x0000000aec68723c */ /* 0x004fde0000081068 */
[----:B------:R-:W-:-:S04]  /*4a680*/  NOP ;  /* 0x0000000000007918 */ /* 0x000fc80000000000 */
[----:B------:R-:W-:Y:S01]  /*4a690*/  IMAD.MOV.U32 R176, RZ, RZ, R104 ;  /* 0x000000ffffb07224 */ /* 0x000fe200078e0068 */
[----:B------:R-:W-:Y:S01]  /*4a6a0*/  MOV R178, R106 ;  /* 0x0000006a00b27202 */ /* 0x000fe20000000f00 */
[----:B------:R-:W-:Y:S02]  /*4a6b0*/  IMAD.MOV.U32 R177, RZ, RZ, R105 ;  /* 0x000000ffffb17224 */ /* 0x000fe400078e0069 */
[----:B------:R-:W-:Y:S02]  /*4a6c0*/  IMAD.MOV.U32 R179, RZ, RZ, R107 ;  /* 0x000000ffffb37224 */ /* 0x000fe400078e006b */
[C---:B---3--:R-:W-:Y:S08]  /*4a6d0*/  HMMA.1688.F32.TF32 R104, R236.reuse, R14, R100 ;  /* 0x0000000eec68723c */ /* 0x048ff00000081064 */
[C---:B------:R-:W-:Y:S08]  /*4a6e0*/  HMMA.1688.F32.TF32 R100, R236.reuse, R18, R96 ;  /* 0x00000012ec64723c */ /* 0x040ff00000081060 */
[C---:B------:R-:W-:Y:S08]  /*4a6f0*/  HMMA.1688.F32.TF32 R96, R236.reuse, R22, R92 ;  /* 0x00000016ec60723c */ /* 0x040ff0000008105c */
[C---:B----4-:R-:W-:Y:S08]  /*4a700*/  HMMA.1688.F32.TF32 R92, R236.reuse, R26, R88 ;  /* 0x0000001aec5c723c */ /* 0x050ff00000081058 */
        /* <DEDUP_REMOVED lines=87> */
[----:B------:R-:W-:Y:S03]  /*4ac80*/  HMMA.1688.F32.TF32 R112, R232, R222, R112 ;  /* 0x000000dee870723c */ /* 0x000fe60000081070 */
[----:B------:R-:W2:Y:S04]  /*4ac90*/  LDL.LU R244, [R1+0x4a0] ;  /* 0x0004a00001f47983 */ /* 0x000ea80000300800 */
[----:B------:R-:W2:Y:S04]  /*4aca0*/  LDL.LU R245, [R1+0x4a4] ;  /* 0x0004a40001f57983 */ /* 0x000ea80000300800 */
[----:B------:R-:W2:Y:S04]  /*4acb0*/  LDL.LU R246, [R1+0x4a8] ;  /* 0x0004a80001f67983 */ /* 0x000ea80000300800 */
[----:B------:R-:W2:Y:S04]  /*4acc0*/  LDL.LU R247, [R1+0x4ac] ;  /* 0x0004ac0001f77983 */ /* 0x000ea80000300800 */
        /* <DEDUP_REMOVED lines=20> */
[----:B----4-:R-:W4:Y:S04]  /*4ae10*/  LDL.LU R64, [R1+0x270] ;  /* 0x0002700001407983 */ /* 0x010f280000300800 */
        /* <DEDUP_REMOVED lines=11> */
[C---:B------:R-:W-:Y:S03]  /*4aed0*/  HMMA.1688.F32.TF32 R188, R232.reuse, R18, R188 ;  /* 0x00000012e8bc723c */ /* 0x040fe600000810bc */
[----:B------:R-:W-:Y:S04]  /*4aee0*/  LDS R236, [R0+UR11+0x45180] ;  /* 0x0451800b00ec7984 */ /* 0x000fe80008000800 */
[----:B------:R-:W-:Y:S01]  /*4aef0*/  LDS R238, [R0+UR11+0x45980] ;  /* 0x0459800b00ee7984 */ /* 0x000fe20008000800 */
[C---:B------:R-:W-:Y:S03]  /*4af00*/  HMMA.1688.F32.TF32 R192, R232.reuse, R22, R192 ;  /* 0x00000016e8c0723c */ /* 0x040fe600000810c0 */
[----:B------:R-:W-:Y:S04]  /*4af10*/  LDS R237, [R3+UR11+0x45180] ;  /* 0x0451800b03ed7984 */ /* 0x000fe80008000800 */
[----:B------:R-:W-:Y:S01]  /*4af20*/  LDS R239, [R3+UR11+0x45980] ;  /* 0x0459800b03ef7984 */ /* 0x000fe20008000800 */
        /* <DEDUP_REMOVED lines=10> */
[C---:B--2---:R-:W-:Y:S02]  /*4afd0*/  HMMA.1688.F32.TF32 R120, R232.reuse, R6, R244 ;  /* 0x00000006e878723c */ /* 0x044fe400000810f4 */
[----:B------:R-:W-:Y:S04]  /*4afe0*/  LDS R244, [R2+UR11+0x45180] ;  /* 0x0451800b02f47984 */ /* 0x000fe80008000800 */
[----:B------:R-:W-:Y:S04]  /*4aff0*/  LDS R246, [R2+UR11+0x45980] ;  /* 0x0459800b02f67984 */ /* 0x000fe80008000800 */
[----:B------:R-:W-:Y:S04]  /*4b000*/  LDS R245, [R252+UR11+0x45180] ;  /* 0x0451800bfcf57984 */ /* 0x000fe80008000800 */
[----:B------:R-:W1:Y:S05]  /*4b010*/  LDS R247, [R252+UR11+0x45980] ;  /* 0x0459800bfcf77984 */ /* 0x000e6a0008000800 */
[----:B------:R-:W-:Y:S04]  /*4b020*/  STL.64 [R1+0x690], R120 ;  /* 0x0006907801007387 */ /* 0x000fe80000100a00 */
[----:B------:R3:W-:Y:S02]  /*4b030*/  STL.64 [R1+0x698], R122 ;  /* 0x0006987a01007387 */ /* 0x0007e40000100a00 */
        /* <DEDUP_REMOVED lines=21> */
[C---:B----4-:R-:W-:Y:S01]  /*4b190*/  HMMA.1688.F32.TF32 R68, R232.reuse, R62, R64 ;  /* 0x0000003ee844723c */ /* 0x050fe20000081040 */
        /* <DEDUP_REMOVED lines=13> */
[----:B------:R-:W-:-:S03]  /*4b270*/  MOV R235, R64 ;  /* 0x0000004000eb7202 */ /* 0x000fc60000000f00 */
[----:B------:R-:W-:Y:S01]  /*4b280*/  STL.64 [R1+0x6f0], R80 ;  /* 0x0006f05001007387 */ /* 0x000fe20000100a00 */
[----:B------:R-:W-:Y:S01]  /*4b290*/  IMAD.MOV.U32 R234, RZ, RZ, R65 ;  /* 0x000000ffffea7224 */ /* 0x000fe200078e0041 */
[----:B------:R-:W-:Y:S02]  /*4b2a0*/  MOV R232, R67 ;  /* 0x0000004300e87202 */ /* 0x000fe40000000f00 */
[----:B------:R-:W-:Y:S01]  /*4b2b0*/  STL.64 [R1+0x6f8], R82 ;  /* 0x0006f85201007387 */ /* 0x000fe20000100a00 */
[----:B------:R-:W-:-:S03]  /*4b2c0*/  IMAD.MOV.U32 R233, RZ, RZ, R66 ;  /* 0x000000ffffe97224 */ /* 0x000fc600078e0042 */
[----:B------:R-:W-:Y:S01]  /*4b2d0*/  STL.64 [R1+0x6e0], R76 ;  /* 0x0006e04c01007387 */ /* 0x000fe20000100a00 */
[C---:B------:R-:W-:Y:S03]  /*4b2e0*/  HMMA.1688.F32.TF32 R64, R236.reuse, R6, R228 ;  /* 0x00000006ec40723c */ /* 0x040fe600000810e4 */
[----:B------:R-:W-:Y:S04]  /*4b2f0*/  STL.64 [R1+0x6e8], R78 ;  /* 0x0006e84e01007387 */ /* 0x000fe80000100a00 */
[----:B------:R-:W-:Y:S04]  /*4b300*/  STL.64 [R1+0x6d0], R72 ;  /* 0x0006d04801007387 */ /* 0x000fe80000100a00 */
[----:B------:R2:W-:Y:S04]  /*4b310*/  STL.64 [R1+0x6d8], R74 ;  /* 0x0006d84a01007387 */ /* 0x0005e80000100a00 */
[----:B------:R-:W-:Y:S04]  /*4b320*/  STL.64 [R1+0x6c0], R68 ;  /* 0x0006c04401007387 */ /* 0x000fe80000100a00 */
[----:B------:R3:W-:Y:S01]  /*4b330*/  STL.64 [R1+0x6c8], R70 ;  /* 0x0006c84601007387 */ /* 0x0007e20000100a00 */
[C---:B--2---:R-:W-:Y:S08]  /*4b340*/  HMMA.1688.F32.TF32 R72, R236.reuse, R10, R224 ;  /* 0x0000000aec48723c */ /* 0x044ff000000810e0 */
[----:B---3--:R-:W-:Y:S01]  /*4b350*/  HMMA.1688.F32.TF32 R68, R236, R14, R240 ;  /* 0x0000000eec44723c */ /* 0x008fe200000810f0 */
[----:B------:R2:W-:Y:S04]  /*4b360*/  STL.64 [R1+0x6b0], R64 ;  /* 0x0006b04001007387 */ /* 0x0005e80000100a00 */
[----:B------:R-:W-:Y:S06]  /*4b370*/  STL.64 [R1+0x6b8], R66 ;  /* 0x0006b84201007387 */ /* 0x000fec0000100a00 */
[----:B------:R-:W-:Y:S01]  /*4b380*/  STL.64 [R1+0x7b0], R72 ;  /* 0x0007b04801007387 */ /* 0x000fe20000100a00 */
[----:B--2---:R-:W-:-:S03]  /*4b390*/  IMAD.MOV.U32 R64, RZ, RZ, R41 ;  /* 0x000000ffff407224 */ /* 0x004fc600078e0029 */
[----:B------:R-:W-:Y:S01]  /*4b3a0*/  STL.64 [R1+0x7b8], R74 ;  /* 0x0007b84a01007387 */ /* 0x000fe20000100a00 */
[----:B------:R-:W-:-:S03]  /*4b3b0*/  IMAD.MOV.U32 R65, RZ, RZ, R5 ;  /* 0x000000ffff417224 */ /* 0x000fc600078e0005 */
[----:B------:R-:W2:Y:S04]  /*4b3c0*/  LDL.LU R41, [R1+0x3b40] ;  /* 0x003b400001297983 */ /* 0x000ea80000300800 */
[----:B------:R3:W-:Y:S04]  /*4b3d0*/  STL.64 [R1+0x7d0], R68 ;  /* 0x0007d04401007387 */ /* 0x0007e80000100a00 */
[----:B------:R-:W-:Y:S04]  /*4b3e0*/  STL.64 [R1+0x7d8], R70 ;  /* 0x0007d84601007387 */ /* 0x000fe80000100a00 */
[----:B------:R-:W4:Y:S04]  /*4b3f0*/  LDL.LU R5, [R1+0x3b3c] ;  /* 0x003b3c0001057983 */ /* 0x000f280000300800 */
[----:B---3--:R-:W3:Y:S04]  /*4b400*/  LDL.LU R68, [R1+0x40] ;  /* 0x0000400001447983 */ /* 0x008ee80000300800 */
        /* <DEDUP_REMOVED lines=69> */
[----:B------:R-:W1:Y:S04]  /*4b860*/  LDL.LU R240, [R1+0x240] ;  /* 0x0002400001f07983 */ /* 0x000e680000300800 */
[----:B------:R-:W1:Y:S04]  /*4b870*/  LDL.LU R241, [R1+0x244] ;  /* 0x0002440001f17983 */ /* 0x000e680000300800 */
[----:B------:R-:W1:Y:S04]  /*4b880*/  LDL.LU R242, [R1+0x248] ;  /* 0x0002480001f27983 */ /* 0x000e680000300800 */
[----:B------:R-:W1:Y:S04]  /*4b890*/  LDL.LU R243, [R1+0x24c] ;  /* 0x00024c0001f37983 */ /* 0x000e680000300800 */
[----:B------:R-:W3:Y:S04]  /*4b8a0*/  LDL.LU R96, [R1+0x190] ;  /* 0x0001900001607983 */ /* 0x000ee80000300800 */
[----:B------:R-:W3:Y:S04]  /*4b8b0*/  LDL.LU R97, [R1+0x194] ;  /* 0x0001940001617983 */ /* 0x000ee80000300800 */
[----:B------:R-:W3:Y:S04]  /*4b8c0*/  LDL.LU R98, [R1+0x198] ;  /* 0x0001980001627983 */ /* 0x000ee80000300800 */
[----:B------:R-:W3:Y:S01]  /*4b8d0*/  LDL.LU R99, [R1+0x19c] ;  /* 0x00019c0001637983 */ /* 0x000ee20000300800 */
[----:B----4-:R-:W-:-:S03]  /*4b8e0*/  IMAD.MOV.U32 R72, RZ, RZ, R5 ;  /* 0x000000ffff487224 */ /* 0x010fc600078e0005 */
[----:B------:R-:W4:Y:S04]  /*4b8f0*/  LDL.LU R88, [R1+0x140] ;  /* 0x0001400001587983 */ /* 0x000f280000300800 */
[----:B------:R-:W4:Y:S04]  /*4b900*/  LDL.LU R89, [R1+0x144] ;  /* 0x0001440001597983 */ /* 0x000f280000300800 */
[----:B------:R-:W4:Y:S04]  /*4b910*/  LDL.LU R90, [R1+0x148] ;  /* 0x00014800015a7983 */ /* 0x000f280000300800 */
[----:B------:R-:W4:Y:S04]  /*4b920*/  LDL.LU R91, [R1+0x14c] ;  /* 0x00014c00015b7983 */ /* 0x000f280000300800 */
[----:B------:R-:W4:Y:S01]  /*4b930*/  LDL.LU R5, [R1+0x3b38] ;  /* 0x003b380001057983 */ /* 0x000f220000300800 */
        /* <DEDUP_REMOVED lines=10> */
[----:B------:R-:W-:Y:S04]  /*4b9e0*/  STL.64 [R1+0x7f0], R140 ;  /* 0x0007f08c01007387 */ /* 0x000fe80000100a00 */
[----:B------:R2:W-:Y:S01]  /*4b9f0*/  STL.64 [R1+0x7f8], R142 ;  /* 0x0007f88e01007387 */ /* 0x0005e20000100a00 */
[C---:B------:R-:W-:Y:S03]  /*4ba00*/  HMMA.1688.F32.TF32 R116, R236.reuse, R42, R116 ;  /* 0x0000002aec74723c */ /* 0x040fe60000081074 */
[----:B--2---:R-:W2:Y:S04]  /*4ba10*/  LDL.LU.64 R142, [R1+0x3b30] ;  /* 0x003b3000018e7983 */ /* 0x004ea80000300a00 */
[----:B------:R-:W2:Y:S04]  /*4ba20*/  LDL.LU.64 R140, [R1+0x3b28] ;  /* 0x003b2800018c7983 */ /* 0x000ea80000300a00 */
[----:B------:R-:W-:Y:S04]  /*4ba30*/  STL.64 [R1+0x810], R136 ;  /* 0x0008108801007387 */ /* 0x000fe80000100a00 */
[----:B------:R3:W-:Y:S04]  /*4ba40*/  STL.64 [R1+0x818], R138 ;  /* 0x0008188a01007387 */ /* 0x0007e80000100a00 */
[----:B---3--:R-:W3:Y:S04]  /*4ba50*/  LDL.LU.64 R138, [R1+0x3b20] ;  /* 0x003b2000018a7983 */ /* 0x008ee80000300a00 */
[----:B------:R-:W3:Y:S04]  /*4ba60*/  LDL.LU.64 R136, [R1+0x3b18] ;  /* 0x003b180001887983 */ /* 0x000ee80000300a00 */
        /* <DEDUP_REMOVED lines=44> */
[----:B------:R1:W-:Y:S04]  /*4bd30*/  STL.64 [R1+0x940], R236 ;  /* 0x000940ec01007387 */ /* 0x0003e80000100a00 */
[----:B------:R4:W-:Y:S04]  /*4bd40*/  STL.64 [R1+0x948], R238 ;  /* 0x000948ee01007387 */ /* 0x0009e80000100a00 */
[----:B-1----:R-:W2:Y:S04]  /*4bd50*/  LDL.LU R236, [R1+0x220] ;  /* 0x0002200001ec7983 */ /* 0x002ea80000300800 */
[----:B------:R-:W2:Y:S04]  /*4bd60*/  LDL.LU R237, [R1+0x224] ;  /* 0x0002240001ed7983 */ /* 0x000ea80000300800 */
[----:B----4-:R-:W2:Y:S04]  /*4bd70*/  LDL.LU R238, [R1+0x228] ;  /* 0x0002280001ee7983 */ /* 0x010ea80000300800 */
[----:B------:R-:W2:Y:S01]  /*4bd80*/  LDL.LU R239, [R1+0x22c] ;  /* 0x00022c0001ef7983 */ /* 0x000ea20000300800 */
[----:B------:R-:W-:-:S15]  /*4bd90*/  HMMA.1688.F32.TF32 R240, R244, R6, R240 ;  /* 0x00000006f4f0723c */ /* 0x000fde00000810f0 */
[----:B------:R-:W-:-:S04]  /*4bda0*/  NOP ;  /* 0x0000000000007918 */ /* 0x000fc80000000000 */
[----:B------:R-:W-:Y:S04]  /*4bdb0*/  STL.64 [R1+0x920], R240 ;  /* 0x000920f001007387 */ /* 0x000fe80000100a00 */
[----:B------:R1:W-:Y:S04]  /*4bdc0*/  STL.64 [R1+0x928], R242 ;  /* 0x000928f201007387 */ /* 0x0003e80000100a00 */
[----:B-1----:R-:W4:Y:S04]  /*4bdd0*/  LDL.LU.64 R242, [R1+0x3a60] ;  /* 0x003a600001f27983 */ /* 0x002f280000300a00 */
[----:B------:R-:W4:Y:S01]  /*4bde0*/  LDL.LU.64 R240, [R1+0x3a58] ;  /* 0x003a580001f07983 */ /* 0x000f220000300a00 */
[----:B--2---:R-:W-:-:S15]  /*4bdf0*/  HMMA.1688.F32.TF32 R236, R244, R10, R236 ;  /* 0x0000000af4ec723c */ /* 0x004fde00000810ec */
[----:B------:R-:W-:-:S04]  /*4be00*/  NOP ;  /* 0x0000000000007918 */ /* 0x000fc80000000000 */
[----:B------:R1:W-:Y:S04]  /*4be10*/  STL [R1+0x3954], R236 ;  /* 0x003954ec01007387 */ /* 0x0003e80000100800 */
[----:B------:R2:W-:Y:S04]  /*4be20*/  STL [R1+0x3950], R237 ;  /* 0x003950ed01007387 */ /* 0x0005e80000100800 */
[----:B------:R2:W-:Y:S04]  /*4be30*/  STL [R1+0x394c], R238 ;  /* 0x00394cee01007387 */ /* 0x0005e80000100800 */
[----:B------:R3:W-:Y:S04]  /*4be40*/  STL [R1+0x3948], R239 ;  /* 0x003948ef01007387 */ /* 0x0007e80000100800 */
[----:B-1----:R-:W4:Y:S04]  /*4be50*/  LDL.LU R236, [R1+0x1c0] ;  /* 0x0001c00001ec7983 */ /* 0x002f280000300800 */
[----:B--2---:R-:W4:Y:S04]  /*4be60*/  LDL.LU R237, [R1+0x1c4] ;  /* 0x0001c40001ed7983 */ /* 0x004f280000300800 */
[----:B------:R-:W4:Y:S01]  /*4be70*/  LDL.LU R238, [R1+0x1c8] ;  /* 0x0001c80001ee7983 */ /* 0x000f220000300800 */
[----:B---3--:R-:W-:Y:S01]  /*4be80*/  MOV R239, R5 ;  /* 0x0000000500ef7202 */ /* 0x008fe20000000f00 */
[C---:B------:R-:W-:Y:S08]  /*4be90*/  HMMA.1688.F32.TF32 R96, R244.reuse, R18, R96 ;  /* 0x00000012f460723c */ /* 0x040ff00000081060 */
[C---:B------:R-:W-:Y:S08]  /*4bea0*/  HMMA.1688.F32.TF32 R92, R244.reuse, R22, R92 ;  /* 0x00000016f45c723c */ /* 0x040ff0000008105c */
[C---:B------:R-:W-:Y:S08]  /*4beb0*/  HMMA.1688.F32.TF32 R88, R244.reuse, R26, R88 ;  /* 0x0000001af458723c */ /* 0x040ff00000081058 */
[C---:B------:R-:W-:Y:S08]  /*4bec0*/  HMMA.1688.F32.TF32 R84, R244.reuse, R30, R84 ;  /* 0x0000001ef454723c */ /* 0x040ff00000081054 */
[----:B------:R-:W-:Y:S01]  /*4bed0*/  HMMA.1688.F32.TF32 R80, R244, R34, R80 ;  /* 0x00000022f450723c */ /* 0x000fe20000081050 */
[----:B------:R-:W-:Y:S01]  /*4bee0*/  MOV R249, R33 ;  /* 0x0000002100f97202 */ /* 0x000fe20000000f00 */
[----:B------:R-:W-:-:S06]  /*4bef0*/  IMAD.MOV.U32 R250, RZ, RZ, R32 ;  /* 0x000000fffffa7224 */ /* 0x000fcc00078e0020 */
[----:B----4-:R-:W-:-:S15]  /*4bf00*/  HMMA.1688.F32.TF32 R236, R244, R14, R236 ;  /* 0x0000000ef4ec723c */ /* 0x010fde00000810ec */
        /* <DEDUP_REMOVED lines=13> */
[----:B------:R-:W2:Y:S01]  /*4bfe0*/  LDL R5, [R1+0x11f0] ;  /* 0x0011f00001057983 */ /* 0x000ea20000100800 */
[----:B------:R-:W-:Y:S01]  /*4bff0*/  HMMA.1688.F32.TF32 R32, R244, R38, R76 ;  /* 0x00000026f420723c */ /* 0x000fe2000008104c */
[----:B------:R-:W-:Y:S01]  /*4c000*/  IMAD.MOV.U32 R73, RZ, RZ, R41 ;  /* 0x000000ffff497224 */ /* 0x000fe200078e0029 */
[----:B------:R-:W-:Y:S01]  /*4c010*/  MOV R74, R40 ;  /* 0x00000028004a7202 */ /* 0x000fe20000000f00 */
[----:B------:R-:W-:Y:S01]  /*4c020*/  IMAD.MOV.U32 R75, RZ, RZ, R37 ;  /* 0x000000ffff4b7224 */ /* 0x000fe200078e0025 */
[----:B------:R-:W-:Y:S01]  /*4c030*/  MOV R71, R44 ;  /* 0x0000002c00477202 */ /* 0x000fe20000000f00 */
[----:B------:R-:W-:-:S02]  /*4c040*/  IMAD.MOV.U32 R70, RZ, RZ, R45 ;  /* 0x000000ffff467224 */ /* 0x000fc400078e002d */
[----:B------:R-:W-:-:S03]  /*4c050*/  IMAD.MOV.U32 R248, RZ, RZ, R36 ;  /* 0x000000fffff87224 */ /* 0x000fc600078e0024 */
[C---:B------:R-:W-:Y:S09]  /*4c060*/  HMMA.1688.F32.TF32 R36, R244.reuse, R42, R72 ;  /* 0x0000002af424723c */ /* 0x040ff20000081048 */
[----:B------:R-:W-:Y:S04]  /*4c070*/  STL.64 [R1+0x840], R32 ;  /* 0x0008402001007387 */ /* 0x000fe80000100a00 */
[----:B------:R1:W-:Y:S02]  /*4c080*/  STL.64 [R1+0x848], R34 ;  /* 0x0008482201007387 */ /* 0x0003e40000100a00 */
[----:B-1----:R-:W-:Y:S04]  /*4c090*/  HMMA.1688.F32.TF32 R32, R244, R46, R68 ;  /* 0x0000002ef420723c */ /* 0x002fe80000081044 */
[----:B------:R-:W-:Y:S04]  /*4c0a0*/  STL.64 [R1+0x820], R36 ;  /* 0x0008202401007387 */ /* 0x000fe80000100a00 */
[----:B------:R-:W-:Y:S01]  /*4c0b0*/  STL.64 [R1+0x828], R38 ;  /* 0x0008282601007387 */ /* 0x000fe20000100a00 */
[----:B------:R-:W-:Y:S01]  /*4c0c0*/  MOV R66, R49 ;  /* 0x0000003100427202 */ /* 0x000fe20000000f00 */
[----:B------:R-:W-:-:S09]  /*4c0d0*/  IMAD.MOV.U32 R67, RZ, RZ, R48 ;  /* 0x000000ffff437224 */ /* 0x000fd200078e0030 */
[----:B------:R-:W-:Y:S04]  /*4c0e0*/  STL.64 [R1+0x800], R32 ;  /* 0x0008002001007387 */ /* 0x000fe80000100a00 */
[----:B------:R1:W-:Y:S01]  /*4c0f0*/  STL.64 [R1+0x808], R34 ;  /* 0x0008082201007387 */ /* 0x0003e20000100a00 */
[----:B------:R-:W-:Y:S01]  /*4c100*/  IMAD.MOV.U32 R251, RZ, RZ, R29 ;  /* 0x000000fffffb7224 */ /* 0x000fe200078e001d */
[C---:B-1----:R-:W-:Y:S08]  /*4c110*/  HMMA.1688.F32.TF32 R32, R244.reuse, R58, R240 ;  /* 0x0000003af420723c */ /* 0x042ff000000810f0 */
[C---:B------:R-:W-:Y:S08]  /*4c120*/  HMMA.1688.F32.TF32 R40, R244.reuse, R50, R64 ;  /* 0x00000032f428723c */ /* 0x040ff00000081040 */
[----:B------:R-:W-:Y:S03]  /*4c130*/  HMMA.1688.F32.TF32 R36, R244, R54, R248 ;  /* 0x00000036f424723c */ /* 0x000fe600000810f8 */
[----:B------:R-:W-:Y:S01]  /*4c140*/  IMAD.MOV.U32 R236, RZ, RZ, R32 ;  /* 0x000000ffffec7224 */ /* 0x000fe200078e0020 */
[----:B------:R-:W-:Y:S01]  /*4c150*/  MOV R238, R34 ;  /* 0x0000002200ee7202 */ /* 0x000fe20000000f00 */
[----:B------:R-:W-:-:S02]  /*4c160*/  IMAD.MOV.U32 R237, RZ, RZ, R33 ;  /* 0x000000ffffed7224 */ /* 0x000fc400078e0021 */
[----:B------:R-:W-:Y:S02]  /*4c170*/  IMAD.MOV.U32 R239, RZ, RZ, R35 ;  /* 0x000000ffffef7224 */ /* 0x000fe400078e0023 */
[C---:B------:R-:W-:Y:S02]  /*4c180*/  HMMA.1688.F32.TF32 R32, R244.reuse, R62, R224 ;  /* 0x0000003ef420723c */ /* 0x040fe400000810e0 */
[----:B------:R-:W-:Y:S04]  /*4c190*/  STL.64 [R1+0x7e0], R40 ;  /* 0x0007e02801007387 */ /* 0x000fe80000100a00 */
[----:B------:R-:W-:Y:S04]  /*4c1a0*/  STL.64 [R1+0x7e8], R42 ;  /* 0x0007e82a01007387 */ /* 0x000fe80000100a00 */
[----:B------:R-:W-:Y:S01]  /*4c1b0*/  STL.64 [R1+0x7c0], R36 ;  /* 0x0007c02401007387 */ /* 0x000fe20000100a00 */
[----:B------:R-:W-:Y:S03]  /*4c1c0*/  HMMA.1688.F32.TF32 R240, R244, R222, R228 ;  /* 0x000000def4f0723c */ /* 0x000fe600000810e4 */
[----:B------:R-:W-:Y:S01]  /*4c1d0*/  STL.64 [R1+0x7c8], R38 ;  /* 0x0007c82601007387 */ /* 0x000fe20000100a00 */
[----:B------:R-:W-:-:S03]  /*4c1e0*/  IMAD.MOV.U32 R248, RZ, RZ, R28 ;  /* 0x000000fffff87224 */ /* 0x000fc600078e001c */
[----:B------:R-:W-:Y:S04]  /*4c1f0*/  LDS R222, [R0+UR11+0x46800] ;  /* 0x0468000b00de7984 */ /* 0x000fe80008000800 */
[----:B------:R-:W-:Y:S04]  /*4c200*/  STL.64 [R1+0x6a0], R32 ;  /* 0x0006a02001007387 */ /* 0x000fe80000100a00 */
[----:B------:R-:W-:Y:S01]  /*4c210*/  STL.64 [R1+0x6a8], R34 ;  /* 0x0006a82201007387 */ /* 0x000fe20000100a00 */
[----:B------:R-:W-:-:S03]  /*4c220*/  MOV R249, R25 ;  /* 0x0000001900f97202 */ /* 0x000fc60000000f00 */
[----:B------:R-:W-:Y:S01]  /*4c230*/  LDS R223, [R3+UR11+0x46800] ;  /* 0x0468000b03df7984 */ /* 0x000fe20008000800 */
[----:B------:R-:W-:Y:S01]  /*4c240*/  IMAD.MOV.U32 R250, RZ, RZ, R24 ;  /* 0x000000fffffa7224 */ /* 0x000fe200078e0018 */
[----:B------:R-:W-:Y:S01]  /*4c250*/  MOV R64, R20 ;  /* 0x0000001400407202 */ /* 0x000fe20000000f00 */
[----:B------:R-:W-:Y:S02]  /*4c260*/  IMAD.MOV.U32 R251, RZ, RZ, R21 ;  /* 0x000000fffffb7224 */ /* 0x000fe400078e0015 */
[----:B------:R-:W-:Y:S02]  /*4c270*/  IMAD.MOV.U32 R65, RZ, RZ, R17 ;  /* 0x000000ffff417224 */ /* 0x000fe400078e0011 */
[----:B------:R-:W-:Y:S01]  /*4c280*/  IMAD.MOV.U32 R66, RZ, RZ, R16 ;  /* 0x000000ffff427224 */ /* 0x000fe200078e0010 */
[----:B------:R-:W-:Y:S01]  /*4c290*/  MOV R67, R13 ;  /* 0x0000000d00437202 */ /* 0x000fe20000000f00 */
[----:B------:R-:W-:Y:S01]  /*4c2a0*/  IMAD.MOV.U32 R68, RZ, RZ, R12 ;  /* 0x000000ffff447224 */ /* 0x000fe200078e000c */
[----:B------:R-:W-:Y:S01]  /*4c2b0*/  MOV R70, R8 ;  /* 0x0000000800467202 */ /* 0x000fe20000000f00 */
[----:B------:R-:W-:-:S02]  /*4c2c0*/  IMAD.MOV.U32 R69, RZ, RZ, R9 ;  /* 0x000000ffff457224 */ /* 0x000fc400078e0009 */
[----:B------:R-:W-:Y:S01]  /*4c2d0*/  IMAD.MOV.U32 R71, RZ, RZ, R4 ;  /* 0x000000ffff477224 */ /* 0x000fe200078e0004 */
[----:B------:R-:W-:Y:S04]  /*4c2e0*/  STL [R1+0x38a8], R240 ;  /* 0x0038a8f001007387 */ /* 0x000fe80000100800 */
[----:B------:R-:W-:Y:S04]  /*4c2f0*/  STL [R1+0x38a4], R241 ;  /* 0x0038a4f101007387 */ /* 0x000fe80000100800 */
[----:B------:R-:W-:Y:S04]  /*4c300*/  STL [R1+0x38a0], R242 ;  /* 0x0038a0f201007387 */ /* 0x000fe80000100800 */
[----:B------:R-:W-:Y:S04]  /*4c310*/  STL [R1+0x389c], R243 ;  /* 0x00389cf301007387 */ /* 0x000fe80000100800 */
[----:B------:R-:W-:Y:S04]  /*4c320*/  LDS R224, [R2+UR11+0x46000] ;  /* 0x0460000b02e07984 */ /* 0x000fe80008000800 */
[----:B------:R-:W-:Y:S04]  /*4c330*/  LDS R226, [R2+UR11+0x46800] ;  /* 0x0468000b02e27984 */ /* 0x000fe80008000800 */
[----:B------:R-:W-:Y:S04]  /*4c340*/  LDS R225, [R252+UR11+0x46000] ;  /* 0x0460000bfce17984 */ /* 0x000fe80008000800 */
[----:B------:R-:W-:Y:S04]  /*4c350*/  LDS R227, [R252+UR11+0x46800] ;  /* 0x0468000bfce37984 */ /* 0x000fe80008000800 */
[----:B--2---:R-:W1:Y:S04]  /*4c360*/  LDSM.16.M88.4 R60, [R5+UR12+0x80] ;  /* 0x0000800c053c783b */ /* 0x004e680008000200 */
[----:B------:R-:W2:Y:S04]  /*4c370*/  LDSM.16.M88.4 R56, [R5+UR12+0x2080] ;  /* 0x0020800c0538783b */ /* 0x000ea80008000200 */
[----:B------:R-:W3:Y:S04]  /*4c380*/  LDSM.16.M88.4 R52, [R5+UR12+0x4080] ;  /* 0x0040800c0534783b */ /* 0x000ee80008000200 */
[----:B------:R-:W4:Y:S04]  /*4c390*/  LDSM.16.M88.4 R48, [R5+UR12+0x6080] ;  /* 0x0060800c0530783b */ /* 0x000f280008000200 */
[----:B------:R-:W1:Y:S04]  /*4c3a0*/  LDSM.16.M88.4 R44, [R5+UR12+0x8080] ;  /* 0x0080800c052c783b */ /* 0x000e680008000200 */
[----:B------:R-:W1:Y:S04]  /*4c3b0*/  LDSM.16.M88.4 R40, [R5+UR12+0xa080] ;  /* 0x00a0800c0528783b */ /* 0x000e680008000200 */
[----:B------:R-:W1:Y:S04]  /*4c3c0*/  LDSM.16.M88.4 R36, [R5+UR12+0xc080] ;  /* 0x00c0800c0524783b */ /* 0x000e680008000200 */
[----:B------:R-:W2:Y:S04]  /*4c3d0*/  LDSM.16.M88.4 R32, [R5+UR12+0xe080] ;  /* 0x00e0800c0520783b */ /* 0x000ea80008000200 */
[----:B------:R-:W2:Y:S04]  /*4c3e0*/  LDSM.16.M88.4 R28, [R5+UR12+0x10080] ;  /* 0x0100800c051c783b */ /* 0x000ea80008000200 */
[----:B------:R-:W3:Y:S04]  /*4c3f0*/  LDSM.16.M88.4 R24, [R5+UR12+0x12080] ;  /* 0x0120800c0518783b */ /* 0x000ee80008000200 */
[----:B------:R-:W3:Y:S04]  /*4c400*/  LDSM.16.M88.4 R20, [R5+UR12+0x14080] ;  /* 0x0140800c0514783b */ /* 0x000ee80008000200 */
[----:B------:R-:W4:Y:S04]  /*4c410*/  LDSM.16.M88.4 R16, [R5+UR12+0x16080] ;  /* 0x0160800c0510783b */ /* 0x000f280008000200 */
[----:B------:R-:W4:Y:S04]  /*4c420*/  LDSM.16.M88.4 R12, [R5+UR12+0x18080] ;  /* 0x0180800c050c783b */ /* 0x000f280008000200 */
[----:B------:R-:W4:Y:S04]  /*4c430*/  LDSM.16.M88.4 R8, [R5+UR12+0x1a080] ;  /* 0x01a0800c0508783b */ /* 0x000f280008000200 */
[----:B------:R-:W4:Y:S04]  /*4c440*/  LDSM.16.M88.4 R244, [R5+UR12+0x1c080] ;  /* 0x01c0800c05f4783b */ /* 0x000f280008000200 */
[----:B------:R-:W4:Y:S04]  /*4c450*/  LDSM.16.M88.4 R4, [R5+UR12+0x1e080] ;  /* 0x01e0800c0504783b */ /* 0x000f280008000200 */
[----:B-1----:R-:W-:Y:S04]  /*4c460*/  STL [R1+0x3898], R62 ;  /* 0x0038983e01007387 */ /* 0x002fe80000100800 */
[----:B------:R-:W-:Y:S04]  /*4c470*/  STL [R1+0x3894], R63 ;  /* 0x0038943f01007387 */ /* 0x000fe80000100800 */
[----:B--2---:R-:W-:Y:S04]  /*4c480*/  STL [R1+0x388c], R58 ;  /* 0x00388c3a01007387 */ /* 0x004fe80000100800 */
[----:B------:R-:W-:Y:S04]  /*4c490*/  STL [R1+0x3888], R59 ;  /* 0x0038883b01007387 */ /* 0x000fe80000100800 */
[----:B---3--:R-:W-:Y:S04]  /*4c4a0*/  STL [R1+0x38ac], R54 ;  /* 0x0038ac3601007387 */ /* 0x008fe80000100800 */
[----:B------:R-:W-:Y:S04]  /*4c4b0*/  STL [R1+0x3890], R55 ;  /* 0x0038903701007387 */ /* 0x000fe80000100800 */
[----:B----4-:R-:W-:Y:S04]  /*4c4c0*/  STL [R1+0x38b4], R50 ;  /* 0x0038b43201007387 */ /* 0x010fe80000100800 */
[----:B------:R-:W-:Y:S04]  /*4c4d0*/  STL [R1+0x38b0], R51 ;  /* 0x0038b03301007387 */ /* 0x000fe80000100800 */
[----:B------:R-:W-:Y:S04]  /*4c4e0*/  STL [R1+0x38bc], R46 ;  /* 0x0038bc2e01007387 */ /* 0x000fe80000100800 */
[----:B------:R-:W-:Y:S04]  /*4c4f0*/  STL [R1+0x38b8], R47 ;  /* 0x0038b82f01007387 */ /* 0x000fe80000100800 */
[----:B------:R-:W-:Y:S01]  /*4c500*/  STL [R1+0x38c4], R42 ;  /* 0x0038c42a01007387 */ /* 0x000fe20000100800 */
[C---:B------:R-:W-:Y:S03]  /*4c510*/  HMMA.1688.F32.TF32 R68, R220.reuse, R60, R68 ;  /* 0x0000003cdc44723c */ /* 0x040fe60000081044 */
[----:B------:R-:W-:Y:S04]  /*4c520*/  STL [R1+0x38c0], R43 ;  /* 0x0038c02b01007387 */ /* 0x000fe80000100800 */
[----:B------:R-:W-:Y:S01]  /*4c530*/  STL [R1+0x38cc], R38 ;  /* 0x0038cc2601007387 */ /* 0x000fe20000100800 */
[----:B------:R-:W-:Y:S03]  /*4c540*/  HMMA.1688.F32.TF32 R64, R220, R56, R64 ;  /* 0x00000038dc40723c */ /* 0x000fe60000081040 */
[----:B------:R-:W-:Y:S04]  /*4c550*/  STL [R1+0x38c8], R39 ;  /* 0x0038c82701007387 */ /* 0x000fe80000100800 */
[----:B------:R-:W-:Y:S04]  /*4c560*/  STL [R1+0x38d4], R34 ;  /* 0x0038d42201007387 */ /* 0x000fe80000100800 */
[----:B------:R-:W-:Y:S04]  /*4c570*/  STL [R1+0x38d0], R35 ;  /* 0x0038d02301007387 */ /* 0x000fe80000100800 */
[----:B------:R-:W-:Y:S04]  /*4c580*/  STL [R1+0x38dc], R30 ;  /* 0x0038dc1e01007387 */ /* 0x000fe80000100800 */
[----:B------:R-:W-:Y:S04]  /*4c590*/  STL [R1+0x38d8], R31 ;  /* 0x0038d81f01007387 */ /* 0x000fe80000100800 */
[----:B------:R1:W-:Y:S04]  /*4c5a0*/  STL [R1+0x38e4], R26 ;  /* 0x0038e41a01007387 */ /* 0x0003e80000100800 */
        /* <DEDUP_REMOVED lines=11> */
[----:B------:R-:W-:Y:S01]  /*4c660*/  STL [R1+0x386c], R6 ;  /* 0x00386c0601007387 */ /* 0x000fe20000100800 */
[----:B-1----:R-:W-:-:S03]  /*4c670*/  IMAD.MOV.U32 R26, RZ, RZ, R64 ;  /* 0x000000ffff1a7224 */ /* 0x002fc600078e0040 */
[----:B------:R-:W-:Y:S01]  /*4c680*/  STL [R1+0x3858], R7 ;  /* 0x0038580701007387 */ /* 0x000fe20000100800 */
[----:B--2---:R-:W-:Y:S01]  /*4c690*/  MOV R27, R65 ;  /* 0x00000041001b7202 */ /* 0x004fe20000000f00 */
[----:B------:R-:W-:Y:S02]  /*4c6a0*/  IMAD.MOV.U32 R30, RZ, RZ, R66 ;  /* 0x000000ffff1e7224 */ /* 0x000fe400078e0042 */
[----:B------:R-:W2:Y:S01]  /*4c6b0*/  LDL.LU R76, [R1+0x1b0] ;  /* 0x0001b000014c7983 */ /* 0x000ea20000300800 */
[----:B------:R-:W-:-:S03]  /*4c6c0*/  IMAD.MOV.U32 R31, RZ, RZ, R67 ;  /* 0x000000ffff1f7224 */ /* 0x000fc600078e0043 */
[----:B------:R1:W-:Y:S01]  /*4c6d0*/  STL.64 [R1+0x670], R68 ;  /* 0x0006704401007387 */ /* 0x0003e20000100a00 */
[----:B------:R-:W-:Y:S03]  /*4c6e0*/  HMMA.1688.F32.TF32 R64, R220, R52, R248 ;  /* 0x00000034dc40723c */ /* 0x000fe600000810f8 */
[----:B------:R3:W-:Y:S04]  /*4c6f0*/  STL.64 [R1+0x678], R70 ;  /* 0x0006784601007387 */ /* 0x0007e80000100a00 */
[----:B------:R-:W2:Y:S04]  /*4c700*/  LDL.LU R77, [R1+0x1b4] ;  /* 0x0001b400014d7983 */ /* 0x000ea80000300800 */
[----:B------:R-:W2:Y:S04]  /*4c710*/  LDL.LU R78, [R1+0x1b8] ;  /* 0x0001b800014e7983 */ /* 0x000ea80000300800 */
[----:B------:R-:W2:Y:S04]  /*4c720*/  LDL.LU R79, [R1+0x1bc] ;  /* 0x0001bc00014f7983 */ /* 0x000ea80000300800 */
[----:B------:R-:W4:Y:S04]  /*4c730*/  LDL.LU R72, [R1+0x180] ;  /* 0x0001800001487983 */ /* 0x000f280000300800 */
[----:B------:R-:W4:Y:S04]  /*4c740*/  LDL.LU R73, [R1+0x184] ;  /* 0x0001840001497983 */ /* 0x000f280000300800 */
[----:B------:R-:W4:Y:S04]  /*4c750*/  LDL.LU R74, [R1+0x188] ;  /* 0x00018800014a7983 */ /* 0x000f280000300800 */
[----:B------:R-:W4:Y:S04]  /*4c760*/  LDL.LU R75, [R1+0x18c] ;  /* 0x00018c00014b7983 */ /* 0x000f280000300800 */
[----:B------:R-:W-:Y:S04]  /*4c770*/  STL [R1+0x390c], R31 ;  /* 0x00390c1f01007387 */ /* 0x000fe80000100800 */
[----:B------:R-:W-:Y:S04]  /*4c780*/  STL [R1+0x3908], R30 ;  /* 0x0039081e01007387 */ /* 0x000fe80000100800 */
[----:B------:R-:W-:Y:S04]  /*4c790*/  STL [R1+0x3904], R27 ;  /* 0x0039041b01007387 */ /* 0x000fe80000100800 */
[----:B------:R2:W-:Y:S04]  /*4c7a0*/  STL [R1+0x3900], R26 ;  /* 0x0039001a01007387 */ /* 0x0005e80000100800 */
[----:B-1----:R-:W4:Y:S04]  /*4c7b0*/  LDL.LU R68, [R1+0x160] ;  /* 0x0001600001447983 */ /* 0x002f280000300800 */
[----:B------:R-:W4:Y:S04]  /*4c7c0*/  LDL.LU R69, [R1+0x164] ;  /* 0x0001640001457983 */ /* 0x000f280000300800 */
[----:B---3--:R-:W3:Y:S04]  /*4c7d0*/  LDL.LU R70, [R1+0x168] ;  /* 0x0001680001467983 */ /* 0x008ee80000300800 */
[----:B------:R-:W3:Y:S01]  /*4c7e0*/  LDL.LU R71, [R1+0x16c] ;  /* 0x00016c0001477983 */ /* 0x000ee20000300800 */
[----:B------:R-:W-:Y:S01]  /*4c7f0*/  MOV R34, R64 ;  /* 0x0000004000227202 */ /* 0x000fe20000000f00 */
[----:B------:R-:W-:-:S02]  /*4c800*/  IMAD.MOV.U32 R35, RZ, RZ, R65 ;  /* 0x000000ffff237224 */ /* 0x000fc400078e0041 */
[----:B------:R-:W3:Y:S01]  /*4c810*/  LDL.LU R64, [R1+0x130] ;  /* 0x0001300001407983 */ /* 0x000ee20000300800 */
[----:B------:R-:W-:Y:S01]  /*4c820*/  IMAD.MOV.U32 R38, RZ, RZ, R66 ;  /* 0x000000ffff267224 */ /* 0x000fe200078e0042 */
[----:B------:R-:W-:Y:S02]  /*4c830*/  MOV R39, R67 ;  /* 0x0000004300277202 */ /* 0x000fe40000000f00 */
[----:B------:R-:W3:Y:S04]  /*4c840*/  LDL.LU R65, [R1+0x134] ;  /* 0x0001340001417983 */ /* 0x000ee80000300800 */
[----:B------:R-:W3:Y:S04]  /*4c850*/  LDL.LU R66, [R1+0x138] ;  /* 0x0001380001427983 */ /* 0x000ee80000300800 */
[----:B------:R-:W3:Y:S04]  /*4c860*/  LDL.LU R67, [R1+0x13c] ;  /* 0x00013c0001437983 */ /* 0x000ee80000300800 */
[----:B------:R-:W3:Y:S04]  /*4c870*/  LDL.LU R248, [R1+0x110] ;  /* 0x0001100001f87983 */ /* 0x000ee80000300800 */
[----:B------:R-:W3:Y:S04]  /*4c880*/  LDL.LU R249, [R1+0x114] ;  /* 0x0001140001f97983 */ /* 0x000ee80000300800 */
[----:B------:R-:W3:Y:S04]  /*4c890*/  LDL.LU R250, [R1+0x118] ;  /* 0x0001180001fa7983 */ /* 0x000ee80000300800 */
[----:B------:R-:W3:Y:S04]  /*4c8a0*/  LDL.LU R251, [R1+0x11c] ;  /* 0x00011c0001fb7983 */ /* 0x000ee80000300800 */
[----:B------:R-:W-:Y:S04]  /*4c8b0*/  STL [R1+0x391c], R39 ;  /* 0x00391c2701007387 */ /* 0x000fe80000100800 */
[----:B------:R-:W-:Y:S04]  /*4c8c0*/  STL [R1+0x3918], R38 ;  /* 0x0039182601007387 */ /* 0x000fe80000100800 */
[----:B------:R1:W-:Y:S04]  /*4c8d0*/  STL [R1+0x3914], R35 ;  /* 0x0039142301007387 */ /* 0x0003e80000100800 */
[----:B------:R1:W-:Y:S01]  /*4c8e0*/  STL [R1+0x3910], R34 ;  /* 0x0039102201007387 */ /* 0x0003e20000100800 */
[C---:B--2---:R-:W-:Y:S08]  /*4c8f0*/  HMMA.1688.F32.TF32 R76, R220.reuse, R48, R76 ;  /* 0x00000030dc4c723c */ /* 0x044ff0000008104c */
[----:B----4-:R-:W-:Y:S11]  /*4c900*/  HMMA.1688.F32.TF32 R72, R220, R44, R72 ;  /* 0x0000002cdc48723c */ /* 0x010ff60000081048 */
[----:B------:R-:W-:Y:S01]  /*4c910*/  IMAD.MOV.U32 R47, RZ, RZ, R79 ;  /* 0x000000ffff2f7224 */ /* 0x000fe200078e004f */
[----:B------:R-:W-:Y:S01]  /*4c920*/  MOV R46, R78 ;  /* 0x0000004e002e7202 */ /* 0x000fe20000000f00 */
[----:B------:R-:W-:-:S02]  /*4c930*/  IMAD.MOV.U32 R43, RZ, RZ, R77 ;  /* 0x000000ffff2b7224 */ /* 0x000fc400078e004d */
[----:B------:R-:W-:Y:S01]  /*4c940*/  IMAD.MOV.U32 R42, RZ, RZ, R76 ;  /* 0x000000ffff2a7224 */ /* 0x000fe200078e004c */
[----:B------:R-:W-:Y:S04]  /*4c950*/  STL [R1+0x392c], R47 ;  /* 0x00392c2f01007387 */ /* 0x000fe80000100800 */
[----:B------:R-:W-:Y:S01]  /*4c960*/  STL [R1+0x3928], R46 ;  /* 0x0039282e01007387 */ /* 0x000fe20000100800 */
[----:B---3--:R-:W-:Y:S01]  /*4c970*/  HMMA.1688.F32.TF32 R68, R220, R40, R68 ;  /* 0x00000028dc44723c */ /* 0x008fe20000081044 */
[----:B------:R-:W-:Y:S01]  /*4c980*/  IMAD.MOV.U32 R240, RZ, RZ, R75 ;  /* 0x000000fffff07224 */ /* 0x000fe200078e004b */
[----:B------:R-:W-:Y:S01]  /*4c990*/  MOV R51, R73 ;  /* 0x0000004900337202 */ /* 0x000fe20000000f00 */
[----:B------:R-:W-:Y:S01]  /*4c9a0*/  IMAD.MOV.U32 R54, RZ, RZ, R74 ;  /* 0x000000ffff367224 */ /* 0x000fe200078e004a */
[----:B------:R-:W-:Y:S01]  /*4c9b0*/  STL [R1+0x3924], R43 ;  /* 0x0039242b01007387 */ /* 0x000fe20000100800 */
[----:B------:R-:W-:-:S03]  /*4c9c0*/  IMAD.MOV.U32 R50, RZ, RZ, R72 ;  /* 0x000000ffff327224 */ /* 0x000fc600078e0048 */
[----:B------:R-:W-:Y:S01]  /*4c9d0*/  HMMA.1688.F32.TF32 R64, R220, R36, R64 ;  /* 0x00000024dc40723c */ /* 0x000fe20000081040 */
[----:B------:R2:W-:Y:S10]  /*4c9e0*/  STL [R1+0x3920], R42 ;  /* 0x0039202a01007387 */ /* 0x0005f40000100800 */
[----:B------:R-:W-:Y:S01]  /*4c9f0*/  IMAD.MOV.U32 R55, RZ, RZ, R69 ;  /* 0x000000ffff377224 */ /* 0x000fe200078e0045 */
[----:B------:R-:W-:Y:S01]  /*4ca00*/  MOV R63, R68 ;  /* 0x00000044003f7202 */ /* 0x000fe20000000f00 */
[----:B------:R-:W-:Y:S04]  /*4ca10*/  STL [R1+0x393c], R240 ;  /* 0x00393cf001007387 */ /* 0x000fe80000100800 */
[----:B------:R-:W-:Y:S04]  /*4ca20*/  STL [R1+0x3938], R54 ;  /* 0x0039383601007387 */ /* 0x000fe80000100800 */
        /* <DEDUP_REMOVED lines=22> */
[----:B------:R-:W3:Y:S01]  /*4cb90*/  LDL.LU R93, [R1+0xf4] ;  /* 0x0000f400015d7983 */ /* 0x000ee20000300800 */
[----:B------:R-:W-:-:S03]  /*4cba0*/  IMAD.MOV.U32 R58, RZ, RZ, R70 ;  /* 0x000000ffff3a7224 */ /* 0x000fc600078e0046 */
[----:B------:R-:W3:Y:S01]  /*4cbb0*/  LDL.LU R94, [R1+0xf8] ;  /* 0x0000f800015e7983 */ /* 0x000ee20000300800 */
[----:B------:R-:W-:-:S03]  /*4cbc0*/  MOV R59, R71 ;  /* 0x00000047003b7202 */ /* 0x000fc60000000f00 */
        /* <DEDUP_REMOVED lines=32> */
[----:B------:R-:W4:Y:S01]  /*4cdd0*/  LDL.LU R67, [R1+0x5c] ;  /* 0x00005c0001437983 */ /* 0x000f220000300800 */
[C---:B--2---:R-:W-:Y:S08]  /*4cde0*/  HMMA.1688.F32.TF32 R96, R220.reuse, R28, R96 ;  /* 0x0000001cdc60723c */ /* 0x044ff00000081060 */
[C---:B---3--:R-:W-:Y:S11]  /*4cdf0*/  HMMA.1688.F32.TF32 R92, R220.reuse, R24, R92 ;  /* 0x00000018dc5c723c */ /* 0x048ff6000008105c */
[----:B------:R-:W-:Y:S01]  /*4ce00*/  IMAD.MOV.U32 R14, RZ, RZ, R98 ;  /* 0x000000ffff0e7224 */ /* 0x000fe200078e0062 */
[----:B------:R-:W-:Y:S01]  /*4ce10*/  MOV R15, R99 ;  /* 0x00000063000f7202 */ /* 0x000fe20000000f00 */
[----:B------:R-:W-:Y:S01]  /*4ce20*/  IMAD.MOV.U32 R26, RZ, RZ, R97 ;  /* 0x000000ffff1a7224 */ /* 0x000fe200078e0061 */
[----:B------:R-:W-:Y:S01]  /*4ce30*/  MOV R27, R96 ;  /* 0x00000060001b7202 */ /* 0x000fe20000000f00 */
[----:B------:R-:W2:Y:S04]  /*4ce40*/  LDL.LU.64 R98, [R1+0x3a50] ;  /* 0x003a500001627983 */ /* 0x000ea80000300a00 */
[----:B------:R-:W2:Y:S01]  /*4ce50*/  LDL.LU.64 R96, [R1+0x3a48] ;  /* 0x003a480001607983 */ /* 0x000ea20000300a00 */
[----:B----4-:R-:W-:Y:S01]  /*4ce60*/  HMMA.1688.F32.TF32 R88, R220, R20, R88 ;  /* 0x00000014dc58723c */ /* 0x010fe20000081058 */
[----:B------:R-:W-:-:S07]  /*4ce70*/  MOV R31, R94 ;  /* 0x0000005e001f7202 */ /* 0x000fce0000000f00 */
[----:B------:R-:W-:Y:S01]  /*4ce80*/  HMMA.1688.F32.TF32 R84, R220, R16, R84 ;  /* 0x00000010dc54723c */ /* 0x000fe20000081054 */
[----:B------:R-:W-:-:S07]  /*4ce90*/  IMAD.MOV.U32 R30, RZ, RZ, R95 ;  /* 0x000000ffff1e7224 */ /* 0x000fce00078e005f */
[----:B------:R-:W-:Y:S01]  /*4cea0*/  HMMA.1688.F32.TF32 R80, R220, R12, R80 ;  /* 0x0000000cdc50723c */ /* 0x000fe20000081050 */
[----:B-1----:R-:W-:Y:S01]  /*4ceb0*/  IMAD.MOV.U32 R35, RZ, RZ, R92 ;  /* 0x000000ffff237224 */ /* 0x002fe200078e005c */
[----:B------:R-:W3:Y:S01]  /*4cec0*/  LDL.LU.64 R94, [R1+0x3a40] ;  /* 0x003a4000015e7983 */ /* 0x000ee20000300a00 */
[----:B------:R-:W-:-:S05]  /*4ced0*/  IMAD.MOV.U32 R34, RZ, RZ, R93 ;  /* 0x000000ffff227224 */ /* 0x000fca00078e005d */
[C---:B------:R-:W-:Y:S01]  /*4cee0*/  HMMA.1688.F32.TF32 R76, R220.reuse, R8, R76 ;  /* 0x00000008dc4c723c */ /* 0x040fe2000008104c */
[----:B------:R-:W3:Y:S01]  /*4cef0*/  LDL.LU.64 R92, [R1+0x3a38] ;  /* 0x003a3800015c7983 */ /* 0x000ee20000300a00 */
[----:B------:R-:W-:Y:S01]  /*4cf00*/  IMAD.MOV.U32 R39, RZ, RZ, R90 ;  /* 0x000000ffff277224 */ /* 0x000fe200078e005a */
[----:B------:R-:W-:Y:S01]  /*4cf10*/  MOV R42, R89 ;  /* 0x00000059002a7202 */ /* 0x000fe20000000f00 */
[----:B------:R-:W-:Y:S01]  /*4cf20*/  IMAD.MOV.U32 R38, RZ, RZ, R91 ;  /* 0x000000ffff267224 */ /* 0x000fe200078e005b */
[----:B------:R-:W-:Y:S01]  /*4cf30*/  MOV R46, R87 ;  /* 0x00000057002e7202 */ /* 0x000fe20000000f00 */
[----:B------:R-:W-:Y:S01]  /*4cf40*/  IMAD.MOV.U32 R43, RZ, RZ, R88 ;  /* 0x000000ffff2b7224 */ /* 0x000fe200078e0058 */
[----:B------:R-:W4:Y:S01]  /*4cf50*/  LDL.LU.64 R90, [R1+0x3a30] ;  /* 0x003a3000015a7983 */ /* 0x000f220000300a00 */
[C---:B------:R-:W-:Y:S03]  /*4cf60*/  HMMA.1688.F32.TF32 R72, R220.reuse, R244, R72 ;  /* 0x000000f4dc48723c */ /* 0x040fe60000081048 */
[----:B------:R-:W4:Y:S01]  /*4cf70*/  LDL.LU.64 R88, [R1+0x3a28] ;  /* 0x003a280001587983 */ /* 0x000f220000300a00 */
[----:B------:R-:W-:Y:S01]  /*4cf80*/  IMAD.MOV.U32 R47, RZ, RZ, R86 ;  /* 0x000000ffff2f7224 */ /* 0x000fe200078e0056 */
[----:B------:R-:W-:Y:S01]  /*4cf90*/  MOV R51, R84 ;  /* 0x0000005400337202 */ /* 0x000fe20000000f00 */
[----:B------:R-:W-:Y:S01]  /*4cfa0*/  IMAD.MOV.U32 R50, RZ, RZ, R85 ;  /* 0x000000ffff327224 */ /* 0x000fe200078e0055 */
[----:B------:R-:W2:Y:S01]  /*4cfb0*/  LDL.LU.64 R86, [R1+0x3a20] ;  /* 0x003a200001567983 */ /* 0x000ea20000300a00 */
[----:B------:R-:W-:Y:S03]  /*4cfc0*/  HMMA.1688.F32.TF32 R220, R220, R4, R68 ;  /* 0x00000004dcdc723c */ /* 0x000fe60000081044 */
[----:B------:R-:W2:Y:S01]  /*4cfd0*/  LDL.LU.64 R84, [R1+0x3a18] ;  /* 0x003a180001547983 */ /* 0x000ea20000300a00 */
[----:B------:R-:W-:Y:S01]  /*4cfe0*/  MOV R240, R82 ;  /* 0x0000005200f07202 */ /* 0x000fe20000000f00 */
[----:B------:R-:W-:-:S03]  /*4cff0*/  IMAD.MOV.U32 R54, RZ, RZ, R83 ;  /* 0x000000ffff367224 */ /* 0x000fc600078e0053 */
[----:B------:R-:W-:Y:S01]  /*4d000*/  HMMA.1688.F32.TF32 R64, R224, R60, R64 ;  /* 0x0000003ce040723c */ /* 0x000fe20000081040 */
[----:B------:R-:W-:Y:S01]  /*4d010*/  IMAD.MOV.U32 R55, RZ, RZ, R80 ;  /* 0x000000ffff377224 */ /* 0x000fe200078e0050 */
[----:B------:R-:W2:Y:S01]  /*4d020*/  LDL.LU.64 R82, [R1+0x3a10] ;  /* 0x003a100001527983 */ /* 0x000ea20000300a00 */
[----:B------:R-:W-:-:S03]  /*4d030*/  IMAD.MOV.U32 R63, RZ, RZ, R81 ;  /* 0x000000ffff3f7224 */ /* 0x000fc600078e0051 */
[----:B------:R-:W2:Y:S02]  /*4d040*/  LDL.LU.64 R80, [R1+0x3a08] ;  /* 0x003a080001507983 */ /* 0x000ea40000300a00 */
[C---:B------:R-:W-:Y:S02]  /*4d050*/  HMMA.1688.F32.TF32 R248, R224.reuse, R56, R248 ;  /* 0x00000038e0f8723c */ /* 0x040fe400000810f8 */
        /* <DEDUP_REMOVED lines=13> */
[----:B------:R1:W-:Y:S01]  /*4d130*/  STL.64 [R1+0x4c8], R66 ;  /* 0x0004c84201007387 */ /* 0x0003e20000100a00 */
[C---:B------:R-:W-:Y:S03]  /*4d140*/  HMMA.1688.F32.TF32 R228, R224.reuse, R52, R228 ;  /* 0x00000034e0e4723c */ /* 0x040fe600000810e4 */
[----:B------:R-:W-:Y:S04]  /*4d150*/  LDS R220, [R0+UR11+0x46080] ;  /* 0x0460800b00dc7984 */ /* 0x000fe80008000800 */
[----:B------:R-:W-:Y:S04]  /*4d160*/  LDS R222, [R0+UR11+0x46880] ;  /* 0x0468800b00de7984 */ /* 0x000fe80008000800 */
[----:B-1----:R-:W3:Y:S04]  /*4d170*/  LDL.LU.64 R66, [R1+0x39d0] ;  /* 0x0039d00001427983 */ /* 0x002ee80000300a00 */
[----:B------:R-:W3:Y:S04]  /*4d180*/  LDL.LU.64 R64, [R1+0x39c8] ;  /* 0x0039c80001407983 */ /* 0x000ee80000300a00 */
[----:B------:R-:W-:Y:S04]  /*4d190*/  STL.64 [R1+0x4a0], R248 ;  /* 0x0004a0f801007387 */ /* 0x000fe80000100a00 */
[----:B------:R1:W-:Y:S04]  /*4d1a0*/  STL.64 [R1+0x4a8], R250 ;  /* 0x0004a8fa01007387 */ /* 0x0003e80000100a00 */
[----:B------:R-:W-:Y:S04]  /*4d1b0*/  LDS R221, [R3+UR11+0x46080] ;  /* 0x0460800b03dd7984 */ /* 0x000fe80008000800 */
[----:B------:R-:W2:Y:S04]  /*4d1c0*/  LDS R223, [R3+UR11+0x46880] ;  /* 0x0468800b03df7984 */ /* 0x000ea80008000800 */
[----:B-1----:R-:W4:Y:S04]  /*4d1d0*/  LDL.LU.64 R250, [R1+0x39c0] ;  /* 0x0039c00001fa7983 */ /* 0x002f280000300a00 */
[----:B------:R-:W4:Y:S04]  /*4d1e0*/  LDL.LU.64 R248, [R1+0x39b8] ;  /* 0x0039b80001f87983 */ /* 0x000f280000300a00 */
[----:B------:R-:W-:Y:S04]  /*4d1f0*/  STL.64 [R1+0x490], R228 ;  /* 0x000490e401007387 */ /* 0x000fe80000100a00 */
[----:B------:R3:W-:Y:S01]  /*4d200*/  STL.64 [R1+0x498], R230 ;  /* 0x000498e601007387 */ /* 0x0007e20000100a00 */
[C---:B--2---:R-:W-:Y:S08]  /*4d210*/  HMMA.1688.F32.TF32 R68, R224.reuse, R40, R68 ;  /* 0x00000028e044723c */ /* 0x044ff00000081044 */
[C---:B---3--:R-:W-:Y:S08]  /*4d220*/  HMMA.1688.F32.TF32 R228, R224.reuse, R44, R64 ;  /* 0x0000002ce0e4723c */ /* 0x048ff00000081040 */
[C---:B----4-:R-:W-:Y:S08]  /*4d230*/  HMMA.1688.F32.TF32 R248, R224.reuse, R48, R248 ;  /* 0x00000030e0f8723c */ /* 0x050ff000000810f8 */
[C---:B------:R-:W-:Y:S11]  /*4d240*/  HMMA.1688.F32.TF32 R64, R224.reuse, R36, R72 ;  /* 0x00000024e040723c */ /* 0x040ff60000081048 */
[----:B------:R-:W-:Y:S01]  /*4d250*/  STL.64 [R1+0x470], R248 ;  /* 0x000470f801007387 */ /* 0x000fe20000100a00 */
[C---:B------:R-:W-:Y:S03]  /*4d260*/  HMMA.1688.F32.TF32 R72, R224.reuse, R32, R76 ;  /* 0x00000020e048723c */ /* 0x040fe6000008104c */
[----:B------:R-:W-:Y:S04]  /*4d270*/  STL.64 [R1+0x478], R250 ;  /* 0x000478fa01007387 */ /* 0x000fe80000100a00 */
[----:B------:R-:W-:Y:S04]  /*4d280*/  STL.64 [R1+0x450], R228 ;  /* 0x000450e401007387 */ /* 0x000fe80000100a00 */
[----:B------:R-:W-:Y:S04]  /*4d290*/  STL.64 [R1+0x458], R230 ;  /* 0x000458e601007387 */ /* 0x000fe80000100a00 */
[----:B------:R-:W-:Y:S04]  /*4d2a0*/  STL.64 [R1+0x430], R68 ;  /* 0x0004304401007387 */ /* 0x000fe80000100a00 */
[----:B------:R1:W-:Y:S02]  /*4d2b0*/  STL.64 [R1+0x438], R70 ;  /* 0x0004384601007387 */ /* 0x0003e40000100a00 */
[C---:B-1----:R-:W-:Y:S02]  /*4d2c0*/  HMMA.1688.F32.TF32 R68, R224.reuse, R28, R80 ;  /* 0x0000001ce044723c */ /* 0x042fe40000081050 */
[----:B------:R-:W-:Y:S04]  /*4d2d0*/  STL.64 [R1+0x410], R64 ;  /* 0x0004104001007387 */ /* 0x000fe80000100a00 */
[----:B------:R1:W-:Y:S04]  /*4d2e0*/  STL.64 [R1+0x418], R66 ;  /* 0x0004184201007387 */ /* 0x0003e80000100a00 */
[----:B------:R-:W-:Y:S04]  /*4d2f0*/  STL.64 [R1+0x3e0], R72 ;  /* 0x0003e04801007387 */ /* 0x000fe80000100a00 */
[----:B------:R2:W-:Y:S01]  /*4d300*/  STL.64 [R1+0x3e8], R74 ;  /* 0x0003e84a01007387 */ /* 0x0005e20000100a00 */
[C---:B-1----:R-:W-:Y:S04]  /*4d310*/  HMMA.1688.F32.TF32 R64, R224.reuse, R24, R84 ;  /* 0x00000018e040723c */ /* 0x042fe80000081054 */
[----:B------:R-:W-:Y:S04]  /*4d320*/  STL.64 [R1+0x3c0], R68 ;  /* 0x0003c04401007387 */ /* 0x000fe80000100a00 */
[----:B------:R1:W-:Y:S01]  /*4d330*/  STL.64 [R1+0x3c8], R70 ;  /* 0x0003c84601007387 */ /* 0x0003e20000100a00 */
[C---:B--2---:R-:W-:Y:S08]  /*4d340*/  HMMA.1688.F32.TF32 R72, R224.reuse, R20, R88 ;  /* 0x00000014e048723c */ /* 0x044ff00000081058 */
[C---:B-1----:R-:W-:Y:S02]  /*4d350*/  HMMA.1688.F32.TF32 R68, R224.reuse, R16, R92 ;  /* 0x00000010e044723c */ /* 0x042fe4000008105c */
[----:B------:R-:W-:Y:S04]  /*4d360*/  STL.64 [R1+0x3b0], R64 ;  /* 0x0003b04001007387 */ /* 0x000fe80000100a00 */
[----:B------:R1:W-:Y:S05]  /*4d370*/  STL.64 [R1+0x3b8], R66 ;  /* 0x0003b84201007387 */ /* 0x0003ea0000100a00 */
        /* <DEDUP_REMOVED lines=10> */
[----:B------:R-:W-:Y:S04]  /*4d420*/  STL.64 [R1+0x368], R74 ;  /* 0x0003684a01007387 */ /* 0x000fe80000100a00 */
[----:B------:R-:W-:Y:S04]  /*4d430*/  STL.64 [R1+0x350], R68 ;  /* 0x0003504401007387 */ /* 0x000fe80000100a00 */
[----:B------:R2:W-:Y:S01]  /*4d440*/  STL.64 [R1+0x358], R70 ;  /* 0x0003584601007387 */ /* 0x0005e20000100a00 */
[----:B-1----:R-:W-:Y:S08]  /*4d450*/  HMMA.1688.F32.TF32 R64, R224, R4, R108 ;  /* 0x00000004e040723c */ /* 0x002ff0000008106c */
[----:B--2---:R-:W-:Y:S11]  /*4d460*/  HMMA.1688.F32.TF32 R68, R220, R60, R112 ;  /* 0x0000003cdc44723c */ /* 0x004ff60000081070 */
[----:B------:R-:W-:Y:S01]  /*4d470*/  MOV R246, R67 ;  /* 0x0000004300f67202 */ /* 0x000fe20000000f00 */
[----:B------:R-:W-:Y:S01]  /*4d480*/  IMAD.MOV.U32 R6, RZ, RZ, R66 ;  /* 0x000000ffff067224 */ /* 0x000fe200078e0042 */
[----:B------:R-:W-:Y:S06]  /*4d490*/  STL.64 [R1+0x340], R64 ;  /* 0x0003404001007387 */ /* 0x000fec0000100a00 */
[----:B------:R-:W-:Y:S01]  /*4d4a0*/  IMAD.MOV.U32 R247, RZ, RZ, R68 ;  /* 0x000000fffff77224 */ /* 0x000fe200078e0044 */
[----:B------:R-:W-:Y:S01]  /*4d4b0*/  MOV R11, R70 ;  /* 0x00000046000b7202 */ /* 0x000fe20000000f00 */
[----:B------:R-:W-:-:S02]  /*4d4c0*/  IMAD.MOV.U32 R10, RZ, RZ, R69 ;  /* 0x000000ffff0a7224 */ /* 0x000fc400078e0045 */
[----:B------:R-:W-:Y:S01]  /*4d4d0*/  IMAD.MOV.U32 R7, RZ, RZ, R71 ;  /* 0x000000ffff077224 */ /* 0x000fe200078e0047 */
[C---:B------:R-:W-:Y:S01]  /*4d4e0*/  HMMA.1688.F32.TF32 R76, R220.reuse, R44, R128 ;  /* 0x0000002cdc4c723c */ /* 0x040fe20000081080 */
[----:B------:R-:W-:Y:S01]  /*4d4f0*/  MOV R80, R180 ;  /* 0x000000b400507202 */ /* 0x000fe20000000f00 */
[----:B------:R-:W-:Y:S01]  /*4d500*/  IMAD.MOV.U32 R81, RZ, RZ, R181 ;  /* 0x000000ffff517224 */ /* 0x000fe200078e00b5 */
[----:B------:R-:W-:Y:S01]  /*4d510*/  MOV R83, R183 ;  /* 0x000000b700537202 */ /* 0x000fe20000000f00 */
[----:B------:R-:W-:Y:S02]  /*4d520*/  IMAD.MOV.U32 R82, RZ, RZ, R182 ;  /* 0x000000ffff527224 */ /* 0x000fe400078e00b6 */
[----:B------:R-:W-:Y:S01]  /*4d530*/  IMAD.MOV.U32 R84, RZ, RZ, R172 ;  /* 0x000000ffff547224 */ /* 0x000fe200078e00ac */
[----:B------:R-:W-:Y:S01]  /*4d540*/  MOV R86, R174 ;  /* 0x000000ae00567202 */ /* 0x000fe20000000f00 */
[C---:B------:R-:W-:Y:S01]  /*4d550*/  HMMA.1688.F32.TF32 R68, R220.reuse, R56, R116 ;  /* 0x00000038dc44723c */ /* 0x040fe20000081074 */
[----:B------:R1:W-:Y:S04]  /*4d560*/  STL [R1+0x3874], R246 ;  /* 0x003874f601007387 */ /* 0x0003e80000100800 */
[----:B------:R2:W-:Y:S04]  /*4d570*/  STL [R1+0x3870], R6 ;  /* 0x0038700601007387 */ /* 0x0005e80000100800 */
[----:B------:R-:W-:Y:S04]  /*4d580*/  STL [R1+0x3884], R7 ;  /* 0x0038840701007387 */ /* 0x000fe80000100800 */
[----:B------:R-:W-:Y:S04]  /*4d590*/  STL [R1+0x3880], R11 ;  /* 0x0038800b01007387 */ /* 0x000fe80000100800 */
[----:B------:R-:W-:Y:S02]  /*4d5a0*/  STL [R1+0x387c], R10 ;  /* 0x00387c0a01007387 */ /* 0x000fe40000100800 */
[----:B-1----:R-:W-:Y:S01]  /*4d5b0*/  IMAD.MOV.U32 R246, RZ, RZ, R70 ;  /* 0x000000fffff67224 */ /* 0x002fe200078e0046 */
[----:B--2---:R-:W-:Y:S01]  /*4d5c0*/  MOV R6, R71 ;  /* 0x0000004700067202 */ /* 0x004fe20000000f00 */
[----:B------:R-:W-:Y:S04]  /*4d5d0*/  STL [R1+0x3878], R247 ;  /* 0x003878f701007387 */ /* 0x000fe80000100800 */
[----:B------:R1:W-:Y:S01]  /*4d5e0*/  STL.64 [R1+0x320], R68 ;  /* 0x0003204401007387 */ /* 0x0003e20000100a00 */
[----:B------:R-:W-:Y:S01]  /*4d5f0*/  HMMA.1688.F32.TF32 R72, R220, R40, R132 ;  /* 0x00000028dc48723c */ /* 0x000fe20000081084 */
[----:B------:R-:W-:-:S02]  /*4d600*/  IMAD.MOV.U32 R85, RZ, RZ, R173 ;  /* 0x000000ffff557224 */ /* 0x000fc400078e00ad */
[----:B------:R-:W-:Y:S01]  /*4d610*/  IMAD.MOV.U32 R87, RZ, RZ, R168 ;  /* 0x000000ffff577224 */ /* 0x000fe200078e00a8 */
[----:B------:R-:W-:Y:S01]  /*4d620*/  MOV R248, R165 ;  /* 0x000000a500f87202 */ /* 0x000fe20000000f00 */
[----:B------:R-:W-:Y:S02]  /*4d630*/  IMAD.MOV.U32 R249, RZ, RZ, R166 ;  /* 0x000000fffff97224 */ /* 0x000fe400078e00a6 */
[----:B------:R-:W-:Y:S01]  /*4d640*/  IMAD.MOV.U32 R250, RZ, RZ, R167 ;  /* 0x000000fffffa7224 */ /* 0x000fe200078e00a7 */
[----:B------:R-:W-:Y:S01]  /*4d650*/  MOV R251, R175 ;  /* 0x000000af00fb7202 */ /* 0x000fe20000000f00 */
[----:B------:R-:W-:Y:S01]  /*4d660*/  IMAD.MOV.U32 R228, RZ, RZ, R176 ;  /* 0x000000ffffe47224 */ /* 0x000fe200078e00b0 */
[----:B------:R-:W-:Y:S01]  /*4d670*/  MOV R230, R178 ;  /* 0x000000b200e67202 */ /* 0x000fe20000000f00 */
[----:B-1----:R-:W-:Y:S01]  /*4d680*/  HMMA.1688.F32.TF32 R68, R220, R52, R120 ;  /* 0x00000034dc44723c */ /* 0x002fe20000081078 */
[----:B------:R-:W-:Y:S01]  /*4d690*/  IMAD.MOV.U32 R229, RZ, RZ, R177 ;  /* 0x000000ffffe57224 */ /* 0x000fe200078e00b1 */
[----:B------:R-:W-:Y:S01]  /*4d6a0*/  LDS R64, [R2+UR11+0x46080] ;  /* 0x0460800b02407984 */ /* 0x000fe20008000800 */
[----:B------:R-:W-:-:S03]  /*4d6b0*/  IMAD.MOV.U32 R231, RZ, RZ, R179 ;  /* 0x000000ffffe77224 */ /* 0x000fc600078e00b3 */
[----:B------:R-:W-:Y:S04]  /*4d6c0*/  LDS R66, [R2+UR11+0x46880] ;  /* 0x0468800b02427984 */ /* 0x000fe80008000800 */
[----:B------:R-:W-:Y:S04]  /*4d6d0*/  LDS R65, [R252+UR11+0x46080] ;  /* 0x0460800bfc417984 */ /* 0x000fe80008000800 */
[----:B------:R-:W1:Y:S05]  /*4d6e0*/  LDS R67, [R252+UR11+0x46880] ;  /* 0x0468800bfc437984 */ /* 0x000e6a0008000800 */
[----:B------:R-:W-:Y:S01]  /*4d6f0*/  IMAD.MOV.U32 R7, RZ, RZ, R68 ;  /* 0x000000ffff077224 */ /* 0x000fe200078e0044 */
[----:B------:R-:W-:Y:S01]  /*4d700*/  MOV R10, R70 ;  /* 0x00000046000a7202 */ /* 0x000fe20000000f00 */
[----:B------:R-:W-:-:S02]  /*4d710*/  IMAD.MOV.U32 R11, RZ, RZ, R69 ;  /* 0x000000ffff0b7224 */ /* 0x000fc400078e0045 */
[----:B------:R-:W-:Y:S02]  /*4d720*/  IMAD.MOV.U32 R247, RZ, RZ, R71 ;  /* 0x000000fffff77224 */ /* 0x000fe400078e0047 */
[----:B------:R-:W-:-:S15]  /*4d730*/  HMMA.1688.F32.TF32 R68, R220, R48, R124 ;  /* 0x00000030dc44723c */ /* 0x000fde000008107c */
[----:B------:R-:W-:-:S04]  /*4d740*/  NOP ;  /* 0x0000000000007918 */ /* 0x000fc80000000000 */
[----:B------:R-:W-:Y:S04]  /*4d750*/  STL.64 [R1+0x300], R68 ;  /* 0x0003004401007387 */ /* 0x000fe80000100a00 */
[----:B------:R2:W-:Y:S02]  /*4d760*/  STL.64 [R1+0x308], R70 ;  /* 0x0003084601007387 */ /* 0x0005e40000100a00 */
[C---:B--2---:R-:W-:Y:S02]  /*4d770*/  HMMA.1688.F32.TF32 R68, R220.reuse, R36, R136 ;  /* 0x00000024dc44723c */ /* 0x044fe40000081088 */
[----:B------:R-:W-:Y:S04]  /*4d780*/  STL.64 [R1+0x2f0], R76 ;  /* 0x0002f04c01007387 */ /* 0x000fe80000100a00 */
[----:B------:R2:W-:Y:S04]  /*4d790*/  STL.64 [R1+0x2f8], R78 ;  /* 0x0002f84e01007387 */ /* 0x0005e80000100a00 */
[----:B------:R-:W-:Y:S04]  /*4d7a0*/  STL.64 [R1+0x2e0], R72 ;  /* 0x0002e04801007387 */ /* 0x000fe80000100a00 */
[----:B------:R3:W-:Y:S01]  /*4d7b0*/  STL.64 [R1+0x2e8], R74 ;  /* 0x0002e84a01007387 */ /* 0x0007e20000100a00 */
[C---:B--2---:R-:W-:Y:S04]  /*4d7c0*/  HMMA.1688.F32.TF32 R76, R220.reuse, R32, R140 ;  /* 0x00000020dc4c723c */ /* 0x044fe8000008108c */
[----:B------:R-:W-:Y:S04]  /*4d7d0*/  STL.64 [R1+0x2d0], R68 ;  /* 0x0002d04401007387 */ /* 0x000fe80000100a00 */
[----:B------:R2:W-:Y:S01]  /*4d7e0*/  STL.64 [R1+0x2d8], R70 ;  /* 0x0002d84601007387 */ /* 0x0005e20000100a00 */
[C---:B---3--:R-:W-:Y:S08]  /*4d7f0*/  HMMA.1688.F32.TF32 R72, R220.reuse, R28, R144 ;  /* 0x0000001cdc48723c */ /* 0x048ff00000081090 */
[C---:B--2---:R-:W-:Y:S02]  /*4d800*/  HMMA.1688.F32.TF32 R68, R220.reuse, R24, R148 ;  /* 0x00000018dc44723c */ /* 0x044fe40000081094 */
[----:B------:R-:W-:Y:S04]  /*4d810*/  STL.64 [R1+0x2c0], R76 ;  /* 0x0002c04c01007387 */ /* 0x000fe80000100a00 */
[----:B------:R2:W-:Y:S05]  /*4d820*/  STL.64 [R1+0x2c8], R78 ;  /* 0x0002c84e01007387 */ /* 0x0005ea0000100a00 */
[----:B------:R-:W-:Y:S04]  /*4d830*/  STL.64 [R1+0x2b0], R72 ;  /* 0x0002b04801007387 */ /* 0x000fe80000100a00 */
[----:B------:R3:W-:Y:S01]  /*4d840*/  STL.64 [R1+0x2b8], R74 ;  /* 0x0002b84a01007387 */ /* 0x0007e20000100a00 */
[C---:B--2---:R-:W-:Y:S03]  /*4d850*/  HMMA.1688.F32.TF32 R76, R220.reuse, R20, R152 ;  /* 0x00000014dc4c723c */ /* 0x044fe60000081098 */
[----:B------:R-:W-:Y:S04]  /*4d860*/  STL.64 [R1+0x2a0], R68 ;  /* 0x0002a04401007387 */ /* 0x000fe80000100a00 */
[----:B------:R2:W-:Y:S01]  /*4d870*/  STL.64 [R1+0x2a8], R70 ;  /* 0x0002a84601007387 */ /* 0x0005e20000100a00 */
[C---:B---3--:R-:W-:Y:S08]  /*4d880*/  HMMA.1688.F32.TF32 R72, R220.reuse, R16, R156 ;  /* 0x00000010dc48723c */ /* 0x048ff0000008109c */
[----:B--2---:R-:W-:Y:S03]  /*4d890*/  HMMA.1688.F32.TF32 R68, R220, R12, R160 ;  /* 0x0000000cdc44723c */ /* 0x004fe600000810a0 */
[----:B------:R2:W-:Y:S04]  /*4d8a0*/  STL.64 [R1+0x290], R76 ;  /* 0x0002904c01007387 */ /* 0x0005e80000100a00 */
[----:B------:R3:W-:Y:S04]  /*4d8b0*/  STL.64 [R1+0x298], R78 ;  /* 0x0002984e01007387 */ /* 0x0007e80000100a00 */
[----:B------:R4:W-:Y:S01]  /*4d8c0*/  STL.64 [R1+0x280], R72 ;  /* 0x0002804801007387 */ /* 0x0009e20000100a00 */
[----:B--2---:R-:W-:-:S03]  /*4d8d0*/  IMAD.MOV.U32 R76, RZ, RZ, R184 ;  /* 0x000000ffff4c7224 */ /* 0x004fc600078e00b8 */
[----:B------:R2:W-:Y:S01]  /*4d8e0*/  STL.64 [R1+0x288], R74 ;  /* 0x0002884a01007387 */ /* 0x0005e20000100a00 */
[----:B------:R-:W-:-:S03]  /*4d8f0*/  MOV R77, R185 ;  /* 0x000000b9004d7202 */ /* 0x000fc60000000f00 */
[----:B------:R-:W2:Y:S01]  /*4d900*/  LDL.LU R184, [R1+0x39b4] ;  /* 0x0039b40001b87983 */ /* 0x000ea20000300800 */
[----:B---3--:R-:W-:-:S03]  /*4d910*/  IMAD.MOV.U32 R78, RZ, RZ, R186 ;  /* 0x000000ffff4e7224 */ /* 0x008fc600078e00ba */
[----:B------:R-:W-:Y:S01]  /*4d920*/  STL.64 [R1+0x270], R68 ;  /* 0x0002704401007387 */ /* 0x000fe20000100a00 */
[----:B------:R-:W-:-:S03]  /*4d930*/  IMAD.MOV.U32 R79, RZ, RZ, R187 ;  /* 0x000000ffff4f7224 */ /* 0x000fc600078e00bb */
[----:B------:R3:W-:Y:S04]  /*4d940*/  STL.64 [R1+0x278], R70 ;  /* 0x0002784601007387 */ /* 0x0007e80000100a00 */
        /* <DEDUP_REMOVED lines=11> */
[----:B----4-:R-:W-:-:S03]  /*4da00*/  IMAD.MOV.U32 R72, RZ, RZ, R169 ;  /* 0x000000ffff487224 */ /* 0x010fc600078e00a9 */
[----:B------:R-:W4:Y:S01]  /*4da10*/  LDL.LU R88, [R1+0x1a0] ;  /* 0x0001a00001587983 */ /* 0x000f220000300800 */
[----:B------:R-:W-:-:S03]  /*4da20*/  MOV R73, R170 ;  /* 0x000000aa00497202 */ /* 0x000fc60000000f00 */
[----:B------:R-:W4:Y:S01]  /*4da30*/  LDL.LU R89, [R1+0x1a4] ;  /* 0x0001a40001597983 */ /* 0x000f220000300800 */
[----:B--2---:R-:W-:-:S03]  /*4da40*/  IMAD.MOV.U32 R74, RZ, RZ, R171 ;  /* 0x000000ffff4a7224 */ /* 0x004fc600078e00ab */
[----:B------:R-:W4:Y:S01]  /*4da50*/  LDL.LU R90, [R1+0x1a8] ;  /* 0x0001a800015a7983 */ /* 0x000f220000300800 */
[----:B------:R-:W-:-:S03]  /*4da60*/  IMAD.MOV.U32 R75, RZ, RZ, R164 ;  /* 0x000000ffff4b7224 */ /* 0x000fc600078e00a4 */
[----:B------:R-:W4:Y:S04]  /*4da70*/  LDL.LU R91, [R1+0x1ac] ;  /* 0x0001ac00015b7983 */ /* 0x000f280000300800 */
        /* <DEDUP_REMOVED lines=12> */
[C---:B-1----:R-:W-:Y:S08]  /*4db40*/  HMMA.1688.F32.TF32 R84, R64.reuse, R12, R84 ;  /* 0x0000000c4054723c */ /* 0x042ff00000081054 */
[C---:B------:R-:W-:Y:S08]  /*4db50*/  HMMA.1688.F32.TF32 R80, R64.reuse, R8, R80 ;  /* 0x000000084050723c */ /* 0x040ff00000081050 */
[C---:B------:R-:W-:Y:S08]  /*4db60*/  HMMA.1688.F32.TF32 R76, R64.reuse, R244, R76 ;  /* 0x000000f4404c723c */ /* 0x040ff0000008104c */
[----:B---3--:R-:W-:Y:S08]  /*4db70*/  HMMA.1688.F32.TF32 R100, R64, R52, R184 ;  /* 0x000000344064723c */ /* 0x008ff000000810b8 */
[C---:B--2---:R-:W-:Y:S08]  /*4db80*/  HMMA.1688.F32.TF32 R96, R220.reuse, R244, R168 ;  /* 0x000000f4dc60723c */ /* 0x044ff000000810a8 */
[C---:B----4-:R-:W-:Y:S01]  /*4db90*/  HMMA.1688.F32.TF32 R68, R220.reuse, R8, R164 ;  /* 0x00000008dc44723c */ /* 0x050fe200000810a4 */
[----:B------:R-:W-:Y:S04]  /*4dba0*/  LDS R164, [R0+UR11+0x46180] ;  /* 0x0461800b00a47984 */ /* 0x000fe80008000800 */
[----:B------:R-:W-:Y:S03]  /*4dbb0*/  LDS R166, [R0+UR11+0x46980] ;  /* 0x0469800b00a67984 */ /* 0x000fe60008000800 */
[----:B------:R-:W-:Y:S01]  /*4dbc0*/  HMMA.1688.F32.TF32 R92, R220, R4, R172 ;  /* 0x00000004dc5c723c */ /* 0x000fe200000810ac */
[----:B------:R-:W-:Y:S04]  /*4dbd0*/  LDS R165, [R3+UR11+0x46180] ;  /* 0x0461800b03a57984 */ /* 0x000fe80008000800 */
[----:B------:R-:W-:Y:S06]  /*4dbe0*/  LDS R167, [R3+UR11+0x46980] ;  /* 0x0469800b03a77984 */ /* 0x000fec0008000800 */
[----:B------:R-:W-:Y:S04]  /*4dbf0*/  STL.64 [R1+0x260], R68 ;  /* 0x0002604401007387 */ /* 0x000fe80000100a00 */
[----:B------:R-:W-:Y:S04]  /*4dc00*/  STL.64 [R1+0x268], R70 ;  /* 0x0002684601007387 */ /* 0x000fe80000100a00 */
[----:B------:R-:W-:Y:S04]  /*4dc10*/  STL.64 [R1+0x250], R96 ;  /* 0x0002506001007387 */ /* 0x000fe80000100a00 */
[----:B------:R1:W-:Y:S04]  /*4dc20*/  STL.64 [R1+0x258], R98 ;  /* 0x0002586201007387 */ /* 0x0003e80000100a00 */
[----:B------:R-:W-:Y:S04]  /*4dc30*/  STL.64 [R1+0x240], R92 ;  /* 0x0002405c01007387 */ /* 0x000fe80000100a00 */
[----:B------:R2:W-:Y:S01]  /*4dc40*/  STL.64 [R1+0x248], R94 ;  /* 0x0002485e01007387 */ /* 0x0005e20000100a00 */
[C---:B-1----:R-:W-:Y:S03]  /*4dc50*/  HMMA.1688.F32.TF32 R96, R64.reuse, R60, R176 ;  /* 0x0000003c4060723c */ /* 0x042fe600000810b0 */
[----:B------:R-:W-:Y:S04]  /*4dc60*/  LDS R68, [R0+UR11+0x46100] ;  /* 0x0461000b00447984 */ /* 0x000fe80008000800 */
[----:B------:R-:W-:Y:S01]  /*4dc70*/  LDS R70, [R0+UR11+0x46900] ;  /* 0x0469000b00467984 */ /* 0x000fe20008000800 */
[C---:B--2---:R-:W-:Y:S03]  /*4dc80*/  HMMA.1688.F32.TF32 R92, R64.reuse, R56, R180 ;  /* 0x00000038405c723c */ /* 0x044fe600000810b4 */
[----:B------:R-:W-:Y:S04]  /*4dc90*/  LDS R69, [R3+UR11+0x46100] ;  /* 0x0461000b03457984 */ /* 0x000fe80008000800 */
[----:B------:R-:W1:Y:S04]  /*4dca0*/  LDS R71, [R3+UR11+0x46900] ;  /* 0x0469000b03477984 */ /* 0x000e680008000800 */
        /* <DEDUP_REMOVED lines=23> */
[C---:B--2---:R-:W-:Y:S08]  /*4de20*/  HMMA.1688.F32.TF32 R92, R64.reuse, R20, R216 ;  /* 0x00000014405c723c */ /* 0x044ff000000810d8 */
        /* <DEDUP_REMOVED lines=13> */
[C---:B-1----:R-:W-:Y:S03]  /*4df00*/  HMMA.1688.F32.TF32 R72, R68.reuse, R60, R248 ;  /* 0x0000003c4448723c */ /* 0x042fe600000810f8 */
[----:B------:R-:W-:Y:S04]  /*4df10*/  STL.64 [R1+0x18], R82 ;  /* 0x0000185201007387 */ /* 0x000fe80000100a00 */
[----:B------:R-:W-:Y:S04]  /*4df20*/  STL.64 [R1+0x37b0], R66 ;  /* 0x0037b04201007387 */ /* 0x000fe80000100a00 */
[----:B------:R1:W-:Y:S04]  /*4df30*/  STL.64 [R1], R76 ;  /* 0x0000004c01007387 */ /* 0x0003e80000100a00 */
[----:B------:R-:W-:Y:S04]  /*4df40*/  STL.64 [R1+0x8], R78 ;  /* 0x0000084e01007387 */ /* 0x000fe80000100a00 */
[----:B------:R2:W-:Y:S04]  /*4df50*/  STL.64 [R1+0x37a8], R64 ;  /* 0x0037a84001007387 */ /* 0x0005e80000100a00 */
[----:B-1----:R-:W3:Y:S04]  /*4df60*/  LDL.LU R76, [R1+0x760] ;  /* 0x00076000014c7983 */ /* 0x002ee80000300800 */
[----:B------:R-:W-:Y:S01]  /*4df70*/  LDS R100, [R2+UR11+0x46100] ;  /* 0x0461000b02647984 */ /* 0x000fe20008000800 */
[C---:B--2---:R-:W-:Y:S03]  /*4df80*/  HMMA.1688.F32.TF32 R64, R68.reuse, R56, R228 ;  /* 0x000000384440723c */ /* 0x044fe600000810e4 */
[----:B------:R1:W-:Y:S04]  /*4df90*/  STL.64 [R1+0x130], R72 ;  /* 0x0001304801007387 */ /* 0x0003e80000100a00 */
[----:B------:R2:W-:Y:S04]  /*4dfa0*/  STL.64 [R1+0x138], R74 ;  /* 0x0001384a01007387 */ /* 0x0005e80000100a00 */
[----:B------:R-:W-:Y:S04]  /*4dfb0*/  LDS R102, [R2+UR11+0x46900] ;  /* 0x0469000b02667984 */ /* 0x000fe80008000800 */
[----:B------:R-:W-:Y:S04]  /*4dfc0*/  LDS R101, [R252+UR11+0x46100] ;  /* 0x0461000bfc657984 */ /* 0x000fe80008000800 */
[----:B------:R-:W4:Y:S04]  /*4dfd0*/  LDS R103, [R252+UR11+0x46900] ;  /* 0x0469000bfc677984 */ /* 0x000f280008000800 */
[----:B------:R-:W-:Y:S04]  /*4dfe0*/  STL.64 [R1+0x120], R64 ;  /* 0x0001204001007387 */ /* 0x000fe80000100a00 */
[----:B------:R1:W-:Y:S04]  /*4dff0*/  STL.64 [R1+0x128], R66 ;  /* 0x0001284201007387 */ /* 0x0003e80000100a00 */
        /* <DEDUP_REMOVED lines=84> */
[C---:B------:R-:W-:Y:S03]  /*4e540*/  HMMA.1688.F32.TF32 R132, R68.reuse, R44, R132 ;  /* 0x0000002c4484723c */ /* 0x040fe60000081084 */
        /* <DEDUP_REMOVED lines=9> */
[C---:B-1----:R-:W-:Y:S02]  /*4e5e0*/  HMMA.1688.F32.TF32 R64, R68.reuse, R28, R116 ;  /* 0x0000001c4440723c */ /* 0x042fe40000081074 */
[----:B------:R-:W-:Y:S04]  /*4e5f0*/  STL.64 [R1+0xd0], R124 ;  /* 0x0000d07c01007387 */ /* 0x000fe80000100a00 */
[----:B------:R-:W-:Y:S02]  /*4e600*/  STL.64 [R1+0xd8], R126 ;  /* 0x0000d87e01007387 */ /* 0x000fe40000100a00 */
[C---:B------:R-:W-:Y:S02]  /*4e610*/  HMMA.1688.F32.TF32 R116, R68.reuse, R24, R112 ;  /* 0x000000184474723c */ /* 0x040fe40000081070 */
[----:B------:R-:W-:Y:S04]  /*4e620*/  STL.64 [R1+0xc0], R120 ;  /* 0x0000c07801007387 */ /* 0x000fe80000100a00 */
[----:B------:R-:W-:Y:S02]  /*4e630*/  STL.64 [R1+0xc8], R122 ;  /* 0x0000c87a01007387 */ /* 0x000fe40000100a00 */
[C---:B------:R-:W-:Y:S03]  /*4e640*/  HMMA.1688.F32.TF32 R112, R68.reuse, R20, R224 ;  /* 0x000000144470723c */ /* 0x040fe600000810e0 */
[----:B------:R-:W-:Y:S04]  /*4e650*/  STL.64 [R1+0xb0], R64 ;  /* 0x0000b04001007387 */ /* 0x000fe80000100a00 */
[----:B------:R1:W-:Y:S02]  /*4e660*/  STL.64 [R1+0xb8], R66 ;  /* 0x0000b84201007387 */ /* 0x0003e40000100a00 */
[C---:B-1----:R-:W-:Y:S02]  /*4e670*/  HMMA.1688.F32.TF32 R64, R68.reuse, R16, R108 ;  /* 0x000000104440723c */ /* 0x042fe4000008106c */
[----:B------:R-:W-:Y:S04]  /*4e680*/  STL.64 [R1+0xa0], R116 ;  /* 0x0000a07401007387 */ /* 0x000fe80000100a00 */
[----:B------:R-:W-:Y:S02]  /*4e690*/  STL.64 [R1+0xa8], R118 ;  /* 0x0000a87601007387 */ /* 0x000fe40000100a00 */
[C---:B------:R-:W-:Y:S02]  /*4e6a0*/  HMMA.1688.F32.TF32 R104, R68.reuse, R12, R104 ;  /* 0x0000000c4468723c */ /* 0x040fe40000081068 */
[----:B------:R-:W-:Y:S04]  /*4e6b0*/  STL.64 [R1+0x90], R112 ;  /* 0x0000907001007387 */ /* 0x000fe80000100a00 */
[----:B------:R-:W-:Y:S05]  /*4e6c0*/  STL.64 [R1+0x98], R114 ;  /* 0x0000987201007387 */ /* 0x000fea0000100a00 */
[----:B------:R-:W-:Y:S04]  /*4e6d0*/  STL.64 [R1+0x80], R64 ;  /* 0x0000804001007387 */ /* 0x000fe80000100a00 */
[----:B------:R1:W-:Y:S02]  /*4e6e0*/  STL.64 [R1+0x88], R66 ;  /* 0x0000884201007387 */ /* 0x0003e40000100a00 */
[C---:B-1----:R-:W-:Y:S08]  /*4e6f0*/  HMMA.1688.F32.TF32 R64, R68.reuse, R244, R92 ;  /* 0x000000f44440723c */ /* 0x042ff0000008105c */
[----:B------:R-:W-:Y:S01]  /*4e700*/  HMMA.1688.F32.TF32 R68, R68, R4, R72 ;  /* 0x000000044444723c */ /* 0x000fe20000081048 */
[----:B------:R-:W-:Y:S04]  /*4e710*/  STL.64 [R1+0x70], R104 ;  /* 0x0000706801007387 */ /* 0x000fe80000100a00 */
[----:B------:R1:W-:Y:S04]  /*4e720*/  STL.64 [R1+0x78], R106 ;  /* 0x0000786a01007387 */ /* 0x0003e80000100a00 */
[----:B------:R-:W-:Y:S04]  /*4e730*/  STL.64 [R1+0x60], R96 ;  /* 0x0000606001007387 */ /* 0x000fe80000100a00 */
[----:B------:R-:W-:Y:S01]  /*4e740*/  STL.64 [R1+0x68], R98 ;  /* 0x0000686201007387 */ /* 0x000fe20000100a00 */
[C---:B------:R-:W-:Y:S08]  /*4e750*/  HMMA.1688.F32.TF32 R72, R100.reuse, R60, R248 ;  /* 0x0000003c6448723c */ /* 0x040ff000000810f8 */
[C---:B------:R-:W-:Y:S01]  /*4e760*/  HMMA.1688.F32.TF32 R80, R100.reuse, R48, R80 ;  /* 0x000000306450723c */ /* 0x040fe20000081050 */
[----:B------:R-:W-:Y:S04]  /*4e770*/  STL.64 [R1+0x36e0], R70 ;  /* 0x0036e04601007387 */ /* 0x000fe80000100a00 */
[----:B------:R-:W-:Y:S04]  /*4e780*/  STL.64 [R1+0x50], R64 ;  /* 0x0000504001007387 */ /* 0x000fe80000100a00 */
[----:B------:R2:W-:Y:S04]  /*4e790*/  STL.64 [R1+0x58], R66 ;  /* 0x0000584201007387 */ /* 0x0005e80000100a00 */
[----:B------:R3:W-:Y:S01]  /*4e7a0*/  STL.64 [R1+0x36d8], R68 ;  /* 0x0036d84401007387 */ /* 0x0007e20000100a00 */
[----:B-1----:R-:W-:Y:S01]  /*4e7b0*/  IMAD.MOV.U32 R107, RZ, RZ, R232 ;  /* 0x000000ffff6b7224 */ /* 0x002fe200078e00e8 */
[----:B------:R-:W-:Y:S01]  /*4e7c0*/  MOV R106, R233 ;  /* 0x000000e9006a7202 */ /* 0x000fe20000000f00 */
[----:B------:R-:W-:Y:S01]  /*4e7d0*/  IMAD.MOV.U32 R105, RZ, RZ, R234 ;  /* 0x000000ffff697224 */ /* 0x000fe200078e00ea */
[----:B------:R-:W-:Y:S01]  /*4e7e0*/  LDS R248, [R2+UR11+0x46180] ;  /* 0x0461800b02f87984 */ /* 0x000fe20008000800 */
[----:B--2---:R-:W-:Y:S01]  /*4e7f0*/  HMMA.1688.F32.TF32 R64, R100, R52, R84 ;  /* 0x000000346440723c */ /* 0x004fe20000081054 */
[----:B------:R-:W-:-:S02]  /*4e800*/  IMAD.MOV.U32 R104, RZ, RZ, R235 ;  /* 0x000000ffff687224 */ /* 0x000fc400078e00eb */
[----:B------:R-:W-:Y:S01]  /*4e810*/  LDS R250, [R2+UR11+0x46980] ;  /* 0x0469800b02fa7984 */ /* 0x000fe20008000800 */
[----:B------:R-:W-:Y:S01]  /*4e820*/  MOV R204, R236 ;  /* 0x000000ec00cc7202 */ /* 0x000fe20000000f00 */
[----:B------:R-:W-:Y:S01]  /*4e830*/  IMAD.MOV.U32 R205, RZ, RZ, R237 ;  /* 0x000000ffffcd7224 */ /* 0x000fe200078e00ed */
[----:B------:R-:W-:Y:S01]  /*4e840*/  MOV R207, R239 ;  /* 0x000000ef00cf7202 */ /* 0x000fe20000000f00 */
[----:B------:R-:W-:Y:S01]  /*4e850*/  IMAD.MOV.U32 R206, RZ, RZ, R238 ;  /* 0x000000ffffce7224 */ /* 0x000fe200078e00ee */
[----:B------:R-:W-:Y:S01]  /*4e860*/  LDS R249, [R252+UR11+0x46180] ;  /* 0x0461800bfcf97984 */ /* 0x000fe20008000800 */
[----:B---3--:R-:W-:Y:S03]  /*4e870*/  HMMA.1688.F32.TF32 R68, R100, R56, R88 ;  /* 0x000000386444723c */ /* 0x008fe60000081058 */
[----:B------:R-:W-:Y:S04]  /*4e880*/  STL [R1+0x36d4], R75 ;  /* 0x0036d44b01007387 */ /* 0x000fe80000100800 */
[----:B------:R-:W1:-:S12]  /*4e890*/  LDS R251, [R252+UR11+0x46980] ;  /* 0x0469800bfcfb7984 */ /* 0x000e580008000800 */
[----:B------:R-:W-:Y:S04]  /*4e8a0*/  STL.64 [R1+0x1b0], R68 ;  /* 0x0001b04401007387 */ /* 0x000fe80000100a00 */
[----:B------:R2:W-:Y:S04]  /*4e8b0*/  STL.64 [R1+0x1b8], R70 ;  /* 0x0001b84601007387 */ /* 0x0005e80000100a00 */
[----:B------:R-:W-:Y:S04]  /*4e8c0*/  STL.64 [R1+0x1a0], R64 ;  /* 0x0001a04001007387 */ /* 0x000fe80000100a00 */
[----:B------:R3:W-:Y:S01]  /*4e8d0*/  STL.64 [R1+0x1a8], R66 ;  /* 0x0001a84201007387 */ /* 0x0007e20000100a00 */
[C---:B--2---:R-:W-:Y:S08]  /*4e8e0*/  HMMA.1688.F32.TF32 R68, R100.reuse, R44, R76 ;  /* 0x0000002c6444723c */ /* 0x044ff0000008104c */
[----:B---3--:R-:W-:Y:S01]  /*4e8f0*/  HMMA.1688.F32.TF32 R64, R100, R40, R228 ;  /* 0x000000286440723c */ /* 0x008fe200000810e4 */
[----:B------:R2:W-:Y:S04]  /*4e900*/  STL.64 [R1+0x190], R80 ;  /* 0x0001905001007387 */ /* 0x0005e80000100a00 */
[----:B------:R3:W-:Y:S06]  /*4e910*/  STL.64 [R1+0x198], R82 ;  /* 0x0001985201007387 */ /* 0x0007ec0000100a00 */
[----:B------:R-:W-:Y:S04]  /*4e920*/  STL.64 [R1+0x180], R68 ;  /* 0x0001804401007387 */ /* 0x000fe80000100a00 */
[----:B------:R-:W-:Y:S04]  /*4e930*/  STL.64 [R1+0x188], R70 ;  /* 0x0001884601007387 */ /* 0x000fe80000100a00 */
[----:B------:R-:W-:Y:S04]  /*4e940*/  STL [R1+0x174], R65 ;  /* 0x0001744101007387 */ /* 0x000fe80000100800 */
[----:B------:R4:W-:Y:S04]  /*4e950*/  STL [R1+0x178], R66 ;  /* 0x0001784201007387 */ /* 0x0009e80000100800 */
        /* <DEDUP_REMOVED lines=24> */
[----:B--2---:R-:W2:Y:S04]  /*4eae0*/  LDL.LU R80, [R1+0x700] ;  /* 0x0007000001507983 */ /* 0x004ea80000300800 */
[----:B------:R-:W2:Y:S04]  /*4eaf0*/  LDL.LU R81, [R1+0x704] ;  /* 0x0007040001517983 */ /* 0x000ea80000300800 */
[----:B---3--:R-:W2:Y:S04]  /*4eb00*/  LDL.LU R82, [R1+0x708] ;  /* 0x0007080001527983 */ /* 0x008ea80000300800 */
        /* <DEDUP_REMOVED lines=13> */
[----:B------:R-:W-:Y:S01]  /*4ebe0*/  IMAD.MOV.U32 R75, RZ, RZ, R64 ;  /* 0x000000ffff4b7224 */ /* 0x000fe200078e0040 */
[----:B------:R-:W-:-:S04]  /*4ebf0*/  MOV R2, R67 ;  /* 0x0000004300027202 */ /* 0x000fc80000000f00 */
[----:B------:R-:W-:Y:S04]  /*4ec00*/  STL.64 [R1+0x36f0], R74 ;  /* 0x0036f04a01007387 */ /* 0x000fe80000100a00 */
[----:B------:R1:W-:Y:S01]  /*4ec10*/  STL.64 [R1+0x36e8], R72 ;  /* 0x0036e84801007387 */ /* 0x0003e20000100a00 */
[C---:B----4-:R-:W-:Y:S08]  /*4ec20*/  HMMA.1688.F32.TF32 R84, R100.reuse, R16, R84 ;  /* 0x000000106454723c */ /* 0x050ff00000081054 */
[C---:B------:R-:W-:Y:S08]  /*4ec30*/  HMMA.1688.F32.TF32 R64, R100.reuse, R36, R224 ;  /* 0x000000246440723c */ /* 0x040ff000000810e0 */
[C---:B------:R-:W-:Y:S11]  /*4ec40*/  HMMA.1688.F32.TF32 R220, R100.reuse, R32, R108 ;  /* 0x0000002064dc723c */ /* 0x040ff6000008106c */
[----:B------:R-:W-:Y:S01]  /*4ec50*/  IMAD.MOV.U32 R71, RZ, RZ, R64 ;  /* 0x000000ffff477224 */ /* 0x000fe200078e0040 */
[----:B------:R-:W-:Y:S01]  /*4ec60*/  MOV R70, R65 ;  /* 0x0000004100467202 */ /* 0x000fe20000000f00 */
[----:B------:R-:W-:Y:S01]  /*4ec70*/  IMAD.MOV.U32 R69, RZ, RZ, R66 ;  /* 0x000000ffff457224 */ /* 0x000fe200078e0042 */
[----:B------:R-:W-:Y:S01]  /*4ec80*/  HMMA.1688.F32.TF32 R232, R100, R28, R232 ;  /* 0x0000001c64e8723c */ /* 0x000fe200000810e8 */
[----:B------:R-:W-:-:S02]  /*4ec90*/  IMAD.MOV.U32 R68, RZ, RZ, R67 ;  /* 0x000000ffff447224 */ /* 0x000fc400078e0043 */
[----:B------:R-:W-:Y:S05]  /*4eca0*/  STL.64 [R1+0x37c0], R70 ;  /* 0x0037c04601007387 */ /* 0x000fea0000100a00 */
[C---:B------:R-:W-:Y:S01]  /*4ecb0*/  HMMA.1688.F32.TF32 R76, R100.reuse, R24, R76 ;  /* 0x00000018644c723c */ /* 0x040fe2000008104c */
[----:B------:R4:W-:Y:S07]  /*4ecc0*/  STL.64 [R1+0x37b8], R68 ;  /* 0x0037b84401007387 */ /* 0x0009ee0000100a00 */
[C---:B--2---:R-:W-:Y:S01]  /*4ecd0*/  HMMA.1688.F32.TF32 R80, R100.reuse, R20, R80 ;  /* 0x000000146450723c */ /* 0x044fe20000081050 */
[----:B------:R-:W-:Y:S04]  /*4ece0*/  STL.64 [R1+0x3698], R222 ;  /* 0x003698de01007387 */ /* 0x000fe80000100a00 */
[----:B------:R2:W-:Y:S03]  /*4ecf0*/  STL.64 [R1+0x3690], R220 ;  /* 0x003690dc01007387 */ /* 0x0005e60000100a00 */
[C---:B---3--:R-:W-:Y:S01]  /*4ed00*/  HMMA.1688.F32.TF32 R88, R100.reuse, R12, R88 ;  /* 0x0000000c6458723c */ /* 0x048fe20000081058 */
[----:B------:R-:W-:Y:S04]  /*4ed10*/  STL.64 [R1+0x36a8], R234 ;  /* 0x0036a8ea01007387 */ /* 0x000fe80000100a00 */
[----:B------:R3:W-:Y:S03]  /*4ed20*/  STL.64 [R1+0x36a0], R232 ;  /* 0x0036a0e801007387 */ /* 0x0007e60000100a00 */
[C---:B------:R-:W-:Y:S01]  /*4ed30*/  HMMA.1688.F32.TF32 R92, R100.reuse, R8, R92 ;  /* 0x00000008645c723c */ /* 0x040fe2000008105c */
[----:B------:R-:W-:Y:S04]  /*4ed40*/  STL.64 [R1+0x36b8], R78 ;  /* 0x0036b84e01007387 */ /* 0x000fe80000100a00 */
[----:B------:R1:W-:Y:S03]  /*4ed50*/  STL.64 [R1+0x36b0], R76 ;  /* 0x0036b04c01007387 */ /* 0x0003e60000100a00 */
        /* <DEDUP_REMOVED lines=55> */
[----:B------:R-:W4:Y:S04]  /*4f0d0*/  LDL.LU R228, [R1+0x8f0] ;  /* 0x0008f00001e47983 */ /* 0x000f280000300800 */
[----:B------:R-:W4:Y:S04]  /*4f0e0*/  LDL.LU R229, [R1+0x8f4] ;  /* 0x0008f40001e57983 */ /* 0x000f280000300800 */
[----:B------:R-:W4:Y:S04]  /*4f0f0*/  LDL.LU R230, [R1+0x8f8] ;  /* 0x0008f80001e67983 */ /* 0x000f280000300800 */
[----:B------:R-:W4:Y:S04]  /*4f100*/  LDL.LU R231, [R1+0x8fc] ;  /* 0x0008fc0001e77983 */ /* 0x000f280000300800 */
[----:B------:R-:W-:Y:S04]  /*4f110*/  STL.64 [R1+0x3750], R106 ;  /* 0x0037506a01007387 */ /* 0x000fe80000100a00 */
[----:B------:R1:W-:Y:S01]  /*4f120*/  STL.64 [R1+0x3748], R104 ;  /* 0x0037486801007387 */ /* 0x0003e20000100a00 */
[C---:B--2---:R-:W-:Y:S08]  /*4f130*/  HMMA.1688.F32.TF32 R144, R164.reuse, R20, R224 ;  /* 0x00000014a490723c */ /* 0x044ff000000810e0 */
[C---:B---3--:R-:W-:Y:S08]  /*4f140*/  HMMA.1688.F32.TF32 R128, R164.reuse, R36, R128 ;  /* 0x00000024a480723c */ /* 0x048ff00000081080 */
[C---:B----4-:R-:W-:Y:S08]  /*4f150*/  HMMA.1688.F32.TF32 R112, R164.reuse, R52, R112 ;  /* 0x00000034a470723c */ /* 0x050ff00000081070 */
[C---:B------:R-:W-:Y:S08]  /*4f160*/  HMMA.1688.F32.TF32 R108, R164.reuse, R56, R108 ;  /* 0x00000038a46c723c */ /* 0x040ff0000008106c */
[C---:B------:R-:W-:Y:S11]  /*4f170*/  HMMA.1688.F32.TF32 R116, R164.reuse, R48, R116 ;  /* 0x00000030a474723c */ /* 0x040ff60000081074 */
[----:B------:R-:W-:Y:S01]  /*4f180*/  STL.64 [R1+0x3760], R110 ;  /* 0x0037606e01007387 */ /* 0x000fe20000100a00 */
        /* <DEDUP_REMOVED lines=99> */
[----:B------:R-:W-:Y:S01]  /*4f7c0*/  IMAD.MOV.U32 R64, RZ, RZ, R55 ;  /* 0x000000ffff407224 */ /* 0x000fe200078e0037 */
[----:B------:R-:W-:Y:S01]  /*4f7d0*/  MOV R66, R240 ;  /* 0x000000f000427202 */ /* 0x000fe20000000f00 */
[----:B------:R-:W-:-:S02]  /*4f7e0*/  IMAD.MOV.U32 R65, RZ, RZ, R63 ;  /* 0x000000ffff417224 */ /* 0x000fc400078e003f */
[----:B------:R-:W-:Y:S01]  /*4f7f0*/  IMAD.MOV.U32 R67, RZ, RZ, R54 ;  /* 0x000000ffff437224 */ /* 0x000fe200078e0036 */
[----:B-1----:R-:W-:Y:S01]  /*4f800*/  MOV R73, R50 ;  /* 0x0000003200497202 */ /* 0x002fe20000000f00 */
        /* <DEDUP_REMOVED lines=12> */
[----:B------:R-:W-:Y:S01]  /*4f8d0*/  IMAD.MOV.U32 R232, RZ, RZ, R27 ;  /* 0x000000ffffe87224 */ /* 0x000fe200078e001b */
[C---:B--2---:R-:W-:Y:S08]  /*4f8e0*/  HMMA.1688.F32.TF32 R156, R164.reuse, R8, R156 ;  /* 0x00000008a49c723c */ /* 0x044ff0000008109c */
[C---:B---3--:R-:W-:Y:S08]  /*4f8f0*/  HMMA.1688.F32.TF32 R152, R164.reuse, R12, R152 ;  /* 0x0000000ca498723c */ /* 0x048ff00000081098 */
[----:B----4-:R-:W-:Y:S11]  /*4f900*/  HMMA.1688.F32.TF32 R160, R164, R244, R160 ;  /* 0x000000f4a4a0723c */ /* 0x010ff600000810a0 */
[----:B------:R-:W-:Y:S04]  /*4f910*/  STL.64 [R1+0x3830], R154 ;  /* 0x0038309a01007387 */ /* 0x000fe80000100a00 */
[----:B------:R-:W-:Y:S04]  /*4f920*/  STL.64 [R1+0x3828], R152 ;  /* 0x0038289801007387 */ /* 0x000fe80000100a00 */
[----:B------:R-:W-:Y:S04]  /*4f930*/  STL.64 [R1+0x3840], R158 ;  /* 0x0038409e01007387 */ /* 0x000fe80000100a00 */
[----:B------:R-:W-:Y:S04]  /*4f940*/  STL.64 [R1+0x3838], R156 ;  /* 0x0038389c01007387 */ /* 0x000fe80000100a00 */
[----:B------:R-:W-:Y:S04]  /*4f950*/  STL.64 [R1+0x3850], R162 ;  /* 0x003850a201007387 */ /* 0x000fe80000100a00 */
[----:B------:R-:W-:Y:S04]  /*4f960*/  STL.64 [R1+0x3848], R160 ;  /* 0x003848a001007387 */ /* 0x000fe80000100a00 */
[----:B------:R-:W2:Y:S04]  /*4f970*/  LDL.LU R55, [R1+0x3944] ;  /* 0x0039440001377983 */ /* 0x000ea80000300800 */
[----:B------:R-:W3:Y:S04]  /*4f980*/  LDL.LU R63, [R1+0x3940] ;  /* 0x00394000013f7983 */ /* 0x000ee80000300800 */
[----:B------:R-:W4:Y:S04]  /*4f990*/  LDL.LU R240, [R1+0x393c] ;  /* 0x00393c0001f07983 */ /* 0x000f280000300800 */
[----:B------:R-:W2:Y:S04]  /*4f9a0*/  LDL.LU R54, [R1+0x3938] ;  /* 0x0039380001367983 */ /* 0x000ea80000300800 */
[----:B------:R-:W2:Y:S04]  /*4f9b0*/  LDL.LU R51, [R1+0x3934] ;  /* 0x0039340001337983 */ /* 0x000ea80000300800 */
[----:B------:R-:W2:Y:S04]  /*4f9c0*/  LDL.LU R50, [R1+0x3930] ;  /* 0x0039300001327983 */ /* 0x000ea80000300800 */
[----:B------:R-:W2:Y:S04]  /*4f9d0*/  LDL.LU R47, [R1+0x392c] ;  /* 0x00392c00012f7983 */ /* 0x000ea80000300800 */
[----:B------:R-:W2:Y:S04]  /*4f9e0*/  LDL.LU R46, [R1+0x3928] ;  /* 0x00392800012e7983 */ /* 0x000ea80000300800 */
[----:B------:R-:W2:Y:S04]  /*4f9f0*/  LDL.LU R43, [R1+0x3924] ;  /* 0x00392400012b7983 */ /* 0x000ea80000300800 */
        /* <DEDUP_REMOVED lines=10> */
[----:B------:R-:W-:Y:S01]  /*4faa0*/  IMAD.MOV.U32 R235, RZ, RZ, R15 ;  /* 0x000000ffffeb7224 */ /* 0x000fe200078e000f */
        /* <DEDUP_REMOVED lines=13> */
[----:B------:R-:W4:Y:S01]  /*4fb80*/  LDL.LU R23, [R1+0x38e8] ;  /* 0x0038e80001177983 */ /* 0x000f220000300800 */
[----:B--2---:R-:W-:Y:S01]  /*4fb90*/  IMAD.MOV.U32 R93, RZ, RZ, R43 ;  /* 0x000000ffff5d7224 */ /* 0x004fe200078e002b */
[----:B---3--:R-:W-:Y:S01]  /*4fba0*/  MOV R92, R42 ;  /* 0x0000002a005c7202 */ /* 0x008fe20000000f00 */
[----:B----4-:R-:W-:-:S02]  /*4fbb0*/  IMAD.MOV.U32 R99, RZ, RZ, R39 ;  /* 0x000000ffff637224 */ /* 0x010fc400078e0027 */
[----:B------:R-:W-:Y:S01]  /*4fbc0*/  IMAD.MOV.U32 R98, RZ, RZ, R38 ;  /* 0x000000ffff627224 */ /* 0x000fe200078e0026 */
[----:B------:R-:W-:Y:S01]  /*4fbd0*/  MOV R97, R35 ;  /* 0x0000002300617202 */ /* 0x000fe20000000f00 */
[----:B------:R-:W-:Y:S02]  /*4fbe0*/  IMAD.MOV.U32 R96, RZ, RZ, R34 ;  /* 0x000000ffff607224 */ /* 0x000fe400078e0022 */
[----:B------:R-:W-:Y:S01]  /*4fbf0*/  IMAD.MOV.U32 R103, RZ, RZ, R31 ;  /* 0x000000ffff677224 */ /* 0x000fe200078e001f */
[----:B------:R-:W-:Y:S01]  /*4fc00*/  MOV R102, R30 ;  /* 0x0000001e00667202 */ /* 0x000fe20000000f00 */
[----:B------:R-:W-:Y:S02]  /*4fc10*/  IMAD.MOV.U32 R101, RZ, RZ, R27 ;  /* 0x000000ffff657224 */ /* 0x000fe400078e001b */
[----:B------:R-:W-:Y:S02]  /*4fc20*/  IMAD.MOV.U32 R100, RZ, RZ, R26 ;  /* 0x000000ffff647224 */ /* 0x000fe400078e001a */
        /* <DEDUP_REMOVED lines=8> */
[----:B------:R-:W3:Y:S04]  /*4fcb0*/  LDL.LU R42, [R1+0x38c4] ;  /* 0x0038c400012a7983 */ /* 0x000ee80000300800 */
[----:B------:R-:W3:Y:S01]  /*4fcc0*/  LDL.LU R43, [R1+0x38c0] ;  /* 0x0038c000012b7983 */ /* 0x000ee20000300800 */
[----:B------:R-:W-:Y:S08]  /*4fcd0*/  HMMA.1688.F32.TF32 R164, R164, R4, R172 ;  /* 0x00000004a4a4723c */ /* 0x000ff000000810ac */
[----:B------:R-:W-:Y:S01]  /*4fce0*/  HMMA.1688.F32.TF32 R172, R248, R56, R236 ;  /* 0x00000038f8ac723c */ /* 0x000fe200000810ec */
[----:B------:R-:W-:Y:S04]  /*4fcf0*/  LDS R236, [R0+UR11+0x47000] ;  /* 0x0470000b00ec7984 */ /* 0x000fe80008000800 */
[----:B------:R-:W-:Y:S04]  /*4fd00*/  LDS R238, [R0+UR11+0x47800] ;  /* 0x0478000b00ee7984 */ /* 0x000fe80008000800 */
[----:B------:R-:W-:Y:S04]  /*4fd10*/  LDS R237, [R3+UR11+0x47000] ;  /* 0x0470000b03ed7984 */ /* 0x000fe80008000800 */
[----:B------:R-:W1:Y:S01]  /*4fd20*/  LDS R239, [R3+UR11+0x47800] ;  /* 0x0478000b03ef7984 */ /* 0x000e620008000800 */
[----:B------:R-:W-:Y:S01]  /*4fd30*/  IMAD.MOV.U32 R94, RZ, RZ, R46 ;  /* 0x000000ffff5e7224 */ /* 0x000fe200078e002e */
[----:B------:R-:W-:Y:S01]  /*4fd40*/  MOV R95, R47 ;  /* 0x0000002f005f7202 */ /* 0x000fe20000000f00 */
[----:B------:R-:W-:Y:S01]  /*4fd50*/  IMAD.MOV.U32 R88, RZ, RZ, R50 ;  /* 0x000000ffff587224 */ /* 0x000fe200078e0032 */
[----:B------:R-:W3:Y:S01]  /*4fd60*/  LDL.LU R46, [R1+0x38bc] ;  /* 0x0038bc00012e7983 */ /* 0x000ee20000300800 */
[----:B------:R-:W-:Y:S01]  /*4fd70*/  IMAD.MOV.U32 R89, RZ, RZ, R51 ;  /* 0x000000ffff597224 */ /* 0x000fe200078e0033 */
[----:B------:R-:W-:-:S02]  /*4fd80*/  MOV R90, R54 ;  /* 0x00000036005a7202 */ /* 0x000fc40000000f00 */
        /* <DEDUP_REMOVED lines=15> */
[----:B------:R-:W3:Y:S01]  /*4fe80*/  LDL.LU R62, [R1+0x3898] ;  /* 0x00389800013e7983 */ /* 0x000ee20000300800 */
[----:B------:R-:W-:-:S03]  /*4fe90*/  IMAD.MOV.U32 R86, RZ, RZ, R58 ;  /* 0x000000ffff567224 */ /* 0x000fc600078e003a */
[----:B------:R-:W3:Y:S01]  /*4fea0*/  LDL.LU R63, [R1+0x3894] ;  /* 0x00389400013f7983 */ /* 0x000ee20000300800 */
[----:B------:R-:W-:-:S03]  /*4feb0*/  MOV R87, R59 ;  /* 0x0000003b00577202 */ /* 0x000fc60000000f00 */
[----:B------:R-:W3:Y:S04]  /*4fec0*/  LDL.LU R55, [R1+0x3890] ;  /* 0x0038900001377983 */ /* 0x000ee80000300800 */
[----:B------:R-:W3:Y:S04]  /*4fed0*/  LDL.LU R58, [R1+0x388c] ;  /* 0x00388c00013a7983 */ /* 0x000ee80000300800 */
[----:B------:R-:W3:Y:S01]  /*4fee0*/  LDL.LU R59, [R1+0x3888] ;  /* 0x00388800013b7983 */ /* 0x000ee20000300800 */
[C---:B-1----:R-:W-:Y:S08]  /*4fef0*/  HMMA.1688.F32.TF32 R64, R236.reuse, R14, R64 ;  /* 0x0000000eec40723c */ /* 0x042ff00000081040 */
[C---:B----4-:R-:W-:Y:S08]  /*4ff00*/  HMMA.1688.F32.TF32 R76, R236.reuse, R34, R76 ;  /* 0x00000022ec4c723c */ /* 0x050ff0000008104c */
[C---:B--2---:R-:W-:Y:S08]  /*4ff10*/  HMMA.1688.F32.TF32 R80, R236.reuse, R38, R80 ;  /* 0x00000026ec50723c */ /* 0x044ff00000081050 */
[----:B---3--:R-:W-:-:S15]  /*4ff20*/  HMMA.1688.F32.TF32 R84, R236, R42, R84 ;  /* 0x0000002aec54723c */ /* 0x008fde0000081054 */
[----:B------:R-:W-:-:S04]  /*4ff30*/  NOP ;  /* 0x0000000000007918 */ /* 0x000fc80000000000 */
        /* <DEDUP_REMOVED lines=9> */
[----:B------:R-:W-:Y:S01]  /*4ffd0*/  HMMA.1688.F32.TF32 R68, R236, R18, R72 ;  /* 0x00000012ec44723c */ /* 0x000fe20000081048 */
[----:B------:R-:W-:Y:S04]  /*4ffe0*/  STL.64 [R1+0x880], R84 ;  /* 0x0008805401007387 */ /* 0x000fe80000100a00 */
[----:B------:R-:W-:Y:S04]  /*4fff0*/  STL.64 [R1+0x888], R86 ;  /* 0x0008885601007387 */ /* 0x000fe80000100a00 */
[----:B------:R-:W-:Y:S04]  /*50000*/  STL.64 [R1+0x870], R80 ;  /* 0x0008705001007387 */ /* 0x000fe80000100a00 */
[----:B------:R-:W-:Y:S01]  /*50010*/  STL.64 [R1+0x878], R82 ;  /* 0x0008785201007387 */ /* 0x000fe20000100a00 */
[----:B------:R-:W-:-:S03]  /*50020*/  MOV R72, R7 ;  /* 0x0000000700487202 */ /* 0x000fc60000000f00 */
[----:B------:R-:W-:Y:S04]  /*50030*/  STL.64 [R1+0x860], R76 ;  /* 0x0008604c01007387 */ /* 0x000fe80000100a00 */
[----:B------:R-:W-:Y:S04]  /*50040*/  STL.64 [R1+0x868], R78 ;  /* 0x0008684e01007387 */ /* 0x000fe80000100a00 */
[----:B------:R-:W-:Y:S01]  /*50050*/  STL.64 [R1+0x850], R68 ;  /* 0x0008504401007387 */ /* 0x000fe20000100a00 */
[----:B------:R-:W-:-:S03]  /*50060*/  IMAD.MOV.U32 R73, RZ, RZ, R11 ;  /* 0x000000ffff497224 */ /* 0x000fc600078e000b */
[----:B------:R1:W-:Y:S01]  /*50070*/  STL.64 [R1+0x858], R70 ;  /* 0x0008584601007387 */ /* 0x0003e20000100a00 */
[----:B------:R-:W-:-:S03]  /*50080*/  IMAD.MOV.U32 R74, RZ, RZ, R10 ;  /* 0x000000ffff4a7224 */ /* 0x000fc600078e000a */
[----:B------:R-:W2:Y:S01]  /*50090*/  LDL.LU R7, [R1+0x3884] ;  /* 0x0038840001077983 */ /* 0x000ea20000300800 */
[----:B------:R-:W-:-:S03]  /*500a0*/  MOV R75, R247 ;  /* 0x000000f7004b7202 */ /* 0x000fc60000000f00 */
[----:B------:R3:W-:Y:S04]  /*500b0*/  STL.64 [R1+0x840], R64 ;  /* 0x0008404001007387 */ /* 0x0007e80000100a00 */
[----:B------:R4:W-:Y:S04]  /*500c0*/  STL.64 [R1+0x848], R66 ;  /* 0x0008484201007387 */ /* 0x0009e80000100a00 */
[----:B------:R-:W2:Y:S01]  /*500d0*/  LDL.LU R11, [R1+0x3880] ;  /* 0x00388000010b7983 */ /* 0x000ea20000300800 */
[----:B-1----:R-:W-:-:S03]  /*500e0*/  IMAD.MOV.U32 R70, RZ, RZ, R246 ;  /* 0x000000ffff467224 */ /* 0x002fc600078e00f6 */
[----:B------:R-:W2:Y:S01]  /*500f0*/  LDL.LU R10, [R1+0x387c] ;  /* 0x00387c00010a7983 */ /* 0x000ea20000300800 */
[----:B------:R-:W-:-:S03]  /*50100*/  IMAD.MOV.U32 R71, RZ, RZ, R6 ;  /* 0x000000ffff477224 */ /* 0x000fc600078e0006 */
        /* <DEDUP_REMOVED lines=11> */
[----:B------:R-:W-:Y:S03]  /*501c0*/  HMMA.1688.F32.TF32 R100, R236, R58, R100 ;  /* 0x0000003aec64723c */ /* 0x000fe60000081064 */
[----:B------:R-:W3:Y:S04]  /*501d0*/  LDL.LU R80, [R1+0x360] ;  /* 0x0003600001507983 */ /* 0x000ee80000300800 */
[----:B------:R-:W3:Y:S04]  /*501e0*/  LDL.LU R81, [R1+0x364] ;  /* 0x0003640001517983 */ /* 0x000ee80000300800 */
[----:B------:R-:W3:Y:S01]  /*501f0*/  LDL.LU R82, [R1+0x368] ;  /* 0x0003680001527983 */ /* 0x000ee20000300800 */
[----:B------:R-:W-:Y:S03]  /*50200*/  HMMA.1688.F32.TF32 R224, R248, R32, R224 ;  /* 0x00000020f8e0723c */ /* 0x000fe600000810e0 */
[----:B------:R-:W3:Y:S01]  /*50210*/  LDL.LU R83, [R1+0x36c] ;  /* 0x00036c0001537983 */ /* 0x000ee20000300800 */
[----:B------:R-:W-:-:S03]  /*50220*/  IMAD.MOV.U32 R33, RZ, RZ, R92 ;  /* 0x000000ffff217224 */ /* 0x000fc600078e005c */
[----:B------:R-:W3:Y:S01]  /*50230*/  LDL.LU R84, [R1+0x370] ;  /* 0x0003700001547983 */ /* 0x000ee20000300800 */
[----:B------:R-:W-:Y:S03]  /*50240*/  HMMA.1688.F32.TF32 R188, R248, R28, R188 ;  /* 0x0000001cf8bc723c */ /* 0x000fe600000810bc */
[----:B------:R-:W3:Y:S01]  /*50250*/  LDL.LU R85, [R1+0x374] ;  /* 0x0003740001557983 */ /* 0x000ee20000300800 */
[----:B------:R-:W-:-:S03]  /*50260*/  IMAD.MOV.U32 R32, RZ, RZ, R93 ;  /* 0x000000ffff207224 */ /* 0x000fc600078e005d */
[----:B------:R-:W3:Y:S01]  /*50270*/  LDL.LU R86, [R1+0x378] ;  /* 0x0003780001567983 */ /* 0x000ee20000300800 */
[----:B------:R-:W-:-:S03]  /*50280*/  MOV R29, R94 ;  /* 0x0000005e001d7202 */ /* 0x000fc60000000f00 */
[----:B------:R-:W3:Y:S01]  /*50290*/  LDL.LU R87, [R1+0x37c] ;  /* 0x00037c0001577983 */ /* 0x000ee20000300800 */
[----:B------:R-:W-:Y:S01]  /*502a0*/  HMMA.1688.F32.TF32 R192, R248, R24, R192 ;  /* 0x00000018f8c0723c */ /* 0x000fe200000810c0 */
[----:B------:R-:W-:Y:S02]  /*502b0*/  IMAD.MOV.U32 R28, RZ, RZ, R95 ;  /* 0x000000ffff1c7224 */ /* 0x000fe400078e005f */
[----:B------:R-:W3:Y:S01]  /*502c0*/  LDL.LU R92, [R1+0x390] ;  /* 0x00039000015c7983 */ /* 0x000ee20000300800 */
[----:B------:R-:W-:-:S03]  /*502d0*/  MOV R25, R96 ;  /* 0x0000006000197202 */ /* 0x000fc60000000f00 */
[----:B------:R-:W3:Y:S01]  /*502e0*/  LDL.LU R93, [R1+0x394] ;  /* 0x00039400015d7983 */ /* 0x000ee20000300800 */
[----:B------:R-:W-:Y:S01]  /*502f0*/  HMMA.1688.F32.TF32 R196, R248, R20, R196 ;  /* 0x00000014f8c4723c */ /* 0x000fe200000810c4 */
[----:B------:R-:W-:Y:S02]  /*50300*/  IMAD.MOV.U32 R24, RZ, RZ, R97 ;  /* 0x000000ffff187224 */ /* 0x000fe400078e0061 */
[----:B------:R-:W3:Y:S01]  /*50310*/  LDL.LU R94, [R1+0x398] ;  /* 0x00039800015e7983 */ /* 0x000ee20000300800 */
[----:B------:R-:W-:-:S03]  /*50320*/  IMAD.MOV.U32 R21, RZ, RZ, R98 ;  /* 0x000000ffff157224 */ /* 0x000fc600078e0062 */
[----:B------:R-:W4:Y:S01]  /*50330*/  LDL.LU R95, [R1+0x39c] ;  /* 0x00039c00015f7983 */ /* 0x000f220000300800 */
[----:B------:R-:W-:Y:S01]  /*50340*/  HMMA.1688.F32.TF32 R200, R248, R16, R200 ;  /* 0x00000010f8c8723c */ /* 0x000fe200000810c8 */
[----:B------:R-:W-:Y:S02]  /*50350*/  MOV R20, R99 ;  /* 0x0000006300147202 */ /* 0x000fe40000000f00 */
[----:B------:R-:W4:Y:S01]  /*50360*/  LDL.LU R96, [R1+0x3b0] ;  /* 0x0003b00001607983 */ /* 0x000f220000300800 */
[----:B------:R-:W-:-:S03]  /*50370*/  IMAD.MOV.U32 R17, RZ, RZ, R100 ;  /* 0x000000ffff117224 */ /* 0x000fc600078e0064 */
[----:B------:R-:W4:Y:S01]  /*50380*/  LDL.LU R97, [R1+0x3b4] ;  /* 0x0003b40001617983 */ /* 0x000f220000300800 */
[----:B------:R-:W-:Y:S01]  /*50390*/  HMMA.1688.F32.TF32 R228, R248, R12, R228 ;  /* 0x0000000cf8e4723c */ /* 0x000fe200000810e4 */
[----:B------:R-:W-:Y:S02]  /*503a0*/  MOV R16, R101 ;  /* 0x0000006500107202 */ /* 0x000fe40000000f00 */
[----:B------:R-:W4:Y:S01]  /*503b0*/  LDL.LU R98, [R1+0x3b8] ;  /* 0x0003b80001627983 */ /* 0x000f220000300800 */
[----:B------:R-:W-:-:S03]  /*503c0*/  IMAD.MOV.U32 R13, RZ, RZ, R102 ;  /* 0x000000ffff0d7224 */ /* 0x000fc600078e0066 */
        /* <DEDUP_REMOVED lines=27> */
[----:B------:R-:W4:Y:S01]  /*50580*/  LDL.LU R140, [R1+0x4e0] ;  /* 0x0004e000018c7983 */ /* 0x000f220000300800 */
[----:B------:R-:W-:Y:S03]  /*50590*/  HMMA.1688.F32.TF32 R88, R236, R46, R88 ;  /* 0x0000002eec58723c */ /* 0x000fe60000081058 */
        /* <DEDUP_REMOVED lines=14> */
[----:B------:R-:W-:Y:S03]  /*50680*/  HMMA.1688.F32.TF32 R204, R248, R8, R204 ;  /* 0x00000008f8cc723c */ /* 0x000fe600000810cc */
[----:B------:R-:W4:Y:S01]  /*50690*/  LDL.LU R135, [R1+0x4cc] ;  /* 0x0004cc0001877983 */ /* 0x000f220000300800 */
[----:B------:R-:W-:-:S03]  /*506a0*/  IMAD.MOV.U32 R9, RZ, RZ, R104 ;  /* 0x000000ffff097224 */ /* 0x000fc600078e0068 */
[----:B------:R-:W4:Y:S01]  /*506b0*/  LDL.LU R120, [R1+0x470] ;  /* 0x0004700001787983 */ /* 0x000f220000300800 */
[----:B------:R-:W-:Y:S03]  /*506c0*/  HMMA.1688.F32.TF32 R168, R248, R60, R168 ;  /* 0x0000003cf8a8723c */ /* 0x000fe600000810a8 */
[----:B------:R-:W4:Y:S01]  /*506d0*/  LDL.LU R121, [R1+0x474] ;  /* 0x0004740001797983 */ /* 0x000f220000300800 */
[----:B------:R-:W-:-:S03]  /*506e0*/  IMAD.MOV.U32 R8, RZ, RZ, R105 ;  /* 0x000000ffff087224 */ /* 0x000fc600078e0069 */
[----:B------:R-:W4:Y:S01]  /*506f0*/  LDL.LU R122, [R1+0x478] ;  /* 0x00047800017a7983 */ /* 0x000f220000300800 */
[C---:B------:R-:W-:Y:S03]  /*50700*/  HMMA.1688.F32.TF32 R176, R248.reuse, R52, R176 ;  /* 0x00000034f8b0723c */ /* 0x040fe600000810b0 */
[----:B------:R-:W4:Y:S04]  /*50710*/  LDL.LU R123, [R1+0x47c] ;  /* 0x00047c00017b7983 */ /* 0x000f280000300800 */
[----:B------:R-:W4:Y:S01]  /*50720*/  LDL.LU R104, [R1+0x3e0] ;  /* 0x0003e00001687983 */ /* 0x000f220000300800 */
[C---:B------:R-:W-:Y:S03]  /*50730*/  HMMA.1688.F32.TF32 R212, R248.reuse, R48, R212 ;  /* 0x00000030f8d4723c */ /* 0x040fe600000810d4 */
[----:B------:R-:W4:Y:S05]  /*50740*/  LDL.LU R105, [R1+0x3e4] ;  /* 0x0003e40001697983 */ /* 0x000f2a0000300800 */
[C---:B------:R-:W-:Y:S08]  /*50750*/  HMMA.1688.F32.TF32 R180, R248.reuse, R44, R180 ;  /* 0x0000002cf8b4723c */ /* 0x040ff000000810b4 */
[----:B------:R-:W-:Y:S01]  /*50760*/  HMMA.1688.F32.TF32 R216, R248, R40, R216 ;  /* 0x00000028f8d8723c */ /* 0x000fe200000810d8 */
[----:B------:R-:W-:Y:S01]  /*50770*/  IMAD.MOV.U32 R41, RZ, RZ, R88 ;  /* 0x000000ffff297224 */ /* 0x000fe200078e0058 */
[----:B------:R-:W-:-:S06]  /*50780*/  MOV R40, R89 ;  /* 0x0000005900287202 */ /* 0x000fcc0000000f00 */
[----:B------:R-:W-:Y:S01]  /*50790*/  HMMA.1688.F32.TF32 R184, R248, R36, R184 ;  /* 0x00000024f8b8723c */ /* 0x000fe200000810b8 */
[----:B------:R-:W-:-:S07]  /*507a0*/  IMAD.MOV.U32 R37, RZ, RZ, R90 ;  /* 0x000000ffff257224 */ /* 0x000fce00078e005a */
[----:B------:R-:W-:Y:S01]  /*507b0*/  HMMA.1688.F32.TF32 R208, R248, R244, R208 ;  /* 0x000000f4f8d0723c */ /* 0x000fe200000810d0 */
[----:B------:R-:W-:-:S07]  /*507c0*/  IMAD.MOV.U32 R36, RZ, RZ, R91 ;  /* 0x000000ffff247224 */ /* 0x000fce00078e005b */
[----:B------:R-:W-:Y:S01]  /*507d0*/  HMMA.1688.F32.TF32 R248, R248, R4, R240 ;  /* 0x00000004f8f8723c */ /* 0x000fe200000810f0 */
[----:B------:R-:W-:Y:S01]  /*507e0*/  MOV R5, R106 ;  /* 0x0000006a00057202 */ /* 0x000fe20000000f00 */
[----:B------:R-:W-:Y:S01]  /*507f0*/  IMAD.MOV.U32 R4, RZ, RZ, R107 ;  /* 0x000000ffff047224 */ /* 0x000fe200078e006b */
[----:B------:R-:W4:Y:S04]  /*50800*/  LDL.LU R106, [R1+0x3e8] ;  /* 0x0003e800016a7983 */ /* 0x000f280000300800 */
[----:B------:R-:W4:Y:S04]  /*50810*/  LDL.LU R107, [R1+0x3ec] ;  /* 0x0003ec00016b7983 */ /* 0x000f280000300800 */
[----:B------:R-:W4:Y:S04]  /*50820*/  LDL.LU R88, [R1+0x380] ;  /* 0x0003800001587983 */ /* 0x000f280000300800 */
[----:B------:R-:W4:Y:S01]  /*50830*/  LDL.LU R89, [R1+0x384] ;  /* 0x0003840001597983 */ /* 0x000f220000300800 */
[----:B--2---:R-:W-:-:S03]  /*50840*/  MOV R234, R6 ;  /* 0x0000000600ea7202 */ /* 0x004fc60000000f00 */
        /* <DEDUP_REMOVED lines=11> */
[----:B------:R-:W2:Y:S01]  /*50900*/  LDL.LU R10, [R1+0x3860] ;  /* 0x00386000010a7983 */ /* 0x000ea20000300800 */
[----:B------:R-:W-:-:S03]  /*50910*/  IMAD.MOV.U32 R223, RZ, RZ, R7 ;  /* 0x000000ffffdf7224 */ /* 0x000fc600078e0007 */
[----:B------:R-:W2:Y:S04]  /*50920*/  LDL.LU R11, [R1+0x385c] ;  /* 0x00385c00010b7983 */ /* 0x000ea80000300800 */
[----:B------:R-:W2:Y:S04]  /*50930*/  LDL.LU R7, [R1+0x3858] ;  /* 0x0038580001077983 */ /* 0x000ea80000300800 */
[----:B---3--:R-:W3:Y:S04]  /*50940*/  LDL.LU R64, [R1+0x300] ;  /* 0x0003000001407983 */ /* 0x008ee80000300800 */
[----:B------:R-:W3:Y:S04]  /*50950*/  LDL.LU R65, [R1+0x304] ;  /* 0x0003040001417983 */ /* 0x000ee80000300800 */
[----:B----4-:R-:W3:Y:S04]  /*50960*/  LDL.LU R66, [R1+0x308] ;  /* 0x0003080001427983 */ /* 0x010ee80000300800 */
[----:B------:R-:W3:Y:S01]  /*50970*/  LDL.LU R67, [R1+0x30c] ;  /* 0x00030c0001437983 */ /* 0x000ee20000300800 */
[----:B------:R-:W-:-:S03]  /*50980*/  LOP3.LUT R61, R0, 0x40, RZ, 0x3c, !PT ;  /* 0x00000040003d7812 */ /* 0x000fc600078e3cff */
[----:B------:R-:W-:Y:S04]  /*50990*/  LDS R241, [R252+UR11+0x47000] ;  /* 0x0470000bfcf17984 */ /* 0x000fe80008000800 */
[----:B------:R-:W-:Y:S04]  /*509a0*/  LDS R240, [R61+UR11+0x47000] ;  /* 0x0470000b3df07984 */ /* 0x000fe80008000800 */
[----:B------:R-:W-:Y:S04]  /*509b0*/  LDS R242, [R61+UR11+0x47800] ;  /* 0x0478000b3df27984 */ /* 0x000fe80008000800 */
[----:B------:R-:W1:Y:S01]  /*509c0*/  LDS R243, [R252+UR11+0x47800] ;  /* 0x0478000bfcf37984 */ /* 0x000e620008000800 */
[C---:B--2---:R-:W-:Y:S08]  /*509d0*/  HMMA.1688.F32.TF32 R140, R236.reuse, R246, R140 ;  /* 0x000000f6ec8c723c */ /* 0x044ff0000008108c */
[C---:B------:R-:W-:Y:S08]  /*509e0*/  HMMA.1688.F32.TF32 R144, R236.reuse, R10, R144 ;  /* 0x0000000aec90723c */ /* 0x040ff00000081090 */
[----:B------:R-:W-:Y:S01]  /*509f0*/  HMMA.1688.F32.TF32 R136, R236, R6, R136 ;  /* 0x00000006ec88723c */ /* 0x000fe20000081088 */
[----:B------:R-:W-:Y:S04]  /*50a00*/  LDS R236, [R0+UR11+0x47080] ;  /* 0x0470800b00ec7984 */ /* 0x000fe80008000800 */
[----:B------:R-:W-:Y:S04]  /*50a10*/  LDS R238, [R0+UR11+0x47880] ;  /* 0x0478800b00ee7984 */ /* 0x000fe80008000800 */
[----:B------:R-:W-:Y:S04]  /*50a20*/  LDS R237, [R3+UR11+0x47080] ;  /* 0x0470800b03ed7984 */ /* 0x000fe80008000800 */
[----:B------:R-:W-:Y:S04]  /*50a30*/  STL.64 [R1+0x830], R144 ;  /* 0x0008309001007387 */ /* 0x000fe80000100a00 */
[----:B------:R-:W-:Y:S04]  /*50a40*/  STL.64 [R1+0x838], R146 ;  /* 0x0008389201007387 */ /* 0x000fe80000100a00 */
[----:B------:R-:W-:Y:S04]  /*50a50*/  STL.64 [R1+0x820], R140 ;  /* 0x0008208c01007387 */ /* 0x000fe80000100a00 */
[----:B------:R-:W-:Y:S04]  /*50a60*/  STL.64 [R1+0x828], R142 ;  /* 0x0008288e01007387 */ /* 0x000fe80000100a00 */
[----:B------:R-:W-:Y:S04]  /*50a70*/  STL.64 [R1+0x3a0], R136 ;  /* 0x0003a08801007387 */ /* 0x000fe80000100a00 */
[----:B------:R1:W-:Y:S04]  /*50a80*/  STL.64 [R1+0x3a8], R138 ;  /* 0x0003a88a01007387 */ /* 0x0003e80000100a00 */
[----:B------:R-:W2:Y:S01]  /*50a90*/  LDS R239, [R3+UR11+0x47880] ;  /* 0x0478800b03ef7984 */ /* 0x000ea20008000800 */
[C---:B-1----:R-:W-:Y:S08]  /*50aa0*/  HMMA.1688.F32.TF32 R136, R240.reuse, R62, R132 ;  /* 0x0000003ef088723c */ /* 0x042ff00000081084 */
        /* <DEDUP_REMOVED lines=48> */
[----:B------:R-:W-:Y:S04]  /*50db0*/  LDS R240, [R61+UR11+0x47080] ;  /* 0x0470800b3df07984 */ /* 0x000fe80008000800 */
[----:B------:R-:W-:Y:S01]  /*50dc0*/  LDS R242, [R61+UR11+0x47880] ;  /* 0x0478800b3df27984 */ /* 0x000fe20008000800 */
[C---:B-1----:R-:W-:Y:S03]  /*50dd0*/  HMMA.1688.F32.TF32 R76, R236.reuse, R58, R68 ;  /* 0x0000003aec4c723c */ /* 0x042fe60000081044 */
[----:B------:R-:W-:Y:S04]  /*50de0*/  LDS R241, [R252+UR11+0x47080] ;  /* 0x0470800bfcf17984 */ /* 0x000fe80008000800 */
[----:B------:R-:W1:Y:S01]  /*50df0*/  LDS R243, [R252+UR11+0x47880] ;  /* 0x0478800bfcf37984 */ /* 0x000e620008000800 */
[C---:B------:R-:W-:Y:S08]  /*50e00*/  HMMA.1688.F32.TF32 R68, R236.reuse, R54, R72 ;  /* 0x00000036ec44723c */ /* 0x040ff00000081048 */
[C---:B---3--:R-:W-:Y:S01]  /*50e10*/  HMMA.1688.F32.TF32 R64, R236.reuse, R50, R64 ;  /* 0x00000032ec40723c */ /* 0x048fe20000081040 */
[----:B------:R-:W-:Y:S04]  /*50e20*/  STL.64 [R1+0x4d0], R80 ;  /* 0x0004d05001007387 */ /* 0x000fe80000100a00 */
[----:B------:R-:W-:Y:S04]  /*50e30*/  STL.64 [R1+0x4d8], R82 ;  /* 0x0004d85201007387 */ /* 0x000fe80000100a00 */
[----:B------:R2:W-:Y:S04]  /*50e40*/  STL.64 [R1+0x4c0], R76 ;  /* 0x0004c04c01007387 */ /* 0x0005e80000100a00 */
[----:B------:R3:W-:Y:S04]  /*50e50*/  STL.64 [R1+0x4c8], R78 ;  /* 0x0004c84e01007387 */ /* 0x0007e80000100a00 */
[----:B------:R-:W4:Y:S04]  /*50e60*/  LDL.LU R220, [R1+0x10] ;  /* 0x0000100001dc7983 */ /* 0x000f280000300800 */
[----:B------:R1:W-:Y:S04]  /*50e70*/  STL.64 [R1+0x4b0], R68 ;  /* 0x0004b04401007387 */ /* 0x0003e80000100a00 */
[----:B------:R1:W-:Y:S04]  /*50e80*/  STL.64 [R1+0x4b8], R70 ;  /* 0x0004b84601007387 */ /* 0x0003e80000100a00 */
[----:B------:R1:W-:Y:S04]  /*50e90*/  STL.64 [R1+0x4a0], R64 ;  /* 0x0004a04001007387 */ /* 0x0003e80000100a00 */
        /* <DEDUP_REMOVED lines=104> */
[----:B------:R-:W4:Y:S04]  /*51520*/  LDL.LU R72, [R1] ;  /* 0x0000000001487983 */ /* 0x000f280000300800 */
        /* <DEDUP_REMOVED lines=15> */
[----:B-1----:R-:W2:Y:S04]  /*51620*/  LDL.LU.64 R162, [R1+0x3850] ;  /* 0x0038500001a27983 */ /* 0x002ea80000300a00 */
[----:B------:R-:W2:Y:S04]  /*51630*/  LDL.LU.64 R160, [R1+0x3848] ;  /* 0x0038480001a07983 */ /* 0x000ea80000300a00 */
[----:B------:R-:W-:Y:S04]  /*51640*/  STL.64 [R1+0x480], R156 ;  /* 0x0004809c01007387 */ /* 0x000fe80000100a00 */
[----:B------:R1:W-:Y:S04]  /*51650*/  STL.64 [R1+0x488], R158 ;  /* 0x0004889e01007387 */ /* 0x0003e80000100a00 */
[----:B-1----:R-:W3:Y:S04]  /*51660*/  LDL.LU.64 R158, [R1+0x3840] ;  /* 0x00384000019e7983 */ /* 0x002ee80000300a00 */
[----:B------:R-:W3:Y:S04]  /*51670*/  LDL.LU.64 R156, [R1+0x3838] ;  /* 0x00383800019c7983 */ /* 0x000ee80000300a00 */
[----:B------:R-:W-:Y:S04]  /*51680*/  STL.64 [R1+0x470], R152 ;  /* 0x0004709801007387 */ /* 0x000fe80000100a00 */
[----:B------:R1:W-:Y:S01]  /*51690*/  STL.64 [R1+0x478], R154 ;  /* 0x0004789a01007387 */ /* 0x0003e20000100a00 */
[C---:B------:R-:W-:Y:S03]  /*516a0*/  HMMA.1688.F32.TF32 R64, R236.reuse, R246, R64 ;  /* 0x000000f6ec40723c */ /* 0x040fe60000081040 */
[----:B-1----:R-:W4:Y:S04]  /*516b0*/  LDL.LU.64 R154, [R1+0x3830] ;  /* 0x00383000019a7983 */ /* 0x002f280000300a00 */
        /* <DEDUP_REMOVED lines=32> */
[----:B------:R-:W2:Y:S01]  /*518c0*/  LDL.LU.64 R64, [R1+0x37a8] ;  /* 0x0037a80001407983 */ /* 0x000ea20000300a00 */
[----:B------:R-:W-:Y:S03]  /*518d0*/  HMMA.1688.F32.TF32 R124, R236, R6, R124 ;  /* 0x00000006ec7c723c */ /* 0x000fe6000008107c */
[----:B------:R-:W-:Y:S04]  /*518e0*/  LDS R236, [R0+UR11+0x47100] ;  /* 0x0471000b00ec7984 */ /* 0x000fe80008000800 */
[----:B------:R-:W-:Y:S01]  /*518f0*/  LDS R238, [R0+UR11+0x47900] ;  /* 0x0479000b00ee7984 */ /* 0x000fe20008000800 */
[C---:B------:R-:W-:Y:S03]  /*51900*/  HMMA.1688.F32.TF32 R120, R240.reuse, R62, R120 ;  /* 0x0000003ef078723c */ /* 0x040fe60000081078 */
[----:B------:R-:W-:Y:S04]  /*51910*/  LDS R237, [R3+UR11+0x47100] ;  /* 0x0471000b03ed7984 */ /* 0x000fe80008000800 */
[----:B------:R-:W1:Y:S04]  /*51920*/  LDS R239, [R3+UR11+0x47900] ;  /* 0x0479000b03ef7984 */ /* 0x000e680008000800 */
[----:B------:R-:W-:Y:S04]  /*51930*/  STL.64 [R1+0x290], R124 ;  /* 0x0002907c01007387 */ /* 0x000fe80000100a00 */
[----:B------:R1:W-:Y:S04]  /*51940*/  STL.64 [R1+0x298], R126 ;  /* 0x0002987e01007387 */ /* 0x0003e80000100a00 */
[----:B------:R-:W-:Y:S04]  /*51950*/  STL.64 [R1+0x460], R120 ;  /* 0x0004607801007387 */ /* 0x000fe80000100a00 */
[----:B------:R1:W-:Y:S02]  /*51960*/  STL.64 [R1+0x468], R122 ;  /* 0x0004687a01007387 */ /* 0x0003e40000100a00 */
        /* <DEDUP_REMOVED lines=41> */
[----:B------:R1:W-:Y:S01]  /*51c00*/  STL.64 [R1+0x388], R74 ;  /* 0x0003884a01007387 */ /* 0x0003e20000100a00 */
[----:B--2---:R-:W-:Y:S01]  /*51c10*/  HMMA.1688.F32.TF32 R64, R240, R6, R64 ;  /* 0x00000006f040723c */ /* 0x004fe20000081040 */
[----:B------:R-:W-:Y:S01]  /*51c20*/  MOV R243, R68 ;  /* 0x0000004400f37202 */ /* 0x000fe20000000f00 */
[----:B------:R-:W-:Y:S01]  /*51c30*/  IMAD.MOV.U32 R242, RZ, RZ, R69 ;  /* 0x000000fffff27224 */ /* 0x000fe200078e0045 */
[----:B------:R-:W-:Y:S01]  /*51c40*/  MOV R240, R71 ;  /* 0x0000004700f07202 */ /* 0x000fe20000000f00 */
[----:B------:R-:W-:-:S15]  /*51c50*/  IMAD.MOV.U32 R241, RZ, RZ, R70 ;  /* 0x000000fffff17224 */ /* 0x000fde00078e0046 */
[----:B------:R-:W-:Y:S04]  /*51c60*/  STL.64 [R1+0x270], R64 ;  /* 0x0002704001007387 */ /* 0x000fe80000100a00 */
[----:B------:R-:W-:Y:S04]  /*51c70*/  STL.64 [R1+0x278], R66 ;  /* 0x0002784201007387 */ /* 0x000fe80000100a00 */
[----:B------:R-:W2:Y:S04]  /*51c80*/  LDL.LU R68, [R1+0x50] ;  /* 0x0000500001447983 */ /* 0x000ea80000300800 */
[----:B------:R-:W2:Y:S04]  /*51c90*/  LDL.LU R69, [R1+0x54] ;  /* 0x0000540001457983 */ /* 0x000ea80000300800 */
[----:B------:R-:W2:Y:S04]  /*51ca0*/  LDL.LU R70, [R1+0x58] ;  /* 0x0000580001467983 */ /* 0x000ea80000300800 */
[----:B------:R-:W2:Y:S04]  /*51cb0*/  LDL.LU R71, [R1+0x5c] ;  /* 0x00005c0001477983 */ /* 0x000ea80000300800 */
[----:B-1----:R-:W3:Y:S04]  /*51cc0*/  LDL.LU R72, [R1+0x60] ;  /* 0x0000600001487983 */ /* 0x002ee80000300800 */
        /* <DEDUP_REMOVED lines=56> */
[----:B------:R-:W-:Y:S04]  /*52050*/  LDS R66, [R61+UR11+0x47900] ;  /* 0x0479000b3d427984 */ /* 0x000fe80008000800 */
[----:B------:R-:W-:Y:S04]  /*52060*/  LDS R65, [R252+UR11+0x47100] ;  /* 0x0471000bfc417984 */ /* 0x000fe80008000800 */
[----:B------:R-:W1:Y:S01]  /*52070*/  LDS R67, [R252+UR11+0x47900] ;  /* 0x0479000bfc437984 */ /* 0x000e620008000800 */
[C---:B--2---:R-:W-:Y:S08]  /*52080*/  HMMA.1688.F32.TF32 R68, R236.reuse, R246, R68 ;  /* 0x000000f6ec44723c */ /* 0x044ff00000081044 */
[C---:B---3--:R-:W-:Y:S08]  /*52090*/  HMMA.1688.F32.TF32 R72, R236.reuse, R10, R72 ;  /* 0x0000000aec48723c */ /* 0x048ff00000081048 */
[C---:B----4-:R-:W-:Y:S08]  /*520a0*/  HMMA.1688.F32.TF32 R84, R236.reuse, R14, R84 ;  /* 0x0000000eec54723c */ /* 0x050ff00000081054 */
[C---:B------:R-:W-:Y:S08]  /*520b0*/  HMMA.1688.F32.TF32 R76, R236.reuse, R58, R220 ;  /* 0x0000003aec4c723c */ /* 0x040ff000000810dc */
[----:B------:R-:W-:Y:S01]  /*520c0*/  HMMA.1688.F32.TF32 R80, R236, R62, R232 ;  /* 0x0000003eec50723c */ /* 0x000fe200000810e8 */
[----:B------:R-:W2:-:S15]  /*520d0*/  LDL.LU R232, [R1+0x190] ;  /* 0x0001900001e87983 */ /* 0x000e9e0000300800 */
[----:B------:R-:W-:-:S03]  /*520e0*/  NOP ;  /* 0x0000000000007918 */ /* 0x000fc60000000000 */
[----:B------:R-:W-:Y:S04]  /*520f0*/  STL.64 [R1+0x370], R80 ;  /* 0x0003705001007387 */ /* 0x000fe80000100a00 */
[----:B------:R-:W-:Y:S04]  /*52100*/  STL.64 [R1+0x378], R82 ;  /* 0x0003785201007387 */ /* 0x000fe80000100a00 */
[----:B------:R3:W-:Y:S04]  /*52110*/  STL.64 [R1+0x360], R76 ;  /* 0x0003604c01007387 */ /* 0x0007e80000100a00 */
[----:B------:R4:W-:Y:S04]  /*52120*/  STL.64 [R1+0x368], R78 ;  /* 0x0003684e01007387 */ /* 0x0009e80000100a00 */
[----:B------:R-:W2:Y:S04]  /*52130*/  LDL.LU R233, [R1+0x194] ;  /* 0x0001940001e97983 */ /* 0x000ea80000300800 */
[----:B------:R-:W2:Y:S04]  /*52140*/  LDL.LU R234, [R1+0x198] ;  /* 0x0001980001ea7983 */ /* 0x000ea80000300800 */
[----:B------:R-:W2:Y:S04]  /*52150*/  LDL.LU R235, [R1+0x19c] ;  /* 0x00019c0001eb7983 */ /* 0x000ea80000300800 */
[----:B---3--:R-:W3:Y:S01]  /*52160*/  LDL.LU R76, [R1+0x1a0] ;  /* 0x0001a000014c7983 */ /* 0x008ee20000300800 */
[C---:B------:R-:W-:Y:S03]  /*52170*/  HMMA.1688.F32.TF32 R116, R236.reuse, R46, R116 ;  /* 0x0000002eec74723c */ /* 0x040fe60000081074 */
[----:B------:R-:W3:Y:S04]  /*52180*/  LDL.LU R77, [R1+0x1a4] ;  /* 0x0001a400014d7983 */ /* 0x000ee80000300800 */
[----:B----4-:R-:W3:Y:S01]  /*52190*/  LDL.LU R78, [R1+0x1a8] ;  /* 0x0001a800014e7983 */ /* 0x010ee20000300800 */
[C---:B------:R-:W-:Y:S03]  /*521a0*/  HMMA.1688.F32.TF32 R112, R236.reuse, R42, R112 ;  /* 0x0000002aec70723c */ /* 0x040fe60000081070 */
[----:B------:R-:W3:Y:S04]  /*521b0*/  LDL.LU R79, [R1+0x1ac] ;  /* 0x0001ac00014f7983 */ /* 0x000ee80000300800 */
[----:B------:R-:W1:Y:S01]  /*521c0*/  LDL.LU R80, [R1+0x1b0] ;  /* 0x0001b00001507983 */ /* 0x000e620000300800 */
[C---:B------:R-:W-:Y:S03]  /*521d0*/  HMMA.1688.F32.TF32 R120, R236.reuse, R50, R120 ;  /* 0x00000032ec78723c */ /* 0x040fe60000081078 */
[----:B------:R-:W1:Y:S04]  /*521e0*/  LDL.LU R81, [R1+0x1b4] ;  /* 0x0001b40001517983 */ /* 0x000e680000300800 */
[----:B------:R-:W1:Y:S04]  /*521f0*/  LDL.LU R82, [R1+0x1b8] ;  /* 0x0001b80001527983 */ /* 0x000e680000300800 */
[----:B------:R-:W1:Y:S04]  /*52200*/  LDL.LU R83, [R1+0x1bc] ;  /* 0x0001bc0001537983 */ /* 0x000e680000300800 */
[----:B------:R-:W4:Y:S01]  /*52210*/  LDL.LU R220, [R1+0x180] ;  /* 0x0001800001dc7983 */ /* 0x000f220000300800 */
[C---:B------:R-:W-:Y:S03]  /*52220*/  HMMA.1688.F32.TF32 R124, R236.reuse, R54, R124 ;  /* 0x00000036ec7c723c */ /* 0x040fe6000008107c */
[----:B------:R-:W4:Y:S04]  /*52230*/  LDL.LU R221, [R1+0x184] ;  /* 0x0001840001dd7983 */ /* 0x000f280000300800 */
[----:B------:R-:W4:Y:S01]  /*52240*/  LDL.LU R222, [R1+0x188] ;  /* 0x0001880001de7983 */ /* 0x000f220000300800 */
[C---:B------:R-:W-:Y:S03]  /*52250*/  HMMA.1688.F32.TF32 R104, R236.reuse, R34, R104 ;  /* 0x00000022ec68723c */ /* 0x040fe60000081068 */
[----:B------:R-:W4:Y:S05]  /*52260*/  LDL.LU R223, [R1+0x18c] ;  /* 0x00018c0001df7983 */ /* 0x000f2a0000300800 */
[C---:B------:R-:W-:Y:S03]  /*52270*/  HMMA.1688.F32.TF32 R108, R236.reuse, R38, R108 ;  /* 0x00000026ec6c723c */ /* 0x040fe6000008106c */
[----:B------:R-:W-:Y:S04]  /*52280*/  STL.64 [R1+0x350], R124 ;  /* 0x0003507c01007387 */ /* 0x000fe80000100a00 */
[----:B------:R2:W-:Y:S01]  /*52290*/  STL.64 [R1+0x358], R126 ;  /* 0x0003587e01007387 */ /* 0x0005e20000100a00 */
[C---:B------:R-:W-:Y:S03]  /*522a0*/  HMMA.1688.F32.TF32 R100, R236.reuse, R30, R100 ;  /* 0x0000001eec64723c */ /* 0x040fe60000081064 */
[----:B--2---:R-:W2:Y:S04]  /*522b0*/  LDL.LU.64 R126, [R1+0x37a0] ;  /* 0x0037a000017e7983 */ /* 0x004ea80000300a00 */
[----:B------:R-:W2:Y:S04]  /*522c0*/  LDL.LU.64 R124, [R1+0x3798] ;  /* 0x00379800017c7983 */ /* 0x000ea80000300a00 */
[----:B------:R-:W-:Y:S04]  /*522d0*/  STL.64 [R1+0x510], R120 ;  /* 0x0005107801007387 */ /* 0x000fe80000100a00 */
[----:B------:R3:W-:Y:S01]  /*522e0*/  STL.64 [R1+0x518], R122 ;  /* 0x0005187a01007387 */ /* 0x0007e20000100a00 */
[C---:B------:R-:W-:Y:S03]  /*522f0*/  HMMA.1688.F32.TF32 R96, R236.reuse, R26, R96 ;  /* 0x0000001aec60723c */ /* 0x040fe60000081060 */
        /* <DEDUP_REMOVED lines=47> */
[----:B------:R-:W2:Y:S02]  /*525f0*/  LDL.LU.64 R68, [R1+0x36d8] ;  /* 0x0036d80001447983 */ /* 0x000ea40000300a00 */
[----:B--2---:R-:W-:Y:S01]  /*52600*/  HMMA.1688.F32.TF32 R68, R236, R6, R68 ;  /* 0x00000006ec44723c */ /* 0x004fe20000081044 */
[----:B------:R-:W-:-:S02]  /*52610*/  IMAD.MOV.U32 R236, RZ, RZ, R75 ;  /* 0x000000ffffec7224 */ /* 0x000fc400078e004b */
[----:B------:R-:W2:Y:S05]  /*52620*/  LDL.LU R75, [R1+0x36d4] ;  /* 0x0036d400014b7983 */ /* 0x000eaa0000300800 */
[C---:B------:R-:W-:Y:S08]  /*52630*/  HMMA.1688.F32.TF32 R80, R64.reuse, R58, R80 ;  /* 0x0000003a4050723c */ /* 0x040ff00000081050 */
[C---:B------:R-:W-:Y:S03]  /*52640*/  HMMA.1688.F32.TF32 R76, R64.reuse, R54, R76 ;  /* 0x00000036404c723c */ /* 0x040fe6000008104c */
[----:B------:R-:W-:Y:S05]  /*52650*/  STL.64 [R1+0x4e0], R68 ;  /* 0x0004e04401007387 */ /* 0x000fea0000100a00 */
[----:B------:R-:W-:Y:S01]  /*52660*/  HMMA.1688.F32.TF32 R232, R64, R50, R232 ;  /* 0x0000003240e8723c */ /* 0x000fe200000810e8 */
[----:B------:R-:W-:Y:S01]  /*52670*/  STL.64 [R1+0x4e8], R70 ;  /* 0x0004e84601007387 */ /* 0x000fe20000100a00 */
[----:B------:R-:W-:-:S03]  /*52680*/  IMAD.MOV.U32 R239, RZ, RZ, R2 ;  /* 0x000000ffffef7224 */ /* 0x000fc600078e0002 */
[----:B------:R-:W3:Y:S03]  /*52690*/  LDL.LU R237, [R1+0x174] ;  /* 0x0001740001ed7983 */ /* 0x000ee60000300800 */
[C---:B----4-:R-:W-:Y:S01]  /*526a0*/  HMMA.1688.F32.TF32 R220, R64.reuse, R46, R220 ;  /* 0x0000002e40dc723c */ /* 0x050fe200000810dc */
[----:B------:R-:W3:Y:S04]  /*526b0*/  LDL.LU R238, [R1+0x178] ;  /* 0x0001780001ee7983 */ /* 0x000ee80000300800 */
[----:B------:R-:W4:Y:S03]  /*526c0*/  LDL.LU R2, [R1+0x36d0] ;  /* 0x0036d00001027983 */ /* 0x000f260000300800 */
[C---:B------:R-:W-:Y:S01]  /*526d0*/  HMMA.1688.F32.TF32 R240, R64.reuse, R38, R240 ;  /* 0x0000002640f0723c */ /* 0x040fe200000810f0 */
[----:B------:R-:W-:Y:S04]  /*526e0*/  LDS R68, [R0+UR11+0x47180] ;  /* 0x0471800b00447984 */ /* 0x000fe80008000800 */
[----:B------:R-:W-:Y:S04]  /*526f0*/  LDS R70, [R0+UR11+0x47980] ;  /* 0x0479800b00467984 */ /* 0x000fe80008000800 */
[----:B------:R-:W-:Y:S04]  /*52700*/  LDS R69, [R3+UR11+0x47180] ;  /* 0x0471800b03457984 */ /* 0x000fe80008000800 */
[----:B------:R-:W-:Y:S01]  /*52710*/  LDS R71, [R3+UR11+0x47980] ;  /* 0x0479800b03477984 */ /* 0x000fe20008000800 */
[----:B--2---:R-:W-:-:S15]  /*52720*/  HMMA.1688.F32.TF32 R72, R64, R62, R72 ;  /* 0x0000003e4048723c */ /* 0x004fde0000081048 */
[----:B------:R-:W-:-:S04]  /*52730*/  NOP ;  /* 0x0000000000007918 */ /* 0x000fc80000000000 */
[----:B------:R-:W-:Y:S04]  /*52740*/  STL.64 [R1+0x4f0], R72 ;  /* 0x0004f04801007387 */ /* 0x000fe80000100a00 */
[----:B------:R-:W-:Y:S04]  /*52750*/  STL.64 [R1+0x4f8], R74 ;  /* 0x0004f84a01007387 */ /* 0x000fe80000100a00 */
[----:B------:R-:W-:Y:S04]  /*52760*/  STL.64 [R1+0x9e0], R80 ;  /* 0x0009e05001007387 */ /* 0x000fe80000100a00 */
[----:B------:R1:W-:Y:S01]  /*52770*/  STL.64 [R1+0x9e8], R82 ;  /* 0x0009e85201007387 */ /* 0x0003e20000100a00 */
[----:B---3--:R-:W-:Y:S03]  /*52780*/  HMMA.1688.F32.TF32 R236, R64, R42, R236 ;  /* 0x0000002a40ec723c */ /* 0x008fe600000810ec */
[----:B------:R-:W-:Y:S04]  /*52790*/  LDS R72, [R61+UR11+0x47180] ;  /* 0x0471800b3d487984 */ /* 0x000fe80008000800 */
[----:B------:R-:W-:Y:S04]  /*527a0*/  LDS R74, [R61+UR11+0x47980] ;  /* 0x0479800b3d4a7984 */ /* 0x000fe80008000800 */
[----:B-1----:R-:W2:Y:S04]  /*527b0*/  LDL.LU.64 R82, [R1+0x36c8] ;  /* 0x0036c80001527983 */ /* 0x002ea80000300a00 */
[----:B------:R-:W2:Y:S04]  /*527c0*/  LDL.LU.64 R80, [R1+0x36c0] ;  /* 0x0036c00001507983 */ /* 0x000ea80000300a00 */
[----:B------:R-:W-:Y:S04]  /*527d0*/  STL.64 [R1+0x9d0], R76 ;  /* 0x0009d04c01007387 */ /* 0x000fe80000100a00 */
[----:B------:R1:W-:Y:S04]  /*527e0*/  STL.64 [R1+0x9d8], R78 ;  /* 0x0009d84e01007387 */ /* 0x0003e80000100a00 */
[----:B------:R-:W-:Y:S04]  /*527f0*/  LDS R73, [R252+UR11+0x47180] ;  /* 0x0471800bfc497984 */ /* 0x000fe80008000800 */
[----:B------:R-:W3:Y:S04]  /*52800*/  LDS R75, [R252+UR11+0x47980] ;  /* 0x0479800bfc4b7984 */ /* 0x000ee80008000800 */
        /* <DEDUP_REMOVED lines=11> */
[----:B------:R-:W-:Y:S04]  /*528c0*/  STL.64 [R1+0x9a8], R238 ;  /* 0x0009a8ee01007387 */ /* 0x000fe80000100a00 */
[----:B------:R-:W-:Y:S04]  /*528d0*/  STL.64 [R1+0x990], R240 ;  /* 0x000990f001007387 */ /* 0x000fe80000100a00 */
[----:B------:R3:W-:Y:S02]  /*528e0*/  STL.64 [R1+0x998], R242 ;  /* 0x000998f201007387 */ /* 0x0007e40000100a00 */
[----:B---3--:R-:W-:Y:S08]  /*528f0*/  HMMA.1688.F32.TF32 R240, R72, R10, R204 ;  /* 0x0000000a48f0723c */ /* 0x008ff000000810cc */
[C---:B--2---:R-:W-:Y:S08]  /*52900*/  HMMA.1688.F32.TF32 R80, R64.reuse, R22, R80 ;  /* 0x000000164050723c */ /* 0x044ff00000081050 */
[C---:B----4-:R-:W-:Y:S08]  /*52910*/  HMMA.1688.F32.TF32 R232, R64.reuse, R30, R232 ;  /* 0x0000001e40e8723c */ /* 0x050ff000000810e8 */
[C---:B------:R-:W-:Y:S08]  /*52920*/  HMMA.1688.F32.TF32 R236, R64.reuse, R34, R220 ;  /* 0x0000002240ec723c */ /* 0x040ff000000810dc */
[C---:B------:R-:W-:Y:S08]  /*52930*/  HMMA.1688.F32.TF32 R220, R64.reuse, R26, R76 ;  /* 0x0000001a40dc723c */ /* 0x040ff0000008104c */
[----:B------:R-:W-:Y:S03]  /*52940*/  HMMA.1688.F32.TF32 R76, R64, R18, R84 ;  /* 0x00000012404c723c */ /* 0x000fe60000081054 */
        /* <DEDUP_REMOVED lines=10> */
[----:B------:R1:W-:Y:S01]  /*529f0*/  STL.64 [R1+0x958], R82 ;  /* 0x0009585201007387 */ /* 0x0003e20000100a00 */
[----:B------:R-:W-:Y:S02]  /*52a00*/  IMAD.MOV.U32 R85, RZ, RZ, R78 ;  /* 0x000000ffff557224 */ /* 0x000fe400078e004e */
[C---:B------:R-:W-:Y:S08]  /*52a10*/  HMMA.1688.F32.TF32 R76, R64.reuse, R10, R92 ;  /* 0x0000000a404c723c */ /* 0x040ff0000008105c */
[C---:B-1----:R-:W-:Y:S08]  /*52a20*/  HMMA.1688.F32.TF32 R80, R64.reuse, R14, R88 ;  /* 0x0000000e4050723c */ /* 0x042ff00000081058 */
[C---:B------:R-:W-:Y:S11]  /*52a30*/  HMMA.1688.F32.TF32 R88, R64.reuse, R246, R96 ;  /* 0x000000f64058723c */ /* 0x040ff60000081060 */
[----:B------:R-:W-:Y:S04]  /*52a40*/  STL.64 [R1+0x930], R80 ;  /* 0x0009305001007387 */ /* 0x000fe80000100a00 */
[----:B------:R1:W-:Y:S04]  /*52a50*/  STL.64 [R1+0x938], R82 ;  /* 0x0009385201007387 */ /* 0x0003e80000100a00 */
[----:B------:R-:W-:Y:S04]  /*52a60*/  STL.64 [R1+0x920], R76 ;  /* 0x0009204c01007387 */ /* 0x000fe80000100a00 */
[----:B------:R2:W-:Y:S01]  /*52a70*/  STL.64 [R1+0x928], R78 ;  /* 0x0009284e01007387 */ /* 0x0005e20000100a00 */
[----:B-1----:R-:W-:Y:S08]  /*52a80*/  HMMA.1688.F32.TF32 R80, R64, R6, R100 ;  /* 0x000000064050723c */ /* 0x002ff00000081064 */
[C---:B--2---:R-:W-:Y:S08]  /*52a90*/  HMMA.1688.F32.TF32 R76, R68.reuse, R62, R104 ;  /* 0x0000003e444c723c */ /* 0x044ff00000081068 */
        /* <DEDUP_REMOVED lines=18> */
[----:B------:R1:W-:Y:S04]  /*52bc0*/  STL.64 [R1+0x688], R82 ;  /* 0x0006885201007387 */ /* 0x0003e80000100a00 */
[----:B------:R-:W-:Y:S04]  /*52bd0*/  STL.64 [R1+0x670], R76 ;  /* 0x0006704c01007387 */ /* 0x000fe80000100a00 */
[----:B------:R2:W-:Y:S05]  /*52be0*/  STL.64 [R1+0x678], R78 ;  /* 0x0006784e01007387 */ /* 0x0005ea0000100a00 */
[----:B------:R-:W-:Y:S01]  /*52bf0*/  STL.64 [R1+0x650], R64 ;  /* 0x0006504001007387 */ /* 0x000fe20000100a00 */
[C---:B-1----:R-:W-:Y:S03]  /*52c00*/  HMMA.1688.F32.TF32 R80, R68.reuse, R38, R128 ;  /* 0x000000264450723c */ /* 0x042fe60000081080 */
[----:B------:R1:W-:Y:S05]  /*52c10*/  STL.64 [R1+0x658], R66 ;  /* 0x0006584201007387 */ /* 0x0003ea0000100a00 */
[C---:B--2---:R-:W-:Y:S08]  /*52c20*/  HMMA.1688.F32.TF32 R76, R68.reuse, R34, R132 ;  /* 0x00000022444c723c */ /* 0x044ff00000081084 */
[----:B-1----:R-:W-:Y:S03]  /*52c30*/  HMMA.1688.F32.TF32 R64, R68, R30, R136 ;  /* 0x0000001e4440723c */ /* 0x002fe60000081088 */
[----:B------:R-:W-:Y:S04]  /*52c40*/  STL.64 [R1+0x640], R80 ;  /* 0x0006405001007387 */ /* 0x000fe80000100a00 */
[----:B------:R1:W-:Y:S04]  /*52c50*/  STL.64 [R1+0x648], R82 ;  /* 0x0006485201007387 */ /* 0x0003e80000100a00 */
[----:B------:R-:W-:Y:S04]  /*52c60*/  STL.64 [R1+0x630], R76 ;  /* 0x0006304c01007387 */ /* 0x000fe80000100a00 */
[----:B------:R2:W-:Y:S04]  /*52c70*/  STL.64 [R1+0x638], R78 ;  /* 0x0006384e01007387 */ /* 0x0005e80000100a00 */
[----:B------:R-:W-:Y:S01]  /*52c80*/  IMAD.MOV.U32 R127, RZ, RZ, R64 ;  /* 0x000000ffff7f7224 */ /* 0x000fe200078e0040 */
[----:B------:R-:W-:Y:S01]  /*52c90*/  MOV R126, R65 ;  /* 0x00000041007e7202 */ /* 0x000fe20000000f00 */
[----:B------:R-:W-:-:S02]  /*52ca0*/  IMAD.MOV.U32 R125, RZ, RZ, R66 ;  /* 0x000000ffff7d7224 */ /* 0x000fc400078e0042 */
[----:B------:R-:W-:Y:S02]  /*52cb0*/  IMAD.MOV.U32 R124, RZ, RZ, R67 ;  /* 0x000000ffff7c7224 */ /* 0x000fe400078e0043 */
[C---:B------:R-:W-:Y:S08]  /*52cc0*/  HMMA.1688.F32.TF32 R64, R68.reuse, R26, R140 ;  /* 0x0000001a4440723c */ /* 0x040ff0000008108c */
[C---:B-1----:R-:W-:Y:S08]  /*52cd0*/  HMMA.1688.F32.TF32 R80, R68.reuse, R22, R144 ;  /* 0x000000164450723c */ /* 0x042ff00000081090 */
[C---:B--2---:R-:W-:Y:S03]  /*52ce0*/  HMMA.1688.F32.TF32 R76, R68.reuse, R18, R148 ;  /* 0x00000012444c723c */ /* 0x044fe60000081094 */
        /* <DEDUP_REMOVED lines=9> */
[C---:B------:R-:W-:Y:S08]  /*52d80*/  HMMA.1688.F32.TF32 R60, R72.reuse, R62, R168 ;  /* 0x0000003e483c723c */ /* 0x040ff000000810a8 */
[C---:B------:R-:W-:Y:S08]  /*52d90*/  HMMA.1688.F32.TF32 R52, R72.reuse, R54, R176 ;  /* 0x000000364834723c */ /* 0x040ff000000810b0 */
[C---:B------:R-:W-:Y:S01]  /*52da0*/  HMMA.1688.F32.TF32 R44, R72.reuse, R46, R180 ;  /* 0x0000002e482c723c */ /* 0x040fe200000810b4 */
[----:B------:R-:W-:Y:S07]  /*52db0*/  STL.64 [R1+0x5e0], R64 ;  /* 0x0005e04001007387 */ /* 0x000fee0000100a00 */
[----:B------:R-:W-:Y:S01]  /*52dc0*/  HMMA.1688.F32.TF32 R48, R72, R50, R212 ;  /* 0x000000324830723c */ /* 0x000fe200000810d4 */
[----:B------:R-:W-:Y:S04]  /*52dd0*/  STL.64 [R1+0x5e8], R66 ;  /* 0x0005e84201007387 */ /* 0x000fe80000100a00 */
        /* <DEDUP_REMOVED lines=10> */
[----:B------:R2:W-:Y:S01]  /*52e80*/  STL.64 [R1+0x568], R46 ;  /* 0x0005682e01007387 */ /* 0x0005e20000100a00 */
[----:B------:R-:W-:Y:S01]  /*52e90*/  MOV R170, R49 ;  /* 0x0000003100aa7202 */ /* 0x000fe20000000f00 */
[----:B------:R-:W-:Y:S01]  /*52ea0*/  IMAD.MOV.U32 R169, RZ, RZ, R50 ;  /* 0x000000ffffa97224 */ /* 0x000fe200078e0032 */
[----:B------:R-:W-:Y:S01]  /*52eb0*/  MOV R101, R8 ;  /* 0x0000000800657202 */ /* 0x000fe20000000f00 */
[----:B------:R-:W-:Y:S02]  /*52ec0*/  IMAD.MOV.U32 R168, RZ, RZ, R51 ;  /* 0x000000ffffa87224 */ /* 0x000fe400078e0033 */
[----:B------:R-:W-:Y:S01]  /*52ed0*/  IMAD.MOV.U32 R100, RZ, RZ, R9 ;  /* 0x000000ffff647224 */ /* 0x000fe200078e0009 */
[----:B------:R-:W-:Y:S01]  /*52ee0*/  HMMA.1688.F32.TF32 R48, R72, R42, R216 ;  /* 0x0000002a4830723c */ /* 0x000fe200000810d8 */
[----:B------:R-:W3:Y:S01]  /*52ef0*/  LDSM.16.M88.4 R8, [R2+UR12+0x100] ;  /* 0x0001000c0208783b */ /* 0x000ee20008000200 */
[----:B------:R-:W-:Y:S01]  /*52f00*/  MOV R98, R13 ;  /* 0x0000000d00627202 */ /* 0x000fe20000000f00 */
[----:B------:R-:W-:-:S02]  /*52f10*/  IMAD.MOV.U32 R99, RZ, RZ, R12 ;  /* 0x000000ffff637224 */ /* 0x000fc400078e000c */
[----:B------:R-:W-:-:S03]  /*52f20*/  IMAD.MOV.U32 R96, RZ, RZ, R17 ;  /* 0x000000ffff607224 */ /* 0x000fc600078e0011 */
[----:B------:R-:W-:Y:S01]  /*52f30*/  HMMA.1688.F32.TF32 R232, R72, R18, R200 ;  /* 0x0000001248e8723c */ /* 0x000fe200000810c8 */
[----:B------:R-:W-:Y:S01]  /*52f40*/  IMAD.MOV.U32 R97, RZ, RZ, R16 ;  /* 0x000000ffff617224 */ /* 0x000fe200078e0010 */
[----:B-1----:R-:W-:Y:S01]  /*52f50*/  MOV R83, R20 ;  /* 0x0000001400537202 */ /* 0x002fe20000000f00 */
[----:B------:R-:W-:Y:S01]  /*52f60*/  LDSM.16.M88.4 R16, [R2+UR12+0x4100] ;  /* 0x0041000c0210783b */ /* 0x000fe20008000200 */
[----:B------:R-:W-:-:S04]  /*52f70*/  IMAD.MOV.U32 R82, RZ, RZ, R21 ;  /* 0x000000ffff527224 */ /* 0x000fc800078e0015 */
[----:B------:R-:W-:Y:S01]  /*52f80*/  HMMA.1688.F32.TF32 R236, R72, R14, R228 ;  /* 0x0000000e48ec723c */ /* 0x000fe200000810e4 */
[----:B------:R-:W1:Y:S01]  /*52f90*/  LDSM.16.M88.4 R12, [R2+UR12+0x2100] ;  /* 0x0021000c020c783b */ /* 0x000e620008000200 */
[----:B------:R-:W-:Y:S01]  /*52fa0*/  MOV R80, R25 ;  /* 0x0000001900507202 */ /* 0x000fe20000000f00 */
[----:B------:R-:W-:-:S05]  /*52fb0*/  IMAD.MOV.U32 R81, RZ, RZ, R24 ;  /* 0x000000ffff517224 */ /* 0x000fca00078e0018 */
[C---:B------:R-:W-:Y:S01]  /*52fc0*/  HMMA.1688.F32.TF32 R56, R72.reuse, R58, R172 ;  /* 0x0000003a4838723c */ /* 0x040fe200000810ac */
[----:B------:R-:W-:Y:S02]  /*52fd0*/  IMAD.MOV.U32 R94, RZ, RZ, R29 ;  /* 0x000000ffff5e7224 */ /* 0x000fe400078e001d */
[----:B------:R-:W-:Y:S02]  /*52fe0*/  IMAD.MOV.U32 R95, RZ, RZ, R28 ;  /* 0x000000ffff5f7224 */ /* 0x000fe400078e001c */
[----:B------:R-:W-:Y:S02]  /*52ff0*/  IMAD.MOV.U32 R102, RZ, RZ, R5 ;  /* 0x000000ffff667224 */ /* 0x000fe400078e0005 */
[----:B------:R-:W-:Y:S01]  /*53000*/  IMAD.MOV.U32 R103, RZ, RZ, R4 ;  /* 0x000000ffff677224 */ /* 0x000fe200078e0004 */
[----:B--2---:R-:W-:Y:S01]  /*53010*/  HMMA.1688.F32.TF32 R44, R72, R22, R196 ;  /* 0x00000016482c723c */ /* 0x004fe200000810c4 */
[----:B------:R-:W2:Y:S01]  /*53020*/  LDSM.16.M88.4 R20, [R2+UR12+0x6100] ;  /* 0x0061000c0214783b */ /* 0x000ea20008000200 */
[----:B------:R-:W-:Y:S01]  /*53030*/  IMAD.MOV.U32 R92, RZ, RZ, R33 ;  /* 0x000000ffff5c7224 */ /* 0x000fe200078e0021 */
[----:B------:R-:W-:Y:S01]  /*53040*/  MOV R93, R32 ;  /* 0x00000020005d7202 */ /* 0x000fe20000000f00 */
[----:B------:R-:W-:-:S04]  /*53050*/  IMAD.MOV.U32 R91, RZ, RZ, R36 ;  /* 0x000000ffff5b7224 */ /* 0x000fc800078e0024 */
[C---:B------:R-:W-:Y:S01]  /*53060*/  HMMA.1688.F32.TF32 R220, R72.reuse, R30, R188 ;  /* 0x0000001e48dc723c */ /* 0x040fe200000810bc */
[----:B------:R-:W-:Y:S01]  /*53070*/  LDSM.16.M88.4 R28, [R2+UR12+0xa100] ;  /* 0x00a1000c021c783b */ /* 0x000fe20008000200 */
[----:B------:R-:W-:Y:S01]  /*53080*/  MOV R90, R37 ;  /* 0x00000025005a7202 */ /* 0x000fe20000000f00 */
[----:B------:R-:W-:Y:S02]  /*53090*/  IMAD.MOV.U32 R88, RZ, RZ, R41 ;  /* 0x000000ffff587224 */ /* 0x000fe400078e0029 */
[----:B------:R-:W-:Y:S01]  /*530a0*/  IMAD.MOV.U32 R89, RZ, RZ, R40 ;  /* 0x000000ffff597224 */ /* 0x000fe200078e0028 */
[----:B------:R-:W-:Y:S02]  /*530b0*/  LDSM.16.M88.4 R52, [R2+UR12+0x16100] ;  /* 0x0161000c0234783b */ /* 0x000fe40008000200 */
[----:B------:R-:W-:Y:S02]  /*530c0*/  HMMA.1688.F32.TF32 R216, R72, R34, R224 ;  /* 0x0000002248d8723c */ /* 0x000fe400000810e0 */
[----:B------:R-:W-:Y:S06]  /*530d0*/  LDSM.16.M88.4 R32, [R2+UR12+0xc100] ;  /* 0x00c1000c0220783b */ /* 0x000fec0008000200 */
[----:B------:R-:W-:Y:S01]  /*530e0*/  HMMA.1688.F32.TF32 R64, R68, R6, R164 ;  /* 0x000000064440723c */ /* 0x000fe200000810a4 */
[----:B------:R-:W-:Y:S01]  /*530f0*/  STL.64 [R1+0x540], R44 ;  /* 0x0005402c01007387 */ /* 0x000fe20000100a00 */
[----:B------:R-:W-:-:S03]  /*53100*/  MOV R175, R48 ;  /* 0x0000003000af7202 */ /* 0x000fc60000000f00 */
[----:B------:R-:W-:Y:S03]  /*53110*/  LDSM.16.M88.4 R40, [R2+UR12+0x10100] ;  /* 0x0101000c0228783b */ /* 0x000fe60008000200 */
[----:B------:R-:W-:Y:S01]  /*53120*/  HMMA.1688.F32.TF32 R224, R72, R26, R192 ;  /* 0x0000001a48e0723c */ /* 0x000fe200000810c0 */
[----:B------:R-:W-:Y:S01]  /*53130*/  LDSM.16.M88.4 R24, [R2+UR12+0x8100] ;  /* 0x0081000c0218783b */ /* 0x000fe20008000200 */
[----:B------:R-:W-:-:S06]  /*53140*/  IMAD.MOV.U32 R174, RZ, RZ, R49 ;  /* 0x000000ffffae7224 */ /* 0x000fcc00078e0031 */
[----:B------:R-:W-:Y:S01]  /*53150*/  HMMA.1688.F32.TF32 R212, R72, R38, R184 ;  /* 0x0000002648d4723c */ /* 0x000fe200000810b8 */
[----:B------:R-:W-:Y:S01]  /*53160*/  LDSM.16.M88.4 R36, [R2+UR12+0xe100] ;  /* 0x00e1000c0224783b */ /* 0x000fe20008000200 */
[----:B------:R-:W-:-:S06]  /*53170*/  IMAD.MOV.U32 R173, RZ, RZ, R50 ;  /* 0x000000ffffad7224 */ /* 0x000fcc00078e0032 */
[----:B------:R-:W-:Y:S01]  /*53180*/  HMMA.1688.F32.TF32 R244, R72, R246, R208 ;  /* 0x000000f648f4723c */ /* 0x000fe200000810d0 */
[----:B------:R-:W-:Y:S01]  /*53190*/  STL.64 [R1+0x548], R46 ;  /* 0x0005482e01007387 */ /* 0x000fe20000100a00 */
[----:B------:R-:W-:-:S03]  /*531a0*/  MOV R172, R51 ;  /* 0x0000003300ac7202 */ /* 0x000fc60000000f00 */
[----:B------:R-:W-:Y:S03]  /*531b0*/  LDSM.16.M88.4 R44, [R2+UR12+0x12100] ;  /* 0x0121000c022c783b */ /* 0x000fe60008000200 */
[----:B------:R-:W-:Y:S01]  /*531c0*/  HMMA.1688.F32.TF32 R4, R72, R6, R248 ;  /* 0x000000064804723c */ /* 0x000fe200000810f8 */
[----:B------:R-:W-:Y:S04]  /*531d0*/  LDS R248, [R0+UR11+0x48000] ;  /* 0x0480000b00f87984 */ /* 0x000fe80008000800 */
[----:B------:R-:W-:Y:S04]  /*531e0*/  LDS R250, [R0+UR11+0x48800] ;  /* 0x0488000b00fa7984 */ /* 0x000fe80008000800 */
[----:B------:R-:W-:Y:S04]  /*531f0*/  LDS R249, [R3+UR11+0x48000] ;  /* 0x0480000b03f97984 */ /* 0x000fe80008000800 */
[----:B------:R-:W4:Y:S01]  /*53200*/  LDS R251, [R3+UR11+0x48800] ;  /* 0x0488000b03fb7984 */ /* 0x000f220008000800 */
[----:B------:R-:W-:-:S03]  /*53210*/  IMAD.MOV.U32 R167, RZ, RZ, R56 ;  /* 0x000000ffffa77224 */ /* 0x000fc600078e0038 */
[----:B------:R-:W-:Y:S01]  /*53220*/  STL [R1+0x35dc], R232 ;  /* 0x0035dce801007387 */ /* 0x000fe20000100800 */
[----:B------:R-:W-:-:S03]  /*53230*/  IMAD.MOV.U32 R166, RZ, RZ, R57 ;  /* 0x000000ffffa67224 */ /* 0x000fc600078e0039 */
[----:B------:R-:W1:Y:S01]  /*53240*/  LDSM.16.M88.4 R48, [R2+UR12+0x14100] ;  /* 0x0141000c0230783b */ /* 0x000e620008000200 */
[----:B------:R-:W-:Y:S01]  /*53250*/  MOV R165, R58 ;  /* 0x0000003a00a57202 */ /* 0x000fe20000000f00 */
[----:B------:R-:W-:Y:S02]  /*53260*/  IMAD.MOV.U32 R164, RZ, RZ, R59 ;  /* 0x000000ffffa47224 */ /* 0x000fe400078e003b */
[----:B------:R-:W-:Y:S04]  /*53270*/  STL [R1+0x35d8], R233 ;  /* 0x0035d8e901007387 */ /* 0x000fe80000100800 */
[----:B------:R-:W-:Y:S04]  /*53280*/  STL [R1+0x35d4], R234 ;  /* 0x0035d4ea01007387 */ /* 0x000fe80000100800 */
[----:B------:R-:W-:Y:S01]  /*53290*/  STL [R1+0x35d0], R235 ;  /* 0x0035d0eb01007387 */ /* 0x000fe20000100800 */
[----:B------:R-:W-:-:S03]  /*532a0*/  MOV R163, R64 ;  /* 0x0000004000a37202 */ /* 0x000fc60000000f00 */
[----:B------:R-:W-:Y:S01]  /*532b0*/  STL [R1+0x35ec], R236 ;  /* 0x0035ecec01007387 */ /* 0x000fe20000100800 */
[----:B------:R-:W-:-:S03]  /*532c0*/  IMAD.MOV.U32 R162, RZ, RZ, R65 ;  /* 0x000000ffffa27224 */ /* 0x000fc600078e0041 */
[----:B------:R-:W1:Y:S01]  /*532d0*/  LDSM.16.M88.4 R56, [R2+UR12+0x18100] ;  /* 0x0181000c0238783b */ /* 0x000e620008000200 */
[----:B------:R-:W-:Y:S01]  /*532e0*/  IMAD.MOV.U32 R161, RZ, RZ, R66 ;  /* 0x000000ffffa17224 */ /* 0x000fe200078e0042 */
[----:B------:R-:W-:Y:S02]  /*532f0*/  MOV R160, R67 ;  /* 0x0000004300a07202 */ /* 0x000fe40000000f00 */
[----:B------:R-:W-:Y:S04]  /*53300*/  STL [R1+0x35e8], R237 ;  /* 0x0035e8ed01007387 */ /* 0x000fe80000100800 */
[----:B------:R-:W-:Y:S04]  /*53310*/  STL [R1+0x35e4], R238 ;  /* 0x0035e4ee01007387 */ /* 0x000fe80000100800 */
[----:B------:R-:W1:Y:S04]  /*53320*/  LDSM.16.M88.4 R60, [R2+UR12+0x1a100] ;  /* 0x01a1000c023c783b */ /* 0x000e680008000200 */
        /* <DEDUP_REMOVED lines=15> */
[----:B---3--:R-:W-:Y:S04]  /*53420*/  STL [R1+0x35c4], R10 ;  /* 0x0035c40a01007387 */ /* 0x008fe80000100800 */
[----:B------:R-:W-:Y:S04]  /*53430*/  STL [R1+0x35c0], R11 ;  /* 0x0035c00b01007387 */ /* 0x000fe80000100800 */
[----:B-1----:R-:W-:Y:S04]  /*53440*/  STL [R1+0x3618], R14 ;  /* 0x0036180e01007387 */ /* 0x002fe80000100800 */
[----:B------:R-:W-:Y:S04]  /*53450*/  STL [R1+0x35bc], R15 ;  /* 0x0035bc0f01007387 */ /* 0x000fe80000100800 */
[----:B------:R-:W-:Y:S04]  /*53460*/  STL [R1+0x3620], R18 ;  /* 0x0036201201007387 */ /* 0x000fe80000100800 */
[----:B------:R-:W-:Y:S04]  /*53470*/  STL [R1+0x361c], R19 ;  /* 0x00361c1301007387 */ /* 0x000fe80000100800 */
[----:B--2---:R-:W-:Y:S04]  /*53480*/  STL [R1+0x3628], R22 ;  /* 0x0036281601007387 */ /* 0x004fe80000100800 */
[----:B------:R-:W-:Y:S01]  /*53490*/  STL [R1+0x3624], R23 ;  /* 0x0036241701007387 */ /* 0x000fe20000100800 */
[C---:B----4-:R-:W-:Y:S03]  /*534a0*/  HMMA.1688.F32.TF32 R4, R248.reuse, R12, R96 ;  /* 0x0000000cf804723c */ /* 0x050fe60000081060 */
[----:B------:R-:W-:Y:S04]  /*534b0*/  STL [R1+0x3630], R26 ;  /* 0x0036301a01007387 */ /* 0x000fe80000100800 */
        /* <DEDUP_REMOVED lines=19> */
[----:B------:R-:W-:-:S03]  /*535f0*/  MOV R247, R7 ;  /* 0x0000000700f77202 */ /* 0x000fc60000000f00 */
[----:B------:R-:W-:Y:S01]  /*53600*/  STL [R1+0x3674], R63 ;  /* 0x0036743f01007387 */ /* 0x000fe20000100800 */
[----:B------:R-:W-:-:S03]  /*53610*/  IMAD.MOV.U32 R246, RZ, RZ, R6 ;  /* 0x000000fffff67224 */ /* 0x000fc600078e0006 */
[----:B------:R-:W-:Y:S01]  /*53620*/  STL [R1+0x357c], R66 ;  /* 0x00357c4201007387 */ /* 0x000fe20000100800 */
[----:B------:R-:W-:-:S03]  /*53630*/  IMAD.MOV.U32 R245, RZ, RZ, R5 ;  /* 0x000000fffff57224 */ /* 0x000fc600078e0005 */
[----:B------:R-:W-:Y:S01]  /*53640*/  STL [R1+0x3578], R67 ;  /* 0x0035784301007387 */ /* 0x000fe20000100800 */
[----:B------:R-:W-:-:S03]  /*53650*/  MOV R244, R4 ;  /* 0x0000000400f47202 */ /* 0x000fc60000000f00 */
[----:B------:R-:W-:Y:S04]  /*53660*/  STL [R1+0x3584], R70 ;  /* 0x0035844601007387 */ /* 0x000fe80000100800 */
[----:B------:R-:W-:Y:S04]  /*53670*/  STL [R1+0x3580], R71 ;  /* 0x0035804701007387 */ /* 0x000fe80000100800 */
[----:B------:R-:W-:Y:S04]  /*53680*/  STL [R1+0x30e0], R2 ;  /* 0x0030e00201007387 */ /* 0x000fe80000100800 */
[----:B------:R-:W-:Y:S04]  /*53690*/  STL.64 [R1+0xe0], R72 ;  /* 0x0000e04801007387 */ /* 0x000fe80000100a00 */
[----:B------:R1:W-:Y:S01]  /*536a0*/  STL.64 [R1+0xe8], R74 ;  /* 0x0000e84a01007387 */ /* 0x0003e20000100a00 */
[----:B------:R-:W-:Y:S03]  /*536b0*/  HMMA.1688.F32.TF32 R4, R248, R16, R80 ;  /* 0x00000010f804723c */ /* 0x000fe60000081050 */
[----:B------:R-:W-:Y:S04]  /*536c0*/  STL [R1+0x3688], R247 ;  /* 0x003688f701007387 */ /* 0x000fe80000100800 */
[----:B------:R-:W-:Y:S04]  /*536d0*/  STL [R1+0x3684], R246 ;  /* 0x003684f601007387 */ /* 0x000fe80000100800 */
[----:B------:R-:W-:Y:S04]  /*536e0*/  STL [R1+0x3680], R245 ;  /* 0x003680f501007387 */ /* 0x000fe80000100800 */
[----:B------:R-:W-:Y:S04]  /*536f0*/  STL [R1+0x367c], R244 ;  /* 0x00367cf401007387 */ /* 0x000fe80000100800 */
        /* <DEDUP_REMOVED lines=23> */
[----:B------:R-:W-:Y:S01]  /*53870*/  LDS R77, [R252+UR11+0x48000] ;  /* 0x0480000bfc4d7984 */ /* 0x000fe20008000800 */
[----:B------:R-:W-:-:S02]  /*53880*/  IMAD.MOV.U32 R236, RZ, RZ, R7 ;  /* 0x000000ffffec7224 */ /* 0x000fc400078e0007 */
[C---:B------:R-:W-:Y:S01]  /*53890*/  HMMA.1688.F32.TF32 R4, R248.reuse, R20, R92 ;  /* 0x00000014f804723c */ /* 0x040fe2000008105c */
[----:B------:R-:W4:Y:S04]  /*538a0*/  LDL.LU R92, [R1+0x860] ;  /* 0x00086000015c7983 */ /* 0x000f280000300800 */
[----:B------:R-:W4:Y:S04]  /*538b0*/  LDL.LU R93, [R1+0x864] ;  /* 0x00086400015d7983 */ /* 0x000f280000300800 */
[----:B------:R-:W4:Y:S04]  /*538c0*/  LDL.LU R94, [R1+0x868] ;  /* 0x00086800015e7983 */ /* 0x000f280000300800 */
[----:B------:R-:W4:Y:S01]  /*538d0*/  LDL.LU R95, [R1+0x86c] ;  /* 0x00086c00015f7983 */ /* 0x000f220000300800 */
[C---:B-1----:R-:W-:Y:S03]  /*538e0*/  HMMA.1688.F32.TF32 R72, R248.reuse, R24, R88 ;  /* 0x00000018f848723c */ /* 0x042fe60000081058 */
[----:B------:R-:W4:Y:S04]  /*538f0*/  LDL.LU R88, [R1+0x850] ;  /* 0x0008500001587983 */ /* 0x000f280000300800 */
[----:B------:R-:W4:Y:S04]  /*53900*/  LDL.LU R89, [R1+0x854] ;  /* 0x0008540001597983 */ /* 0x000f280000300800 */
[----:B------:R-:W4:Y:S04]  /*53910*/  LDL.LU R90, [R1+0x858] ;  /* 0x00085800015a7983 */ /* 0x000f280000300800 */
[----:B------:R-:W4:Y:S01]  /*53920*/  LDL.LU R91, [R1+0x85c] ;  /* 0x00085c00015b7983 */ /* 0x000f220000300800 */
[----:B------:R-:W-:Y:S01]  /*53930*/  IMAD.MOV.U32 R237, RZ, RZ, R4 ;  /* 0x000000ffffed7224 */ /* 0x000fe200078e0004 */
[----:B------:R-:W-:Y:S01]  /*53940*/  MOV R238, R5 ;  /* 0x0000000500ee7202 */ /* 0x000fe20000000f00 */
[----:B------:R-:W-:Y:S01]  /*53950*/  IMAD.MOV.U32 R239, RZ, RZ, R6 ;  /* 0x000000ffffef7224 */ /* 0x000fe200078e0006 */
[----:B------:R-:W-:Y:S01]  /*53960*/  MOV R14, R72 ;  /* 0x00000048000e7202 */ /* 0x000fe20000000f00 */
[----:B------:R-:W-:Y:S01]  /*53970*/  IMAD.MOV.U32 R4, RZ, RZ, R73 ;  /* 0x000000ffff047224 */ /* 0x000fe200078e0049 */
[----:B------:R-:W-:Y:S01]  /*53980*/  MOV R6, R75 ;  /* 0x0000004b00067202 */ /* 0x000fe20000000f00 */
[----:B------:R-:W-:Y:S01]  /*53990*/  IMAD.MOV.U32 R5, RZ, RZ, R74 ;  /* 0x000000ffff057224 */ /* 0x000fe200078e004a */
[----:B------:R-:W-:Y:S01]  /*539a0*/  LDS R79, [R252+UR11+0x48800] ;  /* 0x0488000bfc4f7984 */ /* 0x000fe20008000800 */
[----:B--2---:R-:W-:Y:S03]  /*539b0*/  HMMA.1688.F32.TF32 R72, R248, R28, R80 ;  /* 0x0000001cf848723c */ /* 0x004fe60000081050 */
[----:B------:R-:W2:Y:S04]  /*539c0*/  LDL.LU R80, [R1+0x840] ;  /* 0x0008400001507983 */ /* 0x000ea80000300800 */
[----:B------:R-:W2:Y:S04]  /*539d0*/  LDL.LU R81, [R1+0x844] ;  /* 0x0008440001517983 */ /* 0x000ea80000300800 */
[----:B------:R-:W2:Y:S04]  /*539e0*/  LDL.LU R82, [R1+0x848] ;  /* 0x0008480001527983 */ /* 0x000ea80000300800 */
[----:B------:R-:W2:Y:S04]  /*539f0*/  LDL.LU R83, [R1+0x84c] ;  /* 0x00084c0001537983 */ /* 0x000ea80000300800 */
[----:B------:R-:W-:Y:S01]  /*53a00*/  IMAD.MOV.U32 R233, RZ, RZ, R72 ;  /* 0x000000ffffe97224 */ /* 0x000fe200078e0048 */
[----:B------:R-:W-:Y:S01]  /*53a10*/  MOV R235, R74 ;  /* 0x0000004a00eb7202 */ /* 0x000fe20000000f00 */
[----:B------:R-:W-:-:S02]  /*53a20*/  IMAD.MOV.U32 R234, RZ, RZ, R73 ;  /* 0x000000ffffea7224 */ /* 0x000fc400078e0049 */
[----:B------:R-:W-:Y:S02]  /*53a30*/  IMAD.MOV.U32 R243, RZ, RZ, R75 ;  /* 0x000000fffff37224 */ /* 0x000fe400078e004b */
[----:B---3--:R-:W-:-:S15]  /*53a40*/  HMMA.1688.F32.TF32 R72, R248, R32, R108 ;  /* 0x00000020f848723c */ /* 0x008fde000008106c */
[----:B------:R-:W-:-:S04]  /*53a50*/  NOP ;  /* 0x0000000000007918 */ /* 0x000fc80000000000 */
[----:B------:R-:W-:Y:S01]  /*53a60*/  IMAD.MOV.U32 R22, RZ, RZ, R72 ;  /* 0x000000ffff167224 */ /* 0x000fe200078e0048 */
[----:B------:R-:W-:Y:S01]  /*53a70*/  MOV R23, R73 ;  /* 0x0000004900177202 */ /* 0x000fe20000000f00 */
[----:B------:R-:W-:Y:S02]  /*53a80*/  IMAD.MOV.U32 R18, RZ, RZ, R74 ;  /* 0x000000ffff127224 */ /* 0x000fe400078e004a */
[----:B------:R-:W-:Y:S02]  /*53a90*/  IMAD.MOV.U32 R19, RZ, RZ, R75 ;  /* 0x000000ffff137224 */ /* 0x000fe400078e004b */
[----:B----4-:R-:W-:-:S15]  /*53aa0*/  HMMA.1688.F32.TF32 R72, R248, R36, R104 ;  /* 0x00000024f848723c */ /* 0x010fde0000081068 */
[----:B------:R-:W-:-:S04]  /*53ab0*/  NOP ;  /* 0x0000000000007918 */ /* 0x000fc80000000000 */
[----:B------:R-:W-:Y:S01]  /*53ac0*/  MOV R30, R72 ;  /* 0x00000048001e7202 */ /* 0x000fe20000000f00 */
[----:B------:R-:W-:Y:S01]  /*53ad0*/  IMAD.MOV.U32 R31, RZ, RZ, R73 ;  /* 0x000000ffff1f7224 */ /* 0x000fe200078e0049 */
[----:B------:R-:W-:Y:S01]  /*53ae0*/  MOV R27, R75 ;  /* 0x0000004b001b7202 */ /* 0x000fe20000000f00 */
[----:B------:R-:W-:Y:S02]  /*53af0*/  IMAD.MOV.U32 R26, RZ, RZ, R74 ;  /* 0x000000ffff1a7224 */ /* 0x000fe400078e004a */
[----:B------:R-:W-:-:S15]  /*53b00*/  HMMA.1688.F32.TF32 R72, R248, R40, R100 ;  /* 0x00000028f848723c */ /* 0x000fde0000081064 */
[----:B------:R-:W-:-:S04]  /*53b10*/  NOP ;  /* 0x0000000000007918 */ /* 0x000fc80000000000 */
[----:B------:R-:W-:Y:S01]  /*53b20*/  IMAD.MOV.U32 R38, RZ, RZ, R72 ;  /* 0x000000ffff267224 */ /* 0x000fe200078e0048 */
[----:B------:R-:W-:Y:S01]  /*53b30*/  MOV R34, R74 ;  /* 0x0000004a00227202 */ /* 0x000fe20000000f00 */
[----:B------:R-:W-:Y:S02]  /*53b40*/  IMAD.MOV.U32 R39, RZ, RZ, R73 ;  /* 0x000000ffff277224 */ /* 0x000fe400078e0049 */
[----:B------:R-:W-:Y:S02]  /*53b50*/  IMAD.MOV.U32 R35, RZ, RZ, R75 ;  /* 0x000000ffff237224 */ /* 0x000fe400078e004b */
[----:B------:R-:W-:Y:S01]  /*53b60*/  HMMA.1688.F32.TF32 R72, R248, R44, R96 ;  /* 0x0000002cf848723c */ /* 0x000fe20000081060 */
[----:B------:R-:W-:-:S15]  /*53b70*/  IMAD.MOV.U32 R232, RZ, RZ, R7 ;  /* 0x000000ffffe87224 */ /* 0x000fde00078e0007 */
[----:B------:R-:W-:-:S03]  /*53b80*/  NOP ;  /* 0x0000000000007918 */ /* 0x000fc60000000000 */
[----:B------:R-:W-:Y:S01]  /*53b90*/  IMAD.MOV.U32 R7, RZ, RZ, R72 ;  /* 0x000000ffff077224 */ /* 0x000fe200078e0048 */
[----:B------:R-:W-:Y:S01]  /*53ba0*/  MOV R10, R73 ;  /* 0x00000049000a7202 */ /* 0x000fe20000000f00 */
[----:B------:R-:W-:Y:S02]  /*53bb0*/  IMAD.MOV.U32 R11, RZ, RZ, R74 ;  /* 0x000000ffff0b7224 */ /* 0x000fe400078e004a */
[----:B------:R-:W-:Y:S02]  /*53bc0*/  IMAD.MOV.U32 R15, RZ, RZ, R75 ;  /* 0x000000ffff0f7224 */ /* 0x000fe400078e004b */
[----:B------:R-:W-:-:S15]  /*53bd0*/  HMMA.1688.F32.TF32 R72, R248, R48, R92 ;  /* 0x00000030f848723c */ /* 0x000fde000008105c */
        /* <DEDUP_REMOVED lines=11> */
[----:B--2---:R-:W-:Y:S01]  /*53c90*/  HMMA.1688.F32.TF32 R72, R248, R56, R80 ;  /* 0x00000038f848723c */ /* 0x004fe20000081050 */
        /* <DEDUP_REMOVED lines=76> */
[----:B------:R-:W-:-:S05]  /*54160*/  LOP3.LUT R2, R0, 0x40, RZ, 0x3c, !PT ;  /* 0x0000004000027812 */ /* 0x000fca00078e3cff */
[----:B------:R-:W-:Y:S04]  /*54170*/  LDS R76, [R2+UR11+0x48000] ;  /* 0x0480000b024c7984 */ /* 0x000fe80008000800 */
[----:B------:R-:W4:Y:S01]  /*54180*/  LDS R78, [R2+UR11+0x48800] ;  /* 0x0488000b024e7984 */ /* 0x000f220008000800 */
[----:B------:R-:W-:Y:S01]  /*54190*/  IMAD.MOV.U32 R62, RZ, RZ, R72 ;  /* 0x000000ffff3e7224 */ /* 0x000fe200078e0048 */
[----:B------:R-:W-:Y:S01]  /*541a0*/  MOV R63, R73 ;  /* 0x00000049003f7202 */ /* 0x000fe20000000f00 */
[----:B------:R-:W-:Y:S02]  /*541b0*/  IMAD.MOV.U32 R58, RZ, RZ, R74 ;  /* 0x000000ffff3a7224 */ /* 0x000fe400078e004a */
[----:B------:R-:W-:Y:S01]  /*541c0*/  IMAD.MOV.U32 R59, RZ, RZ, R75 ;  /* 0x000000ffff3b7224 */ /* 0x000fe200078e004b */
[C---:B----4-:R-:W-:Y:S08]  /*541d0*/  HMMA.1688.F32.TF32 R96, R76.reuse, R56, R96 ;  /* 0x000000384c60723c */ /* 0x050ff00000081060 */
[C---:B--2---:R-:W-:Y:S08]  /*541e0*/  HMMA.1688.F32.TF32 R104, R76.reuse, R48, R104 ;  /* 0x000000304c68723c */ /* 0x044ff00000081068 */
[C---:B---3--:R-:W-:Y:S08]  /*541f0*/  HMMA.1688.F32.TF32 R108, R76.reuse, R44, R108 ;  /* 0x0000002c4c6c723c */ /* 0x048ff0000008106c */
[C---:B------:R-:W-:Y:S08]  /*54200*/  HMMA.1688.F32.TF32 R112, R76.reuse, R40, R112 ;  /* 0x000000284c70723c */ /* 0x040ff00000081070 */
[C---:B------:R-:W-:Y:S08]  /*54210*/  HMMA.1688.F32.TF32 R128, R76.reuse, R32, R128 ;  /* 0x000000204c80723c */ /* 0x040ff00000081080 */
[----:B------:R-:W-:Y:S08]  /*54220*/  HMMA.1688.F32.TF32 R132, R76, R28, R132 ;  /* 0x0000001c4c84723c */ /* 0x000ff00000081084 */
[----:B------:R-:W-:-:S15]  /*54230*/  HMMA.1688.F32.TF32 R72, R248, R60, R180 ;  /* 0x0000003cf848723c */ /* 0x000fde00000810b4 */
[----:B------:R-:W-:-:S04]  /*54240*/  NOP ;  /* 0x0000000000007918 */ /* 0x000fc80000000000 */
[----:B------:R-:W-:Y:S01]  /*54250*/  MOV R247, R72 ;  /* 0x0000004800f77202 */ /* 0x000fe20000000f00 */
[----:B------:R-:W-:Y:S01]  /*54260*/  IMAD.MOV.U32 R246, RZ, RZ, R73 ;  /* 0x000000fffff67224 */ /* 0x000fe200078e0049 */
[----:B------:R-:W-:Y:S01]  /*54270*/  MOV R244, R75 ;  /* 0x0000004b00f47202 */ /* 0x000fe20000000f00 */
[----:B------:R-:W-:Y:S02]  /*54280*/  IMAD.MOV.U32 R245, RZ, RZ, R74 ;  /* 0x000000fffff57224 */ /* 0x000fe400078e004a */
[C---:B------:R-:W-:Y:S08]  /*54290*/  HMMA.1688.F32.TF32 R72, R248.reuse, R64, R176 ;  /* 0x00000040f848723c */ /* 0x040ff000000810b0 */
[----:B------:R-:W-:Y:S08]  /*542a0*/  HMMA.1688.F32.TF32 R248, R248, R68, R156 ;  /* 0x00000044f8f8723c */ /* 0x000ff0000008109c */
[C---:B------:R-:W-:Y:S08]  /*542b0*/  HMMA.1688.F32.TF32 R144, R76.reuse, R16, R144 ;  /* 0x000000104c90723c */ /* 0x040ff00000081090 */
[C---:B------:R-:W-:Y:S03]  /*542c0*/  HMMA.1688.F32.TF32 R148, R76.reuse, R12, R148 ;  /* 0x0000000c4c94723c */ /* 0x040fe60000081094 */
[----:B------:R1:W-:Y:S05]  /*542d0*/  STL [R1+0x3594], R248 ;  /* 0x003594f801007387 */ /* 0x0003ea0000100800 */
[C---:B------:R-:W-:Y:S08]  /*542e0*/  HMMA.1688.F32.TF32 R136, R76.reuse, R24, R136 ;  /* 0x000000184c88723c */ /* 0x040ff00000081088 */
[C---:B------:R-:W-:Y:S01]  /*542f0*/  HMMA.1688.F32.TF32 R152, R76.reuse, R8, R152 ;  /* 0x000000084c98723c */ /* 0x040fe20000081098 */
[----:B------:R-:W-:Y:S04]  /*54300*/  STL.64 [R1], R72 ;  /* 0x0000004801007387 */ /* 0x000fe80000100a00 */
[----:B------:R-:W-:Y:S03]  /*54310*/  STL.64 [R1+0x8], R74 ;  /* 0x0000084a01007387 */ /* 0x000fe60000100a00 */
[C---:B------:R-:W-:Y:S01]  /*54320*/  HMMA.1688.F32.TF32 R140, R76.reuse, R20, R140 ;  /* 0x000000144c8c723c */ /* 0x040fe2000008108c */
[----:B------:R-:W-:Y:S04]  /*54330*/  STL [R1+0x3590], R249 ;  /* 0x003590f901007387 */ /* 0x000fe80000100800 */
[----:B------:R-:W-:Y:S04]  /*54340*/  STL [R1+0x358c], R250 ;  /* 0x00358cfa01007387 */ /* 0x000fe80000100800 */
[----:B------:R-:W-:Y:S01]  /*54350*/  STL [R1+0x3588], R251 ;  /* 0x003588fb01007387 */ /* 0x000fe20000100800 */
[C---:B------:R-:W-:Y:S03]  /*54360*/  HMMA.1688.F32.TF32 R116, R76.reuse, R36, R116 ;  /* 0x000000244c74723c */ /* 0x040fe60000081074 */
[----:B------:R-:W-:Y:S04]  /*54370*/  STL.64 [R1+0x1e0], R152 ;  /* 0x0001e09801007387 */ /* 0x000fe80000100a00 */
[----:B------:R-:W-:Y:S04]  /*54380*/  STL.64 [R1+0x1e8], R154 ;  /* 0x0001e89a01007387 */ /* 0x000fe80000100a00 */
[----:B------:R-:W-:Y:S04]  /*54390*/  STL.64 [R1+0x1d0], R148 ;  /* 0x0001d09401007387 */ /* 0x000fe80000100a00 */
[----:B------:R-:W-:Y:S01]  /*543a0*/  STL.64 [R1+0x1d8], R150 ;  /* 0x0001d89601007387 */ /* 0x000fe20000100a00 */
[C---:B------:R-:W-:Y:S03]  /*543b0*/  HMMA.1688.F32.TF32 R100, R76.reuse, R52, R100 ;  /* 0x000000344c64723c */ /* 0x040fe60000081064 */
[----:B------:R-:W-:Y:S04]  /*543c0*/  STL.64 [R1+0x1c0], R144 ;  /* 0x0001c09001007387 */ /* 0x000fe80000100a00 */
[----:B------:R-:W-:Y:S04]  /*543d0*/  STL.64 [R1+0x1c8], R146 ;  /* 0x0001c89201007387 */ /* 0x000fe80000100a00 */
[----:B------:R-:W-:Y:S01]  /*543e0*/  STL.64 [R1+0x1b0], R140 ;  /* 0x0001b08c01007387 */ /* 0x000fe20000100a00 */
[C---:B------:R-:W-:Y:S03]  /*543f0*/  HMMA.1688.F32.TF32 R88, R76.reuse, R64, R88 ;  /* 0x000000404c58723c */ /* 0x040fe60000081058 */
[----:B------:R-:W-:Y:S04]  /*54400*/  STL.64 [R1+0x1b8], R142 ;  /* 0x0001b88e01007387 */ /* 0x000fe80000100a00 */
[----:B------:R-:W-:Y:S01]  /*54410*/  STL.64 [R1+0x1a0], R136 ;  /* 0x0001a08801007387 */ /* 0x000fe20000100a00 */
[C---:B------:R-:W-:Y:S03]  /*54420*/  HMMA.1688.F32.TF32 R92, R76.reuse, R60, R92 ;  /* 0x0000003c4c5c723c */ /* 0x040fe6000008105c */
[----:B------:R-:W-:Y:S04]  /*54430*/  STL.64 [R1+0x1a8], R138 ;  /* 0x0001a88a01007387 */ /* 0x000fe80000100a00 */
[----:B------:R-:W-:Y:S04]  /*54440*/  STL.64 [R1+0x190], R132 ;  /* 0x0001908401007387 */ /* 0x000fe80000100a00 */
[----:B------:R-:W-:Y:S01]  /*54450*/  STL.64 [R1+0x198], R134 ;  /* 0x0001988601007387 */ /* 0x000fe20000100a00 */
[----:B------:R-:W-:Y:S03]  /*54460*/  HMMA.1688.F32.TF32 R76, R76, R68, R80 ;  /* 0x000000444c4c723c */ /* 0x000fe60000081050 */
[----:B------:R-:W-:Y:S04]  /*54470*/  STL.64 [R1+0x180], R128 ;  /* 0x0001808001007387 */ /* 0x000fe80000100a00 */
[----:B------:R-:W-:Y:S04]  /*54480*/  STL.64 [R1+0x188], R130 ;  /* 0x0001888201007387 */ /* 0x000fe80000100a00 */
[----:B------:R-:W-:Y:S04]  /*54490*/  STL.64 [R1+0x170], R116 ;  /* 0x0001707401007387 */ /* 0x000fe80000100a00 */
[----:B------:R-:W-:Y:S04]  /*544a0*/  STL.64 [R1+0x178], R118 ;  /* 0x0001787601007387 */ /* 0x000fe80000100a00 */
[----:B------:R-:W-:Y:S04]  /*544b0*/  STL.64 [R1+0x160], R112 ;  /* 0x0001607001007387 */ /* 0x000fe80000100a00 */
[----:B------:R-:W-:Y:S01]  /*544c0*/  STL.64 [R1+0x168], R114 ;  /* 0x0001687201007387 */ /* 0x000fe20000100a00 */
[----:B-1----:R-:W-:-:S03]  /*544d0*/  IMAD.MOV.U32 R248, RZ, RZ, R99 ;  /* 0x000000fffff87224 */ /* 0x002fc600078e0063 */
[----:B------:R-:W-:Y:S04]  /*544e0*/  STL.64 [R1+0x150], R108 ;  /* 0x0001506c01007387 */ /* 0x000fe80000100a00 */
[----:B------:R-:W-:Y:S04]  /*544f0*/  STL.64 [R1+0x158], R110 ;  /* 0x0001586e01007387 */ /* 0x000fe80000100a00 */
[----:B------:R-:W-:Y:S04]  /*54500*/  STL.64 [R1+0x140], R104 ;  /* 0x0001406801007387 */ /* 0x000fe80000100a00 */
[----:B------:R-:W-:Y:S04]  /*54510*/  STL.64 [R1+0x148], R106 ;  /* 0x0001486a01007387 */ /* 0x000fe80000100a00 */
[----:B------:R-:W-:Y:S04]  /*54520*/  STL.64 [R1+0x120], R96 ;  /* 0x0001206001007387 */ /* 0x000fe80000100a00 */
[----:B------:R-:W-:Y:S04]  /*54530*/  STL.64 [R1+0x130], R100 ;  /* 0x0001306401007387 */ /* 0x000fe80000100a00 */
[----:B------:R-:W-:Y:S04]  /*54540*/  STL.64 [R1+0x138], R102 ;  /* 0x0001386601007387 */ /* 0x000fe80000100a00 */
[----:B------:R-:W-:Y:S04]  /*54550*/  STL [R1+0x128], R98 ;  /* 0x0001286201007387 */ /* 0x000fe80000100800 */
[----:B------:R1:W-:Y:S04]  /*54560*/  STL [R1+0x3598], R248 ;  /* 0x003598f801007387 */ /* 0x0003e80000100800 */
[----:B------:R2:W-:Y:S04]  /*54570*/  STL.64 [R1+0x100], R88 ;  /* 0x0001005801007387 */ /* 0x0005e80000100a00 */
[----:B------:R-:W-:Y:S01]  /*54580*/  STL.64 [R1+0x110], R92 ;  /* 0x0001105c01007387 */ /* 0x000fe20000100a00 */
[----:B-1----:R-:W-:-:S03]  /*54590*/  IMAD.MOV.U32 R248, RZ, RZ, R91 ;  /* 0x000000fffff87224 */ /* 0x002fc600078e005b */
[----:B------:R-:W-:Y:S04]  /*545a0*/  STL.64 [R1+0x118], R94 ;  /* 0x0001185e01007387 */ /* 0x000fe80000100a00 */
[----:B------:R1:W-:Y:S04]  /*545b0*/  STL [R1+0x108], R90 ;  /* 0x0001085a01007387 */ /* 0x0003e80000100800 */
[----:B------:R-:W-:Y:S04]  /*545c0*/  STL [R1+0x359c], R248 ;  /* 0x00359cf801007387 */ /* 0x000fe80000100800 */
[----:B------:R-:W3:Y:S04]  /*545d0*/  LDL.LU R80, [R1+0x710] ;  /* 0x0007100001507983 */ /* 0x000ee80000300800 */
[----:B------:R-:W-:Y:S04]  /*545e0*/  STL.64 [R1+0xf0], R76 ;  /* 0x0000f04c01007387 */ /* 0x000fe80000100a00 */
[----:B------:R-:W-:Y:S04]  /*545f0*/  STL.64 [R1+0xf8], R78 ;  /* 0x0000f84e01007387 */ /* 0x000fe80000100a00 */
[----:B------:R-:W3:Y:S04]  /*54600*/  LDL.LU R81, [R1+0x714] ;  /* 0x0007140001517983 */ /* 0x000ee80000300800 */
[----:B------:R-:W3:Y:S04]  /*54610*/  LDL.LU R82, [R1+0x718] ;  /* 0x0007180001527983 */ /* 0x000ee80000300800 */
[----:B------:R-:W3:Y:S04]  /*54620*/  LDL.LU R83, [R1+0x71c] ;  /* 0x00071c0001537983 */ /* 0x000ee80000300800 */
[----:B------:R-:W4:Y:S04]  /*54630*/  LDL.LU R116, [R1+0x4d0] ;  /* 0x0004d00001747983 */ /* 0x000f280000300800 */
[----:B------:R-:W4:Y:S04]  /*54640*/  LDL.LU R117, [R1+0x4d4] ;  /* 0x0004d40001757983 */ /* 0x000f280000300800 */
[----:B------:R-:W4:Y:S04]  /*54650*/  LDL.LU R118, [R1+0x4d8] ;  /* 0x0004d80001767983 */ /* 0x000f280000300800 */
[----:B------:R-:W4:Y:S04]  /*54660*/  LDL.LU R119, [R1+0x4dc] ;  /* 0x0004dc0001777983 */ /* 0x000f280000300800 */
[----:B--2---:R-:W2:Y:S04]  /*54670*/  LDL.LU R88, [R1+0x720] ;  /* 0x0007200001587983 */ /* 0x004ea80000300800 */
[----:B------:R-:W2:Y:S04]  /*54680*/  LDL.LU R89, [R1+0x724] ;  /* 0x0007240001597983 */ /* 0x000ea80000300800 */
[----:B-1----:R-:W2:Y:S04]  /*54690*/  LDL.LU R90, [R1+0x728] ;  /* 0x00072800015a7983 */ /* 0x002ea80000300800 */
        /* <DEDUP_REMOVED lines=25> */
[----:B------:R-:W-:Y:S04]  /*54830*/  LDS R72, [R0+UR11+0x48080] ;  /* 0x0480800b00487984 */ /* 0x000fe80008000800 */
[----:B------:R-:W-:Y:S04]  /*54840*/  LDS R74, [R0+UR11+0x48880] ;  /* 0x0488800b004a7984 */ /* 0x000fe80008000800 */
[----:B------:R-:W-:Y:S04]  /*54850*/  LDS R73, [R3+UR11+0x48080] ;  /* 0x0480800b03497984 */ /* 0x000fe80008000800 */
[----:B------:R-:W4:Y:S04]  /*54860*/  LDS R75, [R3+UR11+0x48880] ;  /* 0x0488800b034b7984 */ /* 0x000f280008000800 */
[----:B------:R-:W-:Y:S04]  /*54870*/  LDS R76, [R2+UR11+0x48080] ;  /* 0x0480800b024c7984 */ /* 0x000fe80008000800 */
[----:B------:R-:W-:Y:S04]  /*54880*/  LDS R78, [R2+UR11+0x48880] ;  /* 0x0488800b024e7984 */ /* 0x000fe80008000800 */
[----:B------:R-:W-:Y:S04]  /*54890*/  LDS R77, [R252+UR11+0x48080] ;  /* 0x0480800bfc4d7984 */ /* 0x000fe80008000800 */
[----:B------:R-:W1:Y:S01]  /*548a0*/  LDS R79, [R252+UR11+0x48880] ;  /* 0x0488800bfc4f7984 */ /* 0x000e620008000800 */
[C---:B----4-:R-:W-:Y:S08]  /*548b0*/  HMMA.1688.F32.TF32 R116, R72.reuse, R8, R116 ;  /* 0x000000084874723c */ /* 0x050ff00000081074 */
[C---:B---3--:R-:W-:Y:S08]  /*548c0*/  HMMA.1688.F32.TF32 R80, R72.reuse, R40, R80 ;  /* 0x000000284850723c */ /* 0x048ff00000081050 */
[C---:B--2---:R-:W-:Y:S08]  /*548d0*/  HMMA.1688.F32.TF32 R88, R72.reuse, R36, R88 ;  /* 0x000000244858723c */ /* 0x044ff00000081058 */
[C---:B------:R-:W-:Y:S01]  /*548e0*/  HMMA.1688.F32.TF32 R112, R72.reuse, R12, R112 ;  /* 0x0000000c4870723c */ /* 0x040fe20000081070 */
[----:B------:R-:W-:Y:S01]  /*548f0*/  IMAD.MOV.U32 R67, RZ, RZ, R118 ;  /* 0x000000ffff437224 */ /* 0x000fe200078e0076 */
[----:B------:R-:W-:Y:S01]  /*54900*/  MOV R71, R116 ;  /* 0x0000007400477202 */ /* 0x000fe20000000f00 */
[----:B------:R-:W-:Y:S01]  /*54910*/  IMAD.MOV.U32 R66, RZ, RZ, R117 ;  /* 0x000000ffff427224 */ /* 0x000fe200078e0075 */
[----:B------:R-:W-:Y:S04]  /*54920*/  STL [R1+0x4dc], R119 ;  /* 0x0004dc7701007387 */ /* 0x000fe80000100800 */
[----:B------:R-:W-:Y:S01]  /*54930*/  STL [R1+0x35a8], R67 ;  /* 0x0035a84301007387 */ /* 0x000fe20000100800 */
[----:B------:R-:W-:Y:S10]  /*54940*/  HMMA.1688.F32.TF32 R92, R72, R32, R92 ;  /* 0x00000020485c723c */ /* 0x000ff4000008105c */
[----:B------:R-:W-:Y:S01]  /*54950*/  MOV R70, R115 ;  /* 0x0000007300467202 */ /* 0x000fe20000000f00 */
[----:B------:R-:W-:Y:S01]  /*54960*/  IMAD.MOV.U32 R251, RZ, RZ, R114 ;  /* 0x000000fffffb7224 */ /* 0x000fe200078e0072 */
[----:B------:R-:W-:Y:S01]  /*54970*/  STL [R1+0x35a4], R66 ;  /* 0x0035a44201007387 */ /* 0x000fe20000100800 */
[----:B------:R-:W-:Y:S01]  /*54980*/  IMAD.MOV.U32 R250, RZ, RZ, R113 ;  /* 0x000000fffffa7224 */ /* 0x000fe200078e0071 */
[----:B------:R-:W-:-:S02]  /*54990*/  MOV R249, R112 ;  /* 0x0000007000f97202 */ /* 0x000fc40000000f00 */
[----:B------:R-:W-:Y:S04]  /*549a0*/  STL [R1+0x35a0], R71 ;  /* 0x0035a04701007387 */ /* 0x000fe80000100800 */
[----:B------:R-:W-:Y:S04]  /*549b0*/  STL [R1+0x35b8], R70 ;  /* 0x0035b84601007387 */ /* 0x000fe80000100800 */
[----:B------:R-:W-:Y:S04]  /*549c0*/  STL [R1+0x35b4], R251 ;  /* 0x0035b4fb01007387 */ /* 0x000fe80000100800 */
[----:B------:R-:W-:Y:S01]  /*549d0*/  STL [R1+0x35b0], R250 ;  /* 0x0035b0fa01007387 */ /* 0x000fe20000100800 */
[C---:B------:R-:W-:Y:S03]  /*549e0*/  HMMA.1688.F32.TF32 R108, R72.reuse, R16, R108 ;  /* 0x00000010486c723c */ /* 0x040fe6000008106c */
[----:B------:R-:W-:Y:S05]  /*549f0*/  STL [R1+0x35ac], R249 ;  /* 0x0035acf901007387 */ /* 0x000fea0000100800 */
[C---:B------:R-:W-:Y:S08]  /*54a00*/  HMMA.1688.F32.TF32 R96, R72.reuse, R28, R96 ;  /* 0x0000001c4860723c */ /* 0x040ff00000081060 */
[----:B------:R-:W-:-:S15]  /*54a10*/  HMMA.1688.F32.TF32 R100, R72, R24, R100 ;  /* 0x000000184864723c */ /* 0x000fde0000081064 */
[----:B------:R-:W-:-:S04]  /*54a20*/  NOP ;  /* 0x0000000000007918 */ /* 0x000fc80000000000 */
[----:B------:R-:W-:Y:S04]  /*54a30*/  STL.64 [R1+0x490], R100 ;  /* 0x0004906401007387 */ /* 0x000fe80000100a00 */
[----:B------:R-:W-:Y:S04]  /*54a40*/  STL.64 [R1+0x498], R102 ;  /* 0x0004986601007387 */ /* 0x000fe80000100a00 */
[----:B------:R-:W-:Y:S04]  /*54a50*/  STL.64 [R1+0x480], R96 ;  /* 0x0004806001007387 */ /* 0x000fe80000100a00 */
[----:B------:R-:W-:Y:S04]  /*54a60*/  STL.64 [R1+0x488], R98 ;  /* 0x0004886201007387 */ /* 0x000fe80000100a00 */
[----:B------:R2:W-:Y:S04]  /*54a70*/  STL.64 [R1+0x470], R92 ;  /* 0x0004705c01007387 */ /* 0x0005e80000100a00 */
[----:B------:R3:W-:Y:S04]  /*54a80*/  STL.64 [R1+0x478], R94 ;  /* 0x0004785e01007387 */ /* 0x0007e80000100a00 */
[----:B--2---:R-:W2:Y:S04]  /*54a90*/  LDL.LU R92, [R1+0x380] ;  /* 0x00038000015c7983 */ /* 0x004ea80000300800 */
[----:B------:R-:W-:Y:S04]  /*54aa0*/  STL.64 [R1+0x280], R88 ;  /* 0x0002805801007387 */ /* 0x000fe80000100a00 */
[----:B------:R-:W-:Y:S04]  /*54ab0*/  STL.64 [R1+0x288], R90 ;  /* 0x0002885a01007387 */ /* 0x000fe80000100a00 */
[----:B------:R4:W-:Y:S04]  /*54ac0*/  STL.64 [R1+0x260], R80 ;  /* 0x0002605001007387 */ /* 0x0009e80000100a00 */
[----:B------:R1:W-:Y:S04]  /*54ad0*/  STL.64 [R1+0x268], R82 ;  /* 0x0002685201007387 */ /* 0x0003e80000100a00 */
[----:B------:R-:W2:Y:S04]  /*54ae0*/  LDL.LU R93, [R1+0x384] ;  /* 0x00038400015d7983 */ /* 0x000ea80000300800 */
[----:B---3--:R-:W2:Y:S04]  /*54af0*/  LDL.LU R94, [R1+0x388] ;  /* 0x00038800015e7983 */ /* 0x008ea80000300800 */
[----:B------:R-:W2:Y:S04]  /*54b00*/  LDL.LU R95, [R1+0x38c] ;  /* 0x00038c00015f7983 */ /* 0x000ea80000300800 */
[----:B------:R-:W3:Y:S04]  /*54b10*/  LDL.LU R96, [R1+0x390] ;  /* 0x0003900001607983 */ /* 0x000ee80000300800 */
[----:B------:R-:W3:Y:S04]  /*54b20*/  LDL.LU R97, [R1+0x394] ;  /* 0x0003940001617983 */ /* 0x000ee80000300800 */
[----:B------:R-:W3:Y:S04]  /*54b30*/  LDL.LU R98, [R1+0x398] ;  /* 0x0003980001627983 */ /* 0x000ee80000300800 */
[----:B------:R-:W3:Y:S01]  /*54b40*/  LDL.LU R99, [R1+0x39c] ;  /* 0x00039c0001637983 */ /* 0x000ee20000300800 */
        /* <DEDUP_REMOVED lines=52> */
[----:B----4-:R-:W4:Y:S04]  /*54e90*/  LDL.LU R80, [R1+0x700] ;  /* 0x0007000001507983 */ /* 0x010f280000300800 */
[----:B------:R-:W4:Y:S04]  /*54ea0*/  LDL.LU R81, [R1+0x704] ;  /* 0x0007040001517983 */ /* 0x000f280000300800 */
[----:B-1----:R-:W4:Y:S04]  /*54eb0*/  LDL.LU R82, [R1+0x708] ;  /* 0x0007080001527983 */ /* 0x002f280000300800 */
        /* <DEDUP_REMOVED lines=27> */
[----:B------:R-:W-:Y:S01]  /*55070*/  MOV R251, R105 ;  /* 0x0000006900fb7202 */ /* 0x000fe20000000f00 */
[----:B------:R-:W-:Y:S01]  /*55080*/  IMAD.MOV.U32 R250, RZ, RZ, R106 ;  /* 0x000000fffffa7224 */ /* 0x000fe200078e006a */
        /* <DEDUP_REMOVED lines=10> */
[----:B------:R-:W4:-:S15]  /*55130*/  LDL.LU R80, [R1+0x370] ;  /* 0x0003700001507983 */ /* 0x000f1e0000300800 */
[----:B------:R-:W-:Y:S01]  /*55140*/  NOP ;  /* 0x0000000000007918 */ /* 0x000fe20000000000 */
[----:B------:R-:W-:Y:S04]  /*55150*/  STL.64 [R1+0x250], R200 ;  /* 0x000250c801007387 */ /* 0x000fe80000100a00 */
[----:B------:R-:W-:Y:S04]  /*55160*/  STL.64 [R1+0x258], R202 ;  /* 0x000258ca01007387 */ /* 0x000fe80000100a00 */
[----:B------:R-:W4:Y:S04]  /*55170*/  LDL.LU R81, [R1+0x374] ;  /* 0x0003740001517983 */ /* 0x000f280000300800 */
[----:B------:R-:W4:Y:S04]  /*55180*/  LDL.LU R82, [R1+0x378] ;  /* 0x0003780001527983 */ /* 0x000f280000300800 */
[----:B------:R-:W4:Y:S01]  /*55190*/  LDL.LU R83, [R1+0x37c] ;  /* 0x00037c0001537983 */ /* 0x000f220000300800 */
[C---:B--2---:R-:W-:Y:S08]  /*551a0*/  HMMA.1688.F32.TF32 R196, R72.reuse, R48, R196 ;  /* 0x0000003048c4723c */ /* 0x044ff000000810c4 */
[C---:B------:R-:W-:Y:S08]  /*551b0*/  HMMA.1688.F32.TF32 R192, R72.reuse, R52, R192 ;  /* 0x0000003448c0723c */ /* 0x040ff000000810c0 */
[C---:B------:R-:W-:Y:S08]  /*551c0*/  HMMA.1688.F32.TF32 R188, R72.reuse, R56, R188 ;  /* 0x0000003848bc723c */ /* 0x040ff000000810bc */
[C---:B------:R-:W-:Y:S08]  /*551d0*/  HMMA.1688.F32.TF32 R184, R72.reuse, R60, R184 ;  /* 0x0000003c48b8723c */ /* 0x040ff000000810b8 */
[C---:B------:R-:W-:Y:S08]  /*551e0*/  HMMA.1688.F32.TF32 R180, R72.reuse, R64, R180 ;  /* 0x0000004048b4723c */ /* 0x040ff000000810b4 */
[----:B---3--:R-:W-:Y:S01]  /*551f0*/  HMMA.1688.F32.TF32 R176, R72, R68, R176 ;  /* 0x0000004448b0723c */ /* 0x008fe200000810b0 */
        /* <DEDUP_REMOVED lines=9> */
[----:B------:R-:W-:Y:S03]  /*55290*/  LDS R72, [R0+UR11+0x48100] ;  /* 0x0481000b00487984 */ /* 0x000fe60008000800 */
[C---:B------:R-:W-:Y:S01]  /*552a0*/  HMMA.1688.F32.TF32 R140, R76.reuse, R24, R140 ;  /* 0x000000184c8c723c */ /* 0x040fe2000008108c */
[----:B------:R-:W-:Y:S04]  /*552b0*/  LDS R74, [R0+UR11+0x48900] ;  /* 0x0489000b004a7984 */ /* 0x000fe80008000800 */
[----:B------:R-:W-:Y:S03]  /*552c0*/  LDS R73, [R3+UR11+0x48100] ;  /* 0x0481000b03497984 */ /* 0x000fe60008000800 */
[C---:B------:R-:W-:Y:S01]  /*552d0*/  HMMA.1688.F32.TF32 R136, R76.reuse, R28, R136 ;  /* 0x0000001c4c88723c */ /* 0x040fe20000081088 */
[----:B------:R-:W4:Y:S04]  /*552e0*/  LDS R75, [R3+UR11+0x48900] ;  /* 0x0489000b034b7984 */ /* 0x000f280008000800 */
        /* <DEDUP_REMOVED lines=49> */
[----:B-1----:R-:W2:Y:S04]  /*55600*/  LDL.LU R104, [R1+0x500] ;  /* 0x0005000001687983 */ /* 0x002ea80000300800 */
[----:B------:R-:W-:Y:S04]  /*55610*/  LDS R116, [R2+UR11+0x48100] ;  /* 0x0481000b02747984 */ /* 0x000fe80008000800 */
[----:B------:R-:W-:Y:S04]  /*55620*/  LDS R118, [R2+UR11+0x48900] ;  /* 0x0489000b02767984 */ /* 0x000fe80008000800 */
[----:B------:R-:W-:Y:S04]  /*55630*/  LDS R117, [R252+UR11+0x48100] ;  /* 0x0481000bfc757984 */ /* 0x000fe80008000800 */
[----:B------:R-:W1:Y:S01]  /*55640*/  LDS R119, [R252+UR11+0x48900] ;  /* 0x0489000bfc777984 */ /* 0x000e620008000800 */
[----:B----4-:R-:W-:-:S15]  /*55650*/  HMMA.1688.F32.TF32 R76, R72, R8, R80 ;  /* 0x00000008484c723c */ /* 0x010fde0000081050 */
[----:B------:R-:W-:-:S04]  /*55660*/  NOP ;  /* 0x0000000000007918 */ /* 0x000fc80000000000 */
[----:B------:R-:W-:Y:S04]  /*55670*/  STL.64 [R1+0x370], R76 ;  /* 0x0003704c01007387 */ /* 0x000fe80000100a00 */
        /* <DEDUP_REMOVED lines=76> */
[C---:B----4-:R-:W-:Y:S08]  /*55b40*/  HMMA.1688.F32.TF32 R108, R72.reuse, R60, R108 ;  /* 0x0000003c486c723c */ /* 0x050ff0000008106c */
[C---:B--2---:R-:W-:Y:S08]  /*55b50*/  HMMA.1688.F32.TF32 R132, R72.reuse, R48, R132 ;  /* 0x000000304884723c */ /* 0x044ff00000081084 */
[C---:B---3--:R-:W-:Y:S08]  /*55b60*/  HMMA.1688.F32.TF32 R136, R72.reuse, R44, R136 ;  /* 0x0000002c4888723c */ /* 0x048ff00000081088 */
[C---:B------:R-:W-:Y:S08]  /*55b70*/  HMMA.1688.F32.TF32 R148, R72.reuse, R32, R148 ;  /* 0x000000204894723c */ /* 0x040ff00000081094 */
[C---:B------:R-:W-:Y:S01]  /*55b80*/  HMMA.1688.F32.TF32 R76, R72.reuse, R16, R180 ;  /* 0x00000010484c723c */ /* 0x040fe200000810b4 */
[----:B------:R-:W-:Y:S04]  /*55b90*/  LDS R180, [R0+UR11+0x48180] ;  /* 0x0481800b00b47984 */ /* 0x000fe80008000800 */
[----:B------:R-:W-:Y:S03]  /*55ba0*/  LDS R182, [R0+UR11+0x48980] ;  /* 0x0489800b00b67984 */ /* 0x000fe60008000800 */
[C---:B------:R-:W-:Y:S01]  /*55bb0*/  HMMA.1688.F32.TF32 R156, R72.reuse, R24, R156 ;  /* 0x00000018489c723c */ /* 0x040fe2000008109c */
[----:B------:R-:W-:Y:S04]  /*55bc0*/  LDS R181, [R3+UR11+0x48180] ;  /* 0x0481800b03b57984 */ /* 0x000fe80008000800 */
[----:B------:R-:W2:Y:S03]  /*55bd0*/  LDS R183, [R3+UR11+0x48980] ;  /* 0x0489800b03b77984 */ /* 0x000ea60008000800 */
[C---:B------:R-:W-:Y:S08]  /*55be0*/  HMMA.1688.F32.TF32 R184, R72.reuse, R12, R184 ;  /* 0x0000000c48b8723c */ /* 0x040ff000000810b8 */
[C---:B------:R-:W-:Y:S11]  /*55bf0*/  HMMA.1688.F32.TF32 R176, R72.reuse, R20, R176 ;  /* 0x0000001448b0723c */ /* 0x040ff600000810b0 */
[----:B------:R-:W-:Y:S04]  /*55c00*/  STL.64 [R1+0x360], R184 ;  /* 0x000360b801007387 */ /* 0x000fe80000100a00 */
[----:B------:R-:W-:Y:S04]  /*55c10*/  STL.64 [R1+0x368], R186 ;  /* 0x000368ba01007387 */ /* 0x000fe80000100a00 */
[----:B------:R-:W-:Y:S04]  /*55c20*/  STL.64 [R1+0x350], R76 ;  /* 0x0003504c01007387 */ /* 0x000fe80000100a00 */
[----:B------:R3:W-:Y:S02]  /*55c30*/  STL.64 [R1+0x358], R78 ;  /* 0x0003584e01007387 */ /* 0x0007e40000100a00 */
[C---:B---3--:R-:W-:Y:S02]  /*55c40*/  HMMA.1688.F32.TF32 R76, R72.reuse, R28, R152 ;  /* 0x0000001c484c723c */ /* 0x048fe40000081098 */
[----:B------:R-:W-:Y:S04]  /*55c50*/  STL.64 [R1+0x340], R176 ;  /* 0x000340b001007387 */ /* 0x000fe80000100a00 */
[----:B------:R-:W-:Y:S04]  /*55c60*/  STL.64 [R1+0x348], R178 ;  /* 0x000348b201007387 */ /* 0x000fe80000100a00 */
[----:B------:R-:W-:Y:S01]  /*55c70*/  STL.64 [R1+0x330], R156 ;  /* 0x0003309c01007387 */ /* 0x000fe20000100a00 */
[C---:B------:R-:W-:Y:S03]  /*55c80*/  HMMA.1688.F32.TF32 R144, R72.reuse, R36, R144 ;  /* 0x000000244890723c */ /* 0x040fe60000081090 */
[----:B------:R-:W-:Y:S05]  /*55c90*/  STL.64 [R1+0x338], R158 ;  /* 0x0003389e01007387 */ /* 0x000fea0000100a00 */
[----:B------:R-:W-:Y:S04]  /*55ca0*/  STL.64 [R1+0x320], R76 ;  /* 0x0003204c01007387 */ /* 0x000fe80000100a00 */
[----:B------:R3:W-:Y:S02]  /*55cb0*/  STL.64 [R1+0x328], R78 ;  /* 0x0003284e01007387 */ /* 0x0007e40000100a00 */
[C---:B---3--:R-:W-:Y:S02]  /*55cc0*/  HMMA.1688.F32.TF32 R76, R72.reuse, R40, R140 ;  /* 0x00000028484c723c */ /* 0x048fe4000008108c */
[----:B------:R-:W-:Y:S04]  /*55cd0*/  STL.64 [R1+0x310], R148 ;  /* 0x0003109401007387 */ /* 0x000fe80000100a00 */
[----:B------:R-:W-:Y:S04]  /*55ce0*/  STL.64 [R1+0x318], R150 ;  /* 0x0003189601007387 */ /* 0x000fe80000100a00 */
[----:B------:R-:W-:Y:S04]  /*55cf0*/  STL.64 [R1+0x300], R144 ;  /* 0x0003009001007387 */ /* 0x000fe80000100a00 */
[----:B------:R-:W-:Y:S05]  /*55d00*/  STL.64 [R1+0x308], R146 ;  /* 0x0003089201007387 */ /* 0x000fea0000100a00 */
[----:B------:R-:W-:Y:S04]  /*55d10*/  STL.64 [R1+0x2f0], R76 ;  /* 0x0002f04c01007387 */ /* 0x000fe80000100a00 */
[----:B------:R3:W-:Y:S02]  /*55d20*/  STL.64 [R1+0x2f8], R78 ;  /* 0x0002f84e01007387 */ /* 0x0007e40000100a00 */
[C---:B---3--:R-:W-:Y:S02]  /*55d30*/  HMMA.1688.F32.TF32 R76, R72.reuse, R52, R128 ;  /* 0x00000034484c723c */ /* 0x048fe40000081080 */
[----:B------:R-:W-:Y:S04]  /*55d40*/  STL.64 [R1+0x2e0], R136 ;  /* 0x0002e08801007387 */ /* 0x000fe80000100a00 */
[----:B------:R-:W-:Y:S02]  /*55d50*/  STL.64 [R1+0x2e8], R138 ;  /* 0x0002e88a01007387 */ /* 0x000fe40000100a00 */
[C---:B------:R-:W-:Y:S02]  /*55d60*/  HMMA.1688.F32.TF32 R112, R72.reuse, R56, R112 ;  /* 0x000000384870723c */ /* 0x040fe40000081070 */
[----:B------:R-:W-:Y:S04]  /*55d70*/  STL.64 [R1+0x2d0], R132 ;  /* 0x0002d08401007387 */ /* 0x000fe80000100a00 */
[----:B------:R-:W-:Y:S05]  /*55d80*/  STL.64 [R1+0x2d8], R134 ;  /* 0x0002d88601007387 */ /* 0x000fea0000100a00 */
[----:B------:R-:W-:Y:S04]  /*55d90*/  STL.64 [R1+0x2c0], R76 ;  /* 0x0002c04c01007387 */ /* 0x000fe80000100a00 */
[----:B------:R3:W-:Y:S02]  /*55da0*/  STL.64 [R1+0x2c8], R78 ;  /* 0x0002c84e01007387 */ /* 0x0007e40000100a00 */
[C---:B---3--:R-:W-:Y:S08]  /*55db0*/  HMMA.1688.F32.TF32 R76, R72.reuse, R64, R104 ;  /* 0x00000040484c723c */ /* 0x048ff00000081068 */
[----:B------:R-:W-:Y:S01]  /*55dc0*/  HMMA.1688.F32.TF32 R72, R72, R68, R100 ;  /* 0x000000444848723c */ /* 0x000fe20000081064 */
[----:B------:R-:W-:Y:S04]  /*55dd0*/  STL.64 [R1+0x2b0], R112 ;  /* 0x0002b07001007387 */ /* 0x000fe80000100a00 */
[----:B------:R-:W-:Y:S04]  /*55de0*/  STL.64 [R1+0x2b8], R114 ;  /* 0x0002b87201007387 */ /* 0x000fe80000100a00 */
[----:B------:R-:W-:Y:S04]  /*55df0*/  STL.64 [R1+0x2a0], R108 ;  /* 0x0002a06c01007387 */ /* 0x000fe80000100a00 */
[----:B------:R-:W-:Y:S06]  /*55e00*/  STL.64 [R1+0x2a8], R110 ;  /* 0x0002a86e01007387 */ /* 0x000fec0000100a00 */
[----:B------:R-:W-:Y:S04]  /*55e10*/  STL.64 [R1+0x3410], R74 ;  /* 0x0034104a01007387 */ /* 0x000fe80000100a00 */
[----:B------:R-:W-:Y:S04]  /*55e20*/  STL.64 [R1+0x290], R76 ;  /* 0x0002904c01007387 */ /* 0x000fe80000100a00 */
[----:B------:R1:W-:Y:S02]  /*55e30*/  STL.64 [R1+0x298], R78 ;  /* 0x0002984e01007387 */ /* 0x0003e40000100a00 */
[C---:B-1----:R-:W-:Y:S02]  /*55e40*/  HMMA.1688.F32.TF32 R76, R116.reuse, R8, R80 ;  /* 0x00000008744c723c */ /* 0x042fe40000081050 */
[----:B------:R1:W-:Y:S06]  /*55e50*/  STL.64 [R1+0x3408], R72 ;  /* 0x0034084801007387 */ /* 0x0003ec0000100a00 */
[C---:B------:R-:W-:Y:S01]  /*55e60*/  HMMA.1688.F32.TF32 R96, R116.reuse, R12, R96 ;  /* 0x0000000c7460723c */ /* 0x040fe20000081060 */
[----:B------:R-:W-:Y:S01]  /*55e70*/  MOV R103, R84 ;  /* 0x0000005400677202 */ /* 0x000fe20000000f00 */
[----:B------:R-:W-:Y:S01]  /*55e80*/  IMAD.MOV.U32 R102, RZ, RZ, R85 ;  /* 0x000000ffff667224 */ /* 0x000fe200078e0055 */
        /* <DEDUP_REMOVED lines=8> */
[----:B------:R-:W-:Y:S01]  /*55f10*/  STL.64 [R1+0x3420], R78 ;  /* 0x0034204e01007387 */ /* 0x000fe20000100a00 */
[----:B-1----:R-:W-:Y:S03]  /*55f20*/  HMMA.1688.F32.TF32 R72, R116, R20, R88 ;  /* 0x000000147448723c */ /* 0x002fe60000081058 */
[----:B------:R1:W-:Y:S01]  /*55f30*/  STL.64 [R1+0x3418], R76 ;  /* 0x0034184c01007387 */ /* 0x0003e20000100a00 */
[----:B------:R-:W-:-:S02]  /*55f40*/  IMAD.MOV.U32 R190, RZ, RZ, R165 ;  /* 0x000000ffffbe7224 */ /* 0x000fc400078e00a5 */
        /* <DEDUP_REMOVED lines=9> */
[----:B------:R1:W-:Y:S04]  /*55fe0*/  STL.64 [R1+0x530], R96 ;  /* 0x0005306001007387 */ /* 0x0003e80000100a00 */
[----:B------:R3:W-:Y:S01]  /*55ff0*/  STL.64 [R1+0x538], R98 ;  /* 0x0005386201007387 */ /* 0x0007e20000100a00 */
[----:B------:R-:W-:-:S02]  /*56000*/  IMAD.MOV.U32 R203, RZ, RZ, R168 ;  /* 0x000000ffffcb7224 */ /* 0x000fc400078e00a8 */
[----:B------:R-:W-:Y:S01]  /*56010*/  IMAD.MOV.U32 R202, RZ, RZ, R169 ;  /* 0x000000ffffca7224 */ /* 0x000fe200078e00a9 */
[----:B------:R-:W-:Y:S01]  /*56020*/  LDS R82, [R2+UR11+0x48980] ;  /* 0x0489800b02527984 */ /* 0x000fe20008000800 */
[----:B------:R-:W-:Y:S02]  /*56030*/  IMAD.MOV.U32 R200, RZ, RZ, R171 ;  /* 0x000000ffffc87224 */ /* 0x000fe400078e00ab */
[----:B------:R-:W-:Y:S01]  /*56040*/  IMAD.MOV.U32 R211, RZ, RZ, R172 ;  /* 0x000000ffffd37224 */ /* 0x000fe200078e00ac */
[----:B------:R-:W-:Y:S01]  /*56050*/  LDS R81, [R252+UR11+0x48180] ;  /* 0x0481800bfc517984 */ /* 0x000fe20008000800 */
[----:B------:R-:W-:Y:S02]  /*56060*/  IMAD.MOV.U32 R209, RZ, RZ, R174 ;  /* 0x000000ffffd17224 */ /* 0x000fe400078e00ae */
[----:B------:R-:W-:Y:S01]  /*56070*/  IMAD.MOV.U32 R208, RZ, RZ, R175 ;  /* 0x000000ffffd07224 */ /* 0x000fe200078e00af */
[----:B------:R-:W4:Y:S04]  /*56080*/  LDS R83, [R252+UR11+0x48980] ;  /* 0x0489800bfc537984 */ /* 0x000f280008000800 */
[----:B------:R-:W-:Y:S04]  /*56090*/  STL.64 [R1+0x520], R76 ;  /* 0x0005204c01007387 */ /* 0x000fe80000100a00 */
[----:B------:R-:W-:Y:S04]  /*560a0*/  STL.64 [R1+0x528], R78 ;  /* 0x0005284e01007387 */ /* 0x000fe80000100a00 */
[----:B------:R-:W-:Y:S04]  /*560b0*/  STL.64 [R1+0x510], R72 ;  /* 0x0005104801007387 */ /* 0x000fe80000100a00 */
        /* <DEDUP_REMOVED lines=41> */
[----:B------:R-:W3:Y:S01]  /*56350*/  LDL.LU R115, [R1+0x91c] ;  /* 0x00091c0001737983 */ /* 0x000ee20000300800 */
[C---:B--2---:R-:W-:Y:S08]  /*56360*/  HMMA.1688.F32.TF32 R132, R116.reuse, R28, R132 ;  /* 0x0000001c7484723c */ /* 0x044ff00000081084 */
[C---:B----4-:R-:W-:Y:S08]  /*56370*/  HMMA.1688.F32.TF32 R72, R116.reuse, R24, R136 ;  /* 0x000000187448723c */ /* 0x050ff00000081088 */
[C---:B------:R-:W-:Y:S11]  /*56380*/  HMMA.1688.F32.TF32 R76, R116.reuse, R32, R128 ;  /* 0x00000020744c723c */ /* 0x040ff60000081080 */
[----:B------:R1:W-:Y:S01]  /*56390*/  STL.64 [R1+0x500], R72 ;  /* 0x0005004801007387 */ /* 0x0003e20000100a00 */
[C---:B------:R-:W-:Y:S03]  /*563a0*/  HMMA.1688.F32.TF32 R84, R116.reuse, R36, R84 ;  /* 0x000000247454723c */ /* 0x040fe60000081054 */
[----:B------:R2:W-:Y:S04]  /*563b0*/  STL.64 [R1+0x508], R74 ;  /* 0x0005084a01007387 */ /* 0x0005e80000100a00 */
[----:B-1----:R-:W-:Y:S01]  /*563c0*/  MOV R73, R78 ;  /* 0x0000004e00497202 */ /* 0x002fe20000000f00 */
[----:B------:R-:W-:Y:S01]  /*563d0*/  IMAD.MOV.U32 R72, RZ, RZ, R79 ;  /* 0x000000ffff487224 */ /* 0x000fe200078e004f */
[----:B------:R-:W-:Y:S01]  /*563e0*/  HMMA.1688.F32.TF32 R88, R116, R40, R88 ;  /* 0x000000287458723c */ /* 0x000fe20000081058 */
[----:B--2---:R-:W-:-:S02]  /*563f0*/  IMAD.MOV.U32 R75, RZ, RZ, R76 ;  /* 0x000000ffff4b7224 */ /* 0x004fc400078e004c */
[----:B------:R-:W-:Y:S01]  /*56400*/  IMAD.MOV.U32 R74, RZ, RZ, R77 ;  /* 0x000000ffff4a7224 */ /* 0x000fe200078e004d */
[----:B------:R1:W-:Y:S04]  /*56410*/  STL.64 [R1+0x4f0], R132 ;  /* 0x0004f08401007387 */ /* 0x0003e80000100a00 */
[C---:B------:R-:W-:Y:S01]  /*56420*/  HMMA.1688.F32.TF32 R92, R116.reuse, R44, R92 ;  /* 0x0000002c745c723c */ /* 0x040fe2000008105c */
[----:B------:R2:W-:Y:S04]  /*56430*/  STL.64 [R1+0x4f8], R134 ;  /* 0x0004f88601007387 */ /* 0x0005e80000100a00 */
[----:B------:R-:W-:Y:S03]  /*56440*/  STL.64 [R1+0x34e0], R74 ;  /* 0x0034e04a01007387 */ /* 0x000fe60000100a00 */
[C---:B---3--:R-:W-:Y:S01]  /*56450*/  HMMA.1688.F32.TF32 R96, R116.reuse, R48, R96 ;  /* 0x000000307460723c */ /* 0x048fe20000081060 */
[----:B------:R3:W-:Y:S04]  /*56460*/  STL.64 [R1+0x34d8], R72 ;  /* 0x0034d84801007387 */ /* 0x0007e80000100a00 */
[----:B------:R-:W-:Y:S03]  /*56470*/  STL.64 [R1+0x33d0], R86 ;  /* 0x0033d05601007387 */ /* 0x000fe60000100a00 */
[C---:B------:R-:W-:Y:S01]  /*56480*/  HMMA.1688.F32.TF32 R104, R116.reuse, R56, R104 ;  /* 0x000000387468723c */ /* 0x040fe20000081068 */
[----:B------:R4:W-:Y:S04]  /*56490*/  STL.64 [R1+0x33c8], R84 ;  /* 0x0033c85401007387 */ /* 0x0009e80000100a00 */
[----:B------:R-:W-:Y:S03]  /*564a0*/  STL.64 [R1+0x33e0], R90 ;  /* 0x0033e05a01007387 */ /* 0x000fe60000100a00 */
[----:B------:R-:W-:Y:S01]  /*564b0*/  HMMA.1688.F32.TF32 R108, R116, R60, R108 ;  /* 0x0000003c746c723c */ /* 0x000fe2000008106c */
[----:B------:R1:W-:Y:S04]  /*564c0*/  STL.64 [R1+0x33d8], R88 ;  /* 0x0033d85801007387 */ /* 0x0003e80000100a00 */
[----:B------:R-:W-:Y:S04]  /*564d0*/  STL.64 [R1+0x33f0], R94 ;  /* 0x0033f05e01007387 */ /* 0x000fe80000100a00 */
[----:B------:R-:W-:Y:S04]  /*564e0*/  STL.64 [R1+0x33e8], R92 ;  /* 0x0033e85c01007387 */ /* 0x000fe80000100a00 */
[----:B------:R-:W-:Y:S04]  /*564f0*/  STL.64 [R1+0x3400], R98 ;  /* 0x0034006201007387 */ /* 0x000fe80000100a00 */
[----:B------:R1:W-:Y:S04]  /*56500*/  STL.64 [R1+0x33f8], R96 ;  /* 0x0033f86001007387 */ /* 0x0003e80000100a00 */
[----:B------:R-:W-:Y:S04]  /*56510*/  STL.64 [R1+0x3430], R102 ;  /* 0x0034306601007387 */ /* 0x000fe80000100a00 */
[----:B------:R1:W-:Y:S01]  /*56520*/  STL.64 [R1+0x3428], R100 ;  /* 0x0034286401007387 */ /* 0x0003e20000100a00 */
[----:B------:R-:W-:-:S03]  /*56530*/  MOV R139, R120 ;  /* 0x00000078008b7202 */ /* 0x000fc60000000f00 */
[----:B------:R-:W-:Y:S01]  /*56540*/  STL.64 [R1+0x3440], R106 ;  /* 0x0034406a01007387 */ /* 0x000fe20000100a00 */
[----:B------:R-:W-:-:S03]  /*56550*/  IMAD.MOV.U32 R138, RZ, RZ, R121 ;  /* 0x000000ffff8a7224 */ /* 0x000fc600078e0079 */
[----:B------:R1:W-:Y:S01]  /*56560*/  STL.64 [R1+0x3438], R104 ;  /* 0x0034386801007387 */ /* 0x0003e20000100a00 */
[----:B------:R-:W-:-:S03]  /*56570*/  IMAD.MOV.U32 R137, RZ, RZ, R122 ;  /* 0x000000ffff897224 */ /* 0x000fc600078e007a */
[----:B------:R-:W-:Y:S01]  /*56580*/  STL.64 [R1+0x3450], R110 ;  /* 0x0034506e01007387 */ /* 0x000fe20000100a00 */
[----:B------:R-:W-:-:S03]  /*56590*/  MOV R136, R123 ;  /* 0x0000007b00887202 */ /* 0x000fc60000000f00 */
        /* <DEDUP_REMOVED lines=19> */
[----:B--2---:R-:W2:Y:S04]  /*566d0*/  LDL.LU R134, [R1+0x678] ;  /* 0x0006780001867983 */ /* 0x004ea80000300800 */
        /* <DEDUP_REMOVED lines=13> */
[----:B------:R-:W-:Y:S03]  /*567b0*/  HMMA.1688.F32.TF32 R112, R116, R64, R112 ;  /* 0x000000407470723c */ /* 0x000fe60000081070 */
[----:B------:R-:W2:Y:S04]  /*567c0*/  LDL.LU R156, [R1+0x610] ;  /* 0x00061000019c7983 */ /* 0x000ea80000300800 */
[----:B------:R-:W2:Y:S01]  /*567d0*/  LDL.LU R157, [R1+0x614] ;  /* 0x00061400019d7983 */ /* 0x000ea20000300800 */
[C---:B------:R-:W-:Y:S03]  /*567e0*/  HMMA.1688.F32.TF32 R136, R180.reuse, R24, R136 ;  /* 0x00000018b488723c */ /* 0x040fe60000081088 */
[----:B------:R-:W2:Y:S04]  /*567f0*/  LDL.LU R158, [R1+0x618] ;  /* 0x00061800019e7983 */ /* 0x000ea80000300800 */
[----:B------:R-:W2:Y:S01]  /*56800*/  LDL.LU R159, [R1+0x61c] ;  /* 0x00061c00019f7983 */ /* 0x000ea20000300800 */
[C---:B------:R-:W-:Y:S03]  /*56810*/  HMMA.1688.F32.TF32 R152, R180.reuse, R40, R152 ;  /* 0x00000028b498723c */ /* 0x040fe60000081098 */
[----:B------:R-:W-:Y:S04]  /*56820*/  STL.64 [R1+0x3460], R114 ;  /* 0x0034607201007387 */ /* 0x000fe80000100a00 */
[----:B------:R-:W-:Y:S01]  /*56830*/  STL.64 [R1+0x3458], R112 ;  /* 0x0034587001007387 */ /* 0x000fe20000100a00 */
[----:B---3--:R-:W-:Y:S08]  /*56840*/  HMMA.1688.F32.TF32 R120, R180, R8, R120 ;  /* 0x00000008b478723c */ /* 0x008ff00000081078 */
[----:B----4-:R-:W-:Y:S08]  /*56850*/  HMMA.1688.F32.TF32 R116, R116, R68, R176 ;  /* 0x000000447474723c */ /* 0x010ff000000810b0 */
[C---:B------:R-:W-:Y:S11]  /*56860*/  HMMA.1688.F32.TF32 R124, R180.reuse, R12, R124 ;  /* 0x0000000cb47c723c */ /* 0x040ff6000008107c */
[----:B------:R-:W-:Y:S01]  /*56870*/  STL.64 [R1+0x3470], R118 ;  /* 0x0034707601007387 */ /* 0x000fe20000100a00 */
[C---:B------:R-:W-:Y:S03]  /*56880*/  HMMA.1688.F32.TF32 R128, R180.reuse, R16, R128 ;  /* 0x00000010b480723c */ /* 0x040fe60000081080 */
[----:B------:R-:W-:Y:S05]  /*56890*/  STL.64 [R1+0x3468], R116 ;  /* 0x0034687401007387 */ /* 0x000fea0000100a00 */
[C---:B--2---:R-:W-:Y:S01]  /*568a0*/  HMMA.1688.F32.TF32 R132, R180.reuse, R20, R132 ;  /* 0x00000014b484723c */ /* 0x044fe20000081084 */
[----:B------:R-:W-:Y:S04]  /*568b0*/  STL.64 [R1+0x3480], R122 ;  /* 0x0034807a01007387 */ /* 0x000fe80000100a00 */
[----:B------:R1:W-:Y:S03]  /*568c0*/  STL.64 [R1+0x3478], R120 ;  /* 0x0034787801007387 */ /* 0x0003e60000100a00 */
[C---:B------:R-:W-:Y:S01]  /*568d0*/  HMMA.1688.F32.TF32 R140, R180.reuse, R28, R140 ;  /* 0x0000001cb48c723c */ /* 0x040fe2000008108c */
[----:B------:R-:W-:Y:S04]  /*568e0*/  STL.64 [R1+0x3490], R126 ;  /* 0x0034907e01007387 */ /* 0x000fe80000100a00 */
[----:B------:R-:W-:Y:S03]  /*568f0*/  STL.64 [R1+0x3488], R124 ;  /* 0x0034887c01007387 */ /* 0x000fe60000100a00 */
[C---:B------:R-:W-:Y:S01]  /*56900*/  HMMA.1688.F32.TF32 R144, R180.reuse, R32, R144 ;  /* 0x00000020b490723c */ /* 0x040fe20000081090 */
[----:B------:R-:W-:Y:S04]  /*56910*/  STL.64 [R1+0x34a0], R130 ;  /* 0x0034a08201007387 */ /* 0x000fe80000100a00 */
[----:B------:R2:W-:Y:S03]  /*56920*/  STL.64 [R1+0x3498], R128 ;  /* 0x0034988001007387 */ /* 0x0005e60000100a00 */
        /* <DEDUP_REMOVED lines=51> */
[----:B------:R-:W-:Y:S01]  /*56c60*/  STL.64 [R1+0x3518], R156 ;  /* 0x0035189c01007387 */ /* 0x000fe20000100a00 */
[----:B------:R-:W-:Y:S01]  /*56c70*/  IMAD.MOV.U32 R76, RZ, RZ, R247 ;  /* 0x000000ffff4c7224 */ /* 0x000fe200078e00f7 */
[----:B------:R-:W-:Y:S01]  /*56c80*/  MOV R77, R246 ;  /* 0x000000f6004d7202 */ /* 0x000fe20000000f00 */
        /* <DEDUP_REMOVED lines=24> */
[----:B------:R-:W-:Y:S02]  /*56e10*/  IMAD.MOV.U32 R106, RZ, RZ, R18 ;  /* 0x000000ffff6a7224 */ /* 0x000fe400078e0012 */
[----:B------:R-:W-:Y:S01]  /*56e20*/  IMAD.MOV.U32 R107, RZ, RZ, R19 ;  /* 0x000000ffff6b7224 */ /* 0x000fe200078e0013 */
[C---:B---3--:R-:W-:Y:S08]  /*56e30*/  HMMA.1688.F32.TF32 R164, R180.reuse, R52, R164 ;  /* 0x00000034b4a4723c */ /* 0x048ff000000810a4 */
[C---:B----4-:R-:W-:Y:S08]  /*56e40*/  HMMA.1688.F32.TF32 R160, R180.reuse, R48, R160 ;  /* 0x00000030b4a0723c */ /* 0x050ff000000810a0 */
[C---:B--2---:R-:W-:Y:S11]  /*56e50*/  HMMA.1688.F32.TF32 R168, R180.reuse, R56, R168 ;  /* 0x00000038b4a8723c */ /* 0x044ff600000810a8 */
[----:B------:R-:W-:Y:S01]  /*56e60*/  STL.64 [R1+0x3530], R162 ;  /* 0x003530a201007387 */ /* 0x000fe20000100a00 */
[C---:B------:R-:W-:Y:S03]  /*56e70*/  HMMA.1688.F32.TF32 R172, R180.reuse, R60, R172 ;  /* 0x0000003cb4ac723c */ /* 0x040fe600000810ac */
[----:B------:R-:W-:Y:S05]  /*56e80*/  STL.64 [R1+0x3528], R160 ;  /* 0x003528a001007387 */ /* 0x000fea0000100a00 */
        /* <DEDUP_REMOVED lines=38> */
[----:B------:R-:W-:Y:S04]  /*570f0*/  LDS R192, [R0+UR11+0x49000] ;  /* 0x0490000b00c07984 */ /* 0x000fe80008000800 */
[----:B------:R-:W-:Y:S04]  /*57100*/  LDS R194, [R0+UR11+0x49800] ;  /* 0x0498000b00c27984 */ /* 0x000fe80008000800 */
[----:B------:R-:W-:Y:S04]  /*57110*/  LDS R193, [R3+UR11+0x49000] ;  /* 0x0490000b03c17984 */ /* 0x000fe80008000800 */
[----:B------:R-:W2:Y:S01]  /*57120*/  LDS R195, [R3+UR11+0x49800] ;  /* 0x0498000b03c37984 */ /* 0x000ea20008000800 */
[----:B-1----:R-:W-:Y:S01]  /*57130*/  IMAD.MOV.U32 R120, RZ, RZ, R240 ;  /* 0x000000ffff787224 */ /* 0x002fe200078e00f0 */
[----:B------:R-:W-:Y:S01]  /*57140*/  MOV R121, R241 ;  /* 0x000000f100797202 */ /* 0x000fe20000000f00 */
[----:B------:R-:W-:Y:S01]  /*57150*/  IMAD.MOV.U32 R122, RZ, RZ, R242 ;  /* 0x000000ffff7a7224 */ /* 0x000fe200078e00f2 */
[----:B------:R-:W4:Y:S01]  /*57160*/  LDL.LU R128, [R1+0xe0] ;  /* 0x0000e00001807983 */ /* 0x000f220000300800 */
[----:B------:R-:W-:Y:S01]  /*57170*/  IMAD.MOV.U32 R123, RZ, RZ, R236 ;  /* 0x000000ffff7b7224 */ /* 0x000fe200078e00ec */
[----:B------:R-:W-:Y:S01]  /*57180*/  MOV R116, R237 ;  /* 0x000000ed00747202 */ /* 0x000fe20000000f00 */
[----:B------:R-:W-:Y:S01]  /*57190*/  IMAD.MOV.U32 R117, RZ, RZ, R238 ;  /* 0x000000ffff757224 */ /* 0x000fe200078e00ee */
[----:B------:R-:W4:Y:S01]  /*571a0*/  LDL.LU R129, [R1+0xe4] ;  /* 0x0000e40001817983 */ /* 0x000f220000300800 */
[----:B------:R-:W-:Y:S01]  /*571b0*/  IMAD.MOV.U32 R118, RZ, RZ, R239 ;  /* 0x000000ffff767224 */ /* 0x000fe200078e00ef */
[----:B------:R-:W-:-:S02]  /*571c0*/  MOV R119, R232 ;  /* 0x000000e800777202 */ /* 0x000fc40000000f00 */
[----:B------:R-:W4:Y:S01]  /*571d0*/  LDL.LU R130, [R1+0xe8] ;  /* 0x0000e80001827983 */ /* 0x000f220000300800 */
[----:B------:R-:W-:Y:S01]  /*571e0*/  MOV R112, R14 ;  /* 0x0000000e00707202 */ /* 0x000fe20000000f00 */
[----:B------:R-:W-:Y:S01]  /*571f0*/  IMAD.MOV.U32 R113, RZ, RZ, R4 ;  /* 0x000000ffff717224 */ /* 0x000fe200078e0004 */
[----:B------:R-:W-:Y:S01]  /*57200*/  MOV R115, R6 ;  /* 0x0000000600737202 */ /* 0x000fe20000000f00 */
[----:B------:R-:W4:Y:S01]  /*57210*/  LDL.LU R131, [R1+0xec] ;  /* 0x0000ec0001837983 */ /* 0x000f220000300800 */
[----:B------:R-:W-:Y:S01]  /*57220*/  IMAD.MOV.U32 R114, RZ, RZ, R5 ;  /* 0x000000ffff727224 */ /* 0x000fe200078e0005 */
[----:B------:R-:W-:Y:S02]  /*57230*/  MOV R110, R235 ;  /* 0x000000eb006e7202 */ /* 0x000fe40000000f00 */
[----:B------:R-:W4:Y:S01]  /*57240*/  LDL.LU R14, [R1+0x3618] ;  /* 0x00361800010e7983 */ /* 0x000f220000300800 */
[----:B------:R-:W-:Y:S01]  /*57250*/  IMAD.MOV.U32 R108, RZ, RZ, R233 ;  /* 0x000000ffff6c7224 */ /* 0x000fe200078e00e9 */
[----:B------:R-:W-:Y:S01]  /*57260*/  HMMA.1688.F32.TF32 R204, R80, R24, R204 ;  /* 0x0000001850cc723c */ /* 0x000fe200000810cc */
[----:B------:R-:W-:Y:S01]  /*57270*/  IMAD.MOV.U32 R109, RZ, RZ, R234 ;  /* 0x000000ffff6d7224 */ /* 0x000fe200078e00ea */
[----:B------:R-:W4:Y:S01]  /*57280*/  LDL.LU R4, [R1+0x3614] ;  /* 0x0036140001047983 */ /* 0x000f220000300800 */
[----:B------:R-:W-:-:S03]  /*57290*/  IMAD.MOV.U32 R111, RZ, RZ, R243 ;  /* 0x000000ffff6f7224 */ /* 0x000fc600078e00f3 */
[----:B------:R-:W4:Y:S02]  /*572a0*/  LDL.LU R5, [R1+0x3610] ;  /* 0x0036100001057983 */ /* 0x000f240000300800 */
[----:B------:R-:W-:Y:S02]  /*572b0*/  HMMA.1688.F32.TF32 R208, R80, R28, R208 ;  /* 0x0000001c50d0723c */ /* 0x000fe400000810d0 */
[----:B------:R-:W4:Y:S01]  /*572c0*/  LDL.LU R6, [R1+0x360c] ;  /* 0x00360c0001067983 */ /* 0x000f220000300800 */
[----:B------:R-:W-:Y:S01]  /*572d0*/  IMAD.MOV.U32 R92, RZ, RZ, R7 ;  /* 0x000000ffff5c7224 */ /* 0x000fe200078e0007 */
[----:B------:R-:W-:Y:S01]  /*572e0*/  MOV R93, R10 ;  /* 0x0000000a005d7202 */ /* 0x000fe20000000f00 */
[----:B------:R-:W-:Y:S02]  /*572f0*/  IMAD.MOV.U32 R94, RZ, RZ, R11 ;  /* 0x000000ffff5e7224 */ /* 0x000fe400078e000b */
[----:B------:R-:W-:Y:S02]  /*57300*/  IMAD.MOV.U32 R95, RZ, RZ, R15 ;  /* 0x000000ffff5f7224 */ /* 0x000fe400078e000f */
[----:B--2---:R-:W-:Y:S01]  /*57310*/  IMAD.MOV.U32 R127, RZ, RZ, R247 ;  /* 0x000000ffff7f7224 */ /* 0x004fe200078e00f7 */
[----:B---3--:R-:W-:Y:S01]  /*57320*/  MOV R126, R246 ;  /* 0x000000f6007e7202 */ /* 0x008fe20000000f00 */
[----:B----4-:R-:W-:-:S02]  /*57330*/  IMAD.MOV.U32 R125, RZ, RZ, R245 ;  /* 0x000000ffff7d7224 */ /* 0x010fc400078e00f5 */
[----:B------:R-:W-:Y:S02]  /*57340*/  IMAD.MOV.U32 R124, RZ, RZ, R244 ;  /* 0x000000ffff7c7224 */ /* 0x000fe400078e00f4 */
[----:B------:R-:W2:Y:S04]  /*57350*/  LDL.LU R244, [R1+0x3608] ;  /* 0x0036080001f47983 */ /* 0x000ea80000300800 */
[----:B------:R-:W2:Y:S04]  /*57360*/  LDL.LU R245, [R1+0x3604] ;  /* 0x0036040001f57983 */ /* 0x000ea80000300800 */
[----:B------:R-:W2:Y:S04]  /*57370*/  LDL.LU R246, [R1+0x3600] ;  /* 0x0036000001f67983 */ /* 0x000ea80000300800 */
[----:B------:R-:W2:Y:S04]  /*57380*/  LDL.LU R247, [R1+0x35fc] ;  /* 0x0035fc0001f77983 */ /* 0x000ea80000300800 */
        /* <DEDUP_REMOVED lines=12> */
[----:B------:R-:W2:Y:S04]  /*57450*/  LDL.LU R7, [R1+0x35c8] ;  /* 0x0035c80001077983 */ /* 0x000ea80000300800 */
[----:B------:R-:W2:Y:S04]  /*57460*/  LDL.LU R10, [R1+0x35c4] ;  /* 0x0035c400010a7983 */ /* 0x000ea80000300800 */
[----:B------:R-:W2:Y:S01]  /*57470*/  LDL.LU R11, [R1+0x35c0] ;  /* 0x0035c000010b7983 */ /* 0x000ea20000300800 */
[C---:B------:R-:W-:Y:S03]  /*57480*/  HMMA.1688.F32.TF32 R76, R192.reuse, R62, R76 ;  /* 0x0000003ec04c723c */ /* 0x040fe6000008104c */
[----:B------:R-:W2:Y:S05]  /*57490*/  LDL.LU R15, [R1+0x35bc] ;  /* 0x0035bc00010f7983 */ /* 0x000eaa0000300800 */
[----:B------:R-:W-:-:S15]  /*574a0*/  HMMA.1688.F32.TF32 R120, R192, R18, R120 ;  /* 0x00000012c078723c */ /* 0x000fde0000081078 */
[----:B------:R-:W-:-:S04]  /*574b0*/  NOP ;  /* 0x0000000000007918 */ /* 0x000fc80000000000 */
[----:B------:R-:W-:Y:S01]  /*574c0*/  IMAD.MOV.U32 R29, RZ, RZ, R120 ;  /* 0x000000ffff1d7224 */ /* 0x000fe200078e0078 */
[----:B------:R-:W-:Y:S01]  /*574d0*/  MOV R28, R121 ;  /* 0x00000079001c7202 */ /* 0x000fe20000000f00 */
[----:B------:R-:W-:Y:S02]  /*574e0*/  IMAD.MOV.U32 R25, RZ, RZ, R122 ;  /* 0x000000ffff197224 */ /* 0x000fe400078e007a */
[----:B------:R-:W-:Y:S02]  /*574f0*/  IMAD.MOV.U32 R24, RZ, RZ, R123 ;  /* 0x000000ffff187224 */ /* 0x000fe400078e007b */
[C---:B------:R-:W-:Y:S08]  /*57500*/  HMMA.1688.F32.TF32 R120, R192.reuse, R22, R116 ;  /* 0x00000016c078723c */ /* 0x040ff00000081074 */
        /* <DEDUP_REMOVED lines=26> */
[----:B------:R-:W-:Y:S04]  /*576b0*/  STL.64 [R1+0x40], R88 ;  /* 0x0000405801007387 */ /* 0x000fe80000100a00 */
[----:B------:R-:W-:Y:S04]  /*576c0*/  STL.64 [R1+0x48], R90 ;  /* 0x0000485a01007387 */ /* 0x000fe80000100a00 */
[----:B------:R1:W-:Y:S01]  /*576d0*/  STL.64 [R1+0x30], R84 ;  /* 0x0000305401007387 */ /* 0x0003e20000100a00 */
[----:B------:R-:W-:-:S03]  /*576e0*/  IMAD.MOV.U32 R73, RZ, RZ, R251 ;  /* 0x000000ffff497224 */ /* 0x000fc600078e00fb */
[----:B------:R1:W-:Y:S01]  /*576f0*/  STL.64 [R1+0x38], R86 ;  /* 0x0000385601007387 */ /* 0x0003e20000100a00 */
[----:B------:R-:W-:-:S03]  /*57700*/  IMAD.MOV.U32 R74, RZ, RZ, R250 ;  /* 0x000000ffff4a7224 */ /* 0x000fc600078e00fa */
[----:B------:R-:W2:Y:S01]  /*57710*/  LDL.LU R70, [R1+0x35b8] ;  /* 0x0035b80001467983 */ /* 0x000ea20000300800 */
[----:B------:R-:W-:-:S03]  /*57720*/  MOV R75, R249 ;  /* 0x000000f9004b7202 */ /* 0x000fc60000000f00 */
[----:B------:R2:W-:Y:S01]  /*57730*/  STL.64 [R1+0x20], R76 ;  /* 0x0000204c01007387 */ /* 0x0005e20000100a00 */
[----:B-1----:R-:W-:-:S03]  /*57740*/  IMAD.MOV.U32 R84, RZ, RZ, R67 ;  /* 0x000000ffff547224 */ /* 0x002fc600078e0043 */
[----:B------:R1:W-:Y:S01]  /*57750*/  STL.64 [R1+0x28], R78 ;  /* 0x0000284e01007387 */ /* 0x0003e20000100a00 */
        /* <DEDUP_REMOVED lines=18> */
[----:B------:R-:W-:Y:S01]  /*57880*/  HMMA.1688.F32.TF32 R184, R80, R8, R184 ;  /* 0x0000000850b8723c */ /* 0x000fe200000810b8 */
[----:B--2---:R-:W-:-:S02]  /*57890*/  IMAD.MOV.U32 R103, RZ, RZ, R248 ;  /* 0x000000ffff677224 */ /* 0x004fc400078e00f8 */
[----:B------:R-:W2:Y:S05]  /*578a0*/  LDL.LU R248, [R1+0x3598] ;  /* 0x0035980001f87983 */ /* 0x000eaa0000300800 */
[----:B------:R-:W-:Y:S01]  /*578b0*/  HMMA.1688.F32.TF32 R128, R192, R10, R128 ;  /* 0x0000000ac080723c */ /* 0x000fe20000081080 */
        /* <DEDUP_REMOVED lines=41> */
[----:B------:R-:W3:Y:S04]  /*57b50*/  LDL.LU R160, [R1] ;  /* 0x0000000001a07983 */ /* 0x000ee80000300800 */
        /* <DEDUP_REMOVED lines=31> */
[----:B------:R-:W-:Y:S01]  /*57d50*/  IMAD.MOV.U32 R91, RZ, RZ, R70 ;  /* 0x000000ffff5b7224 */ /* 0x000fe200078e0046 */
[----:B------:R-:W-:Y:S01]  /*57d60*/  MOV R93, R66 ;  /* 0x00000042005d7202 */ /* 0x000fe20000000f00 */
[----:B------:R-:W-:Y:S02]  /*57d70*/  IMAD.MOV.U32 R92, RZ, RZ, R71 ;  /* 0x000000ffff5c7224 */ /* 0x000fe400078e0047 */
[----:B------:R-:W-:Y:S01]  /*57d80*/  IMAD.MOV.U32 R94, RZ, RZ, R67 ;  /* 0x000000ffff5e7224 */ /* 0x000fe200078e0043 */
[----:B--2---:R-:W-:Y:S02]  /*57d90*/  MOV R111, R248 ;  /* 0x000000f8006f7202 */ /* 0x004fe40000000f00 */
        /* <DEDUP_REMOVED lines=12> */
[----:B------:R-:W2:Y:S01]  /*57e60*/  LDL.LU R79, [R1+0x49c] ;  /* 0x00049c00014f7983 */ /* 0x000ea20000300800 */
[C---:B------:R-:W-:Y:S08]  /*57e70*/  HMMA.1688.F32.TF32 R212, R80.reuse, R32, R212 ;  /* 0x0000002050d4723c */ /* 0x040ff000000810d4 */
[C---:B------:R-:W-:Y:S08]  /*57e80*/  HMMA.1688.F32.TF32 R216, R80.reuse, R36, R216 ;  /* 0x0000002450d8723c */ /* 0x040ff000000810d8 */
[C---:B------:R-:W-:Y:S08]  /*57e90*/  HMMA.1688.F32.TF32 R220, R80.reuse, R40, R220 ;  /* 0x0000002850dc723c */ /* 0x040ff000000810dc */
[C---:B------:R-:W-:Y:S08]  /*57ea0*/  HMMA.1688.F32.TF32 R224, R80.reuse, R44, R224 ;  /* 0x0000002c50e0723c */ /* 0x040ff000000810e0 */
[C---:B------:R-:W-:Y:S08]  /*57eb0*/  HMMA.1688.F32.TF32 R228, R80.reuse, R48, R228 ;  /* 0x0000003050e4723c */ /* 0x040ff000000810e4 */
[C---:B------:R-:W-:Y:S08]  /*57ec0*/  HMMA.1688.F32.TF32 R232, R80.reuse, R52, R232 ;  /* 0x0000003450e8723c */ /* 0x040ff000000810e8 */
[C---:B----4-:R-:W-:Y:S08]  /*57ed0*/  HMMA.1688.F32.TF32 R236, R80.reuse, R56, R236 ;  /* 0x0000003850ec723c */ /* 0x050ff000000810ec */
[C---:B---3--:R-:W-:Y:S08]  /*57ee0*/  HMMA.1688.F32.TF32 R240, R80.reuse, R60, R240 ;  /* 0x0000003c50f0723c */ /* 0x048ff000000810f0 */
[C---:B------:R-:W-:Y:S08]  /*57ef0*/  HMMA.1688.F32.TF32 R244, R80.reuse, R64, R244 ;  /* 0x0000004050f4723c */ /* 0x040ff000000810f4 */
[----:B------:R-:W-:Y:S01]  /*57f00*/  HMMA.1688.F32.TF32 R4, R80, R68, R4 ;  /* 0x000000445004723c */ /* 0x000fe20000081004 */
[----:B------:R-:W-:Y:S04]  /*57f10*/  LDS R80, [R2+UR11+0x49000] ;  /* 0x0490000b02507984 */ /* 0x000fe80008000800 */
[----:B------:R-:W-:Y:S04]  /*57f20*/  LDS R82, [R2+UR11+0x49800] ;  /* 0x0498000b02527984 */ /* 0x000fe80008000800 */
[----:B------:R-:W-:Y:S04]  /*57f30*/  LDS R81, [R252+UR11+0x49000] ;  /* 0x0490000bfc517984 */ /* 0x000fe80008000800 */
[----:B------:R-:W1:Y:S02]  /*57f40*/  LDS R83, [R252+UR11+0x49800] ;  /* 0x0498000bfc537984 */ /* 0x000e640008000800 */
[C---:B-1----:R-:W-:Y:S08]  /*57f50*/  HMMA.1688.F32.TF32 R152, R80.reuse, R14, R152 ;  /* 0x0000000e5098723c */ /* 0x042ff00000081098 */
        /* <DEDUP_REMOVED lines=13> */
[C---:B--2---:R-:W-:Y:S08]  /*58030*/  HMMA.1688.F32.TF32 R164, R192.reuse, R66, R160 ;  /* 0x00000042c0a4723c */ /* 0x044ff000000810a0 */
[----:B------:R-:W-:Y:S01]  /*58040*/  HMMA.1688.F32.TF32 R160, R192, R70, R248 ;  /* 0x00000046c0a0723c */ /* 0x000fe200000810f8 */
[----:B------:R-:W-:Y:S04]  /*58050*/  LDS R192, [R0+UR11+0x49080] ;  /* 0x0490800b00c07984 */ /* 0x000fe80008000800 */
[----:B------:R-:W-:Y:S04]  /*58060*/  LDS R194, [R0+UR11+0x49880] ;  /* 0x0498800b00c27984 */ /* 0x000fe80008000800 */
[----:B------:R-:W-:Y:S04]  /*58070*/  LDS R193, [R3+UR11+0x49080] ;  /* 0x0490800b03c17984 */ /* 0x000fe80008000800 */
[----:B------:R-:W1:Y:S04]  /*58080*/  LDS R195, [R3+UR11+0x49880] ;  /* 0x0498800b03c37984 */ /* 0x000e680008000800 */
[----:B------:R-:W-:Y:S04]  /*58090*/  STL.64 [R1+0x10], R164 ;  /* 0x000010a401007387 */ /* 0x000fe80000100a00 */
[----:B------:R-:W-:Y:S04]  /*580a0*/  STL.64 [R1+0x18], R166 ;  /* 0x000018a601007387 */ /* 0x000fe80000100a00 */
[----:B------:R-:W-:Y:S04]  /*580b0*/  STL.64 [R1], R160 ;  /* 0x000000a001007387 */ /* 0x000fe80000100a00 */
        /* <DEDUP_REMOVED lines=35> */
[C---:B-1----:R-:W-:Y:S03]  /*582f0*/  HMMA.1688.F32.TF32 R84, R192.reuse, R18, R84 ;  /* 0x00000012c054723c */ /* 0x042fe60000081054 */
[----:B------:R-:W-:Y:S04]  /*58300*/  LDS R80, [R2+UR11+0x49080] ;  /* 0x0490800b02507984 */ /* 0x000fe80008000800 */
[----:B------:R-:W-:Y:S01]  /*58310*/  LDS R82, [R2+UR11+0x49880] ;  /* 0x0498800b02527984 */ /* 0x000fe20008000800 */
[C---:B--2---:R-:W-:Y:S03]  /*58320*/  HMMA.1688.F32.TF32 R96, R192.reuse, R10, R92 ;  /* 0x0000000ac060723c */ /* 0x044fe6000008105c */
[----:B------:R-:W-:Y:S04]  /*58330*/  LDS R81, [R252+UR11+0x49080] ;  /* 0x0490800bfc517984 */ /* 0x000fe80008000800 */
[----:B------:R-:W1:Y:S01]  /*58340*/  LDS R83, [R252+UR11+0x49880] ;  /* 0x0498800bfc537984 */ /* 0x000e620008000800 */
[C---:B------:R-:W-:Y:S08]  /*58350*/  HMMA.1688.F32.TF32 R92, R192.reuse, R14, R88 ;  /* 0x0000000ec05c723c */ /* 0x040ff00000081058 */
[C---:B------:R-:W-:Y:S08]  /*58360*/  HMMA.1688.F32.TF32 R88, R192.reuse, R22, R72 ;  /* 0x00000016c058723c */ /* 0x040ff00000081048 */
[C---:B------:R-:W-:Y:S01]  /*58370*/  HMMA.1688.F32.TF32 R72, R192.reuse, R26, R76 ;  /* 0x0000001ac048723c */ /* 0x040fe2000008104c */
[----:B------:R-:W-:Y:S04]  /*58380*/  STL.64 [R1+0x750], R96 ;  /* 0x0007506001007387 */ /* 0x000fe80000100a00 */
[----:B------:R-:W-:Y:S04]  /*58390*/  STL.64 [R1+0x758], R98 ;  /* 0x0007586201007387 */ /* 0x000fe80000100a00 */
[----:B------:R-:W-:Y:S04]  /*583a0*/  STL.64 [R1+0x740], R92 ;  /* 0x0007405c01007387 */ /* 0x000fe80000100a00 */
[----:B------:R-:W-:Y:S04]  /*583b0*/  STL.64 [R1+0x748], R94 ;  /* 0x0007485e01007387 */ /* 0x000fe80000100a00 */
[----:B------:R2:W-:Y:S04]  /*583c0*/  STL.64 [R1+0x4d0], R84 ;  /* 0x0004d05401007387 */ /* 0x0005e80000100a00 */
[----:B------:R3:W-:Y:S04]  /*583d0*/  STL.64 [R1+0x4d8], R86 ;  /* 0x0004d85601007387 */ /* 0x0007e80000100a00 */
[----:B--2---:R-:W2:Y:S04]  /*583e0*/  LDL.LU R84, [R1+0x380] ;  /* 0x0003800001547983 */ /* 0x004ea80000300800 */
[----:B------:R4:W-:Y:S04]  /*583f0*/  STL.64 [R1+0x4c0], R88 ;  /* 0x0004c05801007387 */ /* 0x0009e80000100a00 */
[----:B------:R1:W-:Y:S04]  /*58400*/  STL.64 [R1+0x4c8], R90 ;  /* 0x0004c85a01007387 */ /* 0x0003e80000100a00 */
[----:B------:R1:W-:Y:S04]  /*58410*/  STL.64 [R1+0x4b0], R72 ;  /* 0x0004b04801007387 */ /* 0x0003e80000100a00 */
[----:B------:R1:W-:Y:S04]  /*58420*/  STL.64 [R1+0x4b8], R74 ;  /* 0x0004b84a01007387 */ /* 0x0003e80000100a00 */
[----:B------:R-:W2:Y:S04]  /*58430*/  LDL.LU R85, [R1+0x384] ;  /* 0x0003840001557983 */ /* 0x000ea80000300800 */
[----:B---3--:R-:W2:Y:S04]  /*58440*/  LDL.LU R86, [R1+0x388] ;  /* 0x0003880001567983 */ /* 0x008ea80000300800 */
[----:B------:R-:W2:Y:S04]  /*58450*/  LDL.LU R87, [R1+0x38c] ;  /* 0x00038c0001577983 */ /* 0x000ea80000300800 */
[----:B----4-:R-:W3:Y:S04]  /*58460*/  LDL.LU R88, [R1+0x390] ;  /* 0x0003900001587983 */ /* 0x010ee80000300800 */
[----:B------:R-:W3:Y:S04]  /*58470*/  LDL.LU R89, [R1+0x394] ;  /* 0x0003940001597983 */ /* 0x000ee80000300800 */
[----:B-1----:R-:W3:Y:S04]  /*58480*/  LDL.LU R90, [R1+0x398] ;  /* 0x00039800015a7983 */ /* 0x002ee80000300800 */
        /* <DEDUP_REMOVED lines=150> */
[----:B------:R-:W3:Y:S01]  /*58df0*/  LDL.LU.64 R72, [R1+0x34d8] ;  /* 0x0034d80001487983 */ /* 0x000ee20000300a00 */
[----:B------:R-:W-:Y:S03]  /*58e00*/  HMMA.1688.F32.TF32 R248, R192, R70, R248 ;  /* 0x00000046c0f8723c */ /* 0x000fe600000810f8 */
[----:B------:R-:W-:Y:S04]  /*58e10*/  LDS R192, [R0+UR11+0x49100] ;  /* 0x0491000b00c07984 */ /* 0x000fe80008000800 */
[----:B------:R-:W-:Y:S01]  /*58e20*/  LDS R194, [R0+UR11+0x49900] ;  /* 0x0499000b00c27984 */ /* 0x000fe20008000800 */
[C---:B------:R-:W-:Y:S03]  /*58e30*/  HMMA.1688.F32.TF32 R140, R80.reuse, R10, R140 ;  /* 0x0000000a508c723c */ /* 0x040fe6000008108c */
[----:B------:R-:W-:Y:S04]  /*58e40*/  LDS R193, [R3+UR11+0x49100] ;  /* 0x0491000b03c17984 */ /* 0x000fe80008000800 */
[----:B------:R-:W1:Y:S01]  /*58e50*/  LDS R195, [R3+UR11+0x49900] ;  /* 0x0499000b03c37984 */ /* 0x000e620008000800 */
[C---:B------:R-:W-:Y:S08]  /*58e60*/  HMMA.1688.F32.TF32 R136, R80.reuse, R14, R136 ;  /* 0x0000000e5088723c */ /* 0x040ff00000081088 */
[C---:B------:R-:W-:Y:S08]  /*58e70*/  HMMA.1688.F32.TF32 R132, R80.reuse, R18, R132 ;  /* 0x000000125084723c */ /* 0x040ff00000081084 */
[C---:B------:R-:W-:Y:S08]  /*58e80*/  HMMA.1688.F32.TF32 R128, R80.reuse, R22, R128 ;  /* 0x000000165080723c */ /* 0x040ff00000081080 */
[C---:B------:R-:W-:Y:S01]  /*58e90*/  HMMA.1688.F32.TF32 R124, R80.reuse, R26, R124 ;  /* 0x0000001a507c723c */ /* 0x040fe2000008107c */
[----:B------:R2:W-:Y:S07]  /*58ea0*/  STL.64 [R1+0x210], R248 ;  /* 0x000210f801007387 */ /* 0x0005ee0000100a00 */
[C---:B------:R-:W-:Y:S01]  /*58eb0*/  HMMA.1688.F32.TF32 R120, R80.reuse, R30, R120 ;  /* 0x0000001e5078723c */ /* 0x040fe20000081078 */
[----:B------:R3:W-:Y:S07]  /*58ec0*/  STL.64 [R1+0x218], R250 ;  /* 0x000218fa01007387 */ /* 0x0007ee0000100a00 */
        /* <DEDUP_REMOVED lines=41> */
[----:B------:R1:W-:Y:S04]  /*59160*/  STL.64 [R1+0x388], R78 ;  /* 0x0003884e01007387 */ /* 0x0003e80000100a00 */
[----:B------:R-:W-:Y:S04]  /*59170*/  LDS R80, [R2+UR11+0x49100] ;  /* 0x0491000b02507984 */ /* 0x000fe80008000800 */
[----:B------:R-:W-:Y:S04]  /*59180*/  LDS R82, [R2+UR11+0x49900] ;  /* 0x0499000b02527984 */ /* 0x000fe80008000800 */
[----:B------:R-:W-:Y:S04]  /*59190*/  LDS R81, [R252+UR11+0x49100] ;  /* 0x0491000bfc517984 */ /* 0x000fe80008000800 */
[----:B------:R-:W1:Y:S01]  /*591a0*/  LDS R83, [R252+UR11+0x49900] ;  /* 0x0499000bfc537984 */ /* 0x000e620008000800 */
[----:B--2---:R-:W-:Y:S01]  /*591b0*/  MOV R249, R74 ;  /* 0x0000004a00f97202 */ /* 0x004fe20000000f00 */
[----:B------:R-:W-:-:S02]  /*591c0*/  IMAD.MOV.U32 R248, RZ, RZ, R75 ;  /* 0x000000fffff87224 */ /* 0x000fc400078e004b */
[----:B---3--:R-:W-:Y:S02]  /*591d0*/  IMAD.MOV.U32 R251, RZ, RZ, R72 ;  /* 0x000000fffffb7224 */ /* 0x008fe400078e0048 */
[----:B------:R-:W-:Y:S01]  /*591e0*/  IMAD.MOV.U32 R250, RZ, RZ, R73 ;  /* 0x000000fffffa7224 */ /* 0x000fe200078e0049 */
        /* <DEDUP_REMOVED lines=64> */
[----:B------:R-:W-:Y:S01]  /*595f0*/  HMMA.1688.F32.TF32 R92, R192, R10, R88 ;  /* 0x0000000ac05c723c */ /* 0x000fe20000081058 */
[----:B------:R-:W2:-:S15]  /*59600*/  LDL.LU R88, [R1+0x510] ;  /* 0x0005100001587983 */ /* 0x000e9e0000300800 */
[----:B------:R-:W-:-:S03]  /*59610*/  NOP ;  /* 0x0000000000007918 */ /* 0x000fc60000000000 */
[----:B------:R1:W-:Y:S04]  /*59620*/  STL.64 [R1+0x3a0], R92 ;  /* 0x0003a05c01007387 */ /* 0x0003e80000100a00 */
[----:B------:R3:W-:Y:S04]  /*59630*/  STL.64 [R1+0x3a8], R94 ;  /* 0x0003a85e01007387 */ /* 0x0007e80000100a00 */
[----:B------:R4:W-:Y:S04]  /*59640*/  STL.64 [R1+0x390], R84 ;  /* 0x0003905401007387 */ /* 0x0009e80000100a00 */
[----:B------:R1:W-:Y:S04]  /*59650*/  STL.64 [R1+0x398], R86 ;  /* 0x0003985601007387 */ /* 0x0003e80000100a00 */
[----:B------:R-:W2:Y:S04]  /*59660*/  LDL.LU R89, [R1+0x514] ;  /* 0x0005140001597983 */ /* 0x000ea80000300800 */
[----:B------:R-:W2:Y:S04]  /*59670*/  LDL.LU R90, [R1+0x518] ;  /* 0x00051800015a7983 */ /* 0x000ea80000300800 */
[----:B------:R-:W2:Y:S04]  /*59680*/  LDL.LU R91, [R1+0x51c] ;  /* 0x00051c00015b7983 */ /* 0x000ea80000300800 */
[----:B-1----:R-:W2:Y:S01]  /*59690*/  LDL.LU R92, [R1+0x520] ;  /* 0x00052000015c7983 */ /* 0x002ea20000300800 */
[C---:B------:R-:W-:Y:S03]  /*596a0*/  HMMA.1688.F32.TF32 R132, R192.reuse, R26, R132 ;  /* 0x0000001ac084723c */ /* 0x040fe60000081084 */
[----:B------:R-:W2:Y:S04]  /*596b0*/  LDL.LU R93, [R1+0x524] ;  /* 0x00052400015d7983 */ /* 0x000ea80000300800 */
[----:B---3--:R-:W2:Y:S01]  /*596c0*/  LDL.LU R94, [R1+0x528] ;  /* 0x00052800015e7983 */ /* 0x008ea20000300800 */
[C---:B------:R-:W-:Y:S03]  /*596d0*/  HMMA.1688.F32.TF32 R128, R192.reuse, R30, R128 ;  /* 0x0000001ec080723c */ /* 0x040fe60000081080 */
[----:B------:R-:W2:Y:S04]  /*596e0*/  LDL.LU R95, [R1+0x52c] ;  /* 0x00052c00015f7983 */ /* 0x000ea80000300800 */
[----:B------:R-:W3:Y:S01]  /*596f0*/  LDL.LU R96, [R1+0x530] ;  /* 0x0005300001607983 */ /* 0x000ee20000300800 */
[C---:B------:R-:W-:Y:S03]  /*59700*/  HMMA.1688.F32.TF32 R136, R192.reuse, R22, R136 ;  /* 0x00000016c088723c */ /* 0x040fe60000081088 */
[----:B------:R-:W3:Y:S04]  /*59710*/  LDL.LU R97, [R1+0x534] ;  /* 0x0005340001617983 */ /* 0x000ee80000300800 */
[----:B------:R-:W3:Y:S04]  /*59720*/  LDL.LU R98, [R1+0x538] ;  /* 0x0005380001627983 */ /* 0x000ee80000300800 */
[----:B------:R-:W3:Y:S04]  /*59730*/  LDL.LU R99, [R1+0x53c] ;  /* 0x00053c0001637983 */ /* 0x000ee80000300800 */
[----:B----4-:R-:W4:Y:S01]  /*59740*/  LDL.LU R84, [R1+0x500] ;  /* 0x0005000001547983 */ /* 0x010f220000300800 */
        /* <DEDUP_REMOVED lines=9> */
[----:B-1----:R-:W2:Y:S04]  /*597e0*/  LDL.LU.64 R142, [R1+0x34d0] ;  /* 0x0034d000018e7983 */ /* 0x002ea80000300a00 */
[----:B------:R-:W4:Y:S04]  /*597f0*/  LDL.LU.64 R140, [R1+0x34c8] ;  /* 0x0034c800018c7983 */ /* 0x000f280000300a00 */
[----:B------:R-:W-:Y:S04]  /*59800*/  STL.64 [R1+0x370], R136 ;  /* 0x0003708801007387 */ /* 0x000fe80000100a00 */
[----:B------:R1:W-:Y:S01]  /*59810*/  STL.64 [R1+0x378], R138 ;  /* 0x0003788a01007387 */ /* 0x0003e20000100a00 */
[C---:B------:R-:W-:Y:S03]  /*59820*/  HMMA.1688.F32.TF32 R112, R192.reuse, R46, R112 ;  /* 0x0000002ec070723c */ /* 0x040fe60000081070 */
[----:B-1----:R-:W4:Y:S04]  /*59830*/  LDL.LU.64 R138, [R1+0x34c0] ;  /* 0x0034c000018a7983 */ /* 0x002f280000300a00 */
        /* <DEDUP_REMOVED lines=8> */
[----:B------:R-:W-:Y:S03]  /*598c0*/  HMMA.1688.F32.TF32 R104, R192, R54, R104 ;  /* 0x00000036c068723c */ /* 0x000fe60000081068 */
        /* <DEDUP_REMOVED lines=38> */
[C---:B---3--:R-:W-:Y:S08]  /*59b30*/  HMMA.1688.F32.TF32 R96, R80.reuse, R14, R96 ;  /* 0x0000000e5060723c */ /* 0x048ff00000081060 */
[C---:B--2---:R-:W-:Y:S08]  /*59b40*/  HMMA.1688.F32.TF32 R92, R80.reuse, R18, R92 ;  /* 0x00000012505c723c */ /* 0x044ff0000008105c */
[C---:B------:R-:W-:Y:S08]  /*59b50*/  HMMA.1688.F32.TF32 R88, R80.reuse, R22, R88 ;  /* 0x000000165058723c */ /* 0x040ff00000081058 */
[----:B----4-:R-:W-:Y:S08]  /*59b60*/  HMMA.1688.F32.TF32 R84, R80, R26, R84 ;  /* 0x0000001a5054723c */ /* 0x010ff00000081054 */
[----:B------:R-:W-:Y:S01]  /*59b70*/  HMMA.1688.F32.TF32 R72, R192, R70, R72 ;  /* 0x00000046c048723c */ /* 0x000fe20000081048 */
[----:B------:R-:W-:Y:S04]  /*59b80*/  LDS R192, [R0+UR11+0x49180] ;  /* 0x0491800b00c07984 */ /* 0x000fe80008000800 */
[----:B------:R-:W-:Y:S03]  /*59b90*/  LDS R194, [R0+UR11+0x49980] ;  /* 0x0499800b00c27984 */ /* 0x000fe60008000800 */
[C---:B------:R-:W-:Y:S01]  /*59ba0*/  HMMA.1688.F32.TF32 R248, R80.reuse, R34, R248 ;  /* 0x0000002250f8723c */ /* 0x040fe200000810f8 */
[----:B------:R-:W-:Y:S04]  /*59bb0*/  LDS R193, [R3+UR11+0x49180] ;  /* 0x0491800b03c17984 */ /* 0x000fe80008000800 */
[----:B------:R-:W1:Y:S06]  /*59bc0*/  LDS R195, [R3+UR11+0x49980] ;  /* 0x0499800b03c37984 */ /* 0x000e6c0008000800 */
[----:B------:R-:W-:Y:S04]  /*59bd0*/  STL.64 [R1+0x5e0], R72 ;  /* 0x0005e04801007387 */ /* 0x000fe80000100a00 */
[----:B------:R2:W-:Y:S02]  /*59be0*/  STL.64 [R1+0x5e8], R74 ;  /* 0x0005e84a01007387 */ /* 0x0005e40000100a00 */
[----:B--2---:R-:W-:Y:S02]  /*59bf0*/  HMMA.1688.F32.TF32 R72, R80, R10, R76 ;  /* 0x0000000a5048723c */ /* 0x004fe4000008104c */
[----:B------:R-:W2:-:S15]  /*59c00*/  LDL.LU R76, [R1+0x4f0] ;  /* 0x0004f000014c7983 */ /* 0x000e9e0000300800 */
[----:B------:R-:W-:Y:S02]  /*59c10*/  NOP ;  /* 0x0000000000007918 */ /* 0x000fe40000000000 */
[----:B------:R-:W-:Y:S04]  /*59c20*/  STL.64 [R1+0x6f0], R72 ;  /* 0x0006f04801007387 */ /* 0x000fe80000100a00 */
[----:B------:R-:W-:Y:S04]  /*59c30*/  STL.64 [R1+0x6f8], R74 ;  /* 0x0006f84a01007387 */ /* 0x000fe80000100a00 */
[----:B------:R-:W2:Y:S04]  /*59c40*/  LDL.LU R77, [R1+0x4f4] ;  /* 0x0004f400014d7983 */ /* 0x000ea80000300800 */
[----:B------:R-:W2:Y:S04]  /*59c50*/  LDL.LU R78, [R1+0x4f8] ;  /* 0x0004f800014e7983 */ /* 0x000ea80000300800 */
[----:B------:R-:W2:Y:S04]  /*59c60*/  LDL.LU R79, [R1+0x4fc] ;  /* 0x0004fc00014f7983 */ /* 0x000ea80000300800 */
[----:B------:R-:W-:Y:S04]  /*59c70*/  STL.64 [R1+0x850], R96 ;  /* 0x0008506001007387 */ /* 0x000fe80000100a00 */
[----:B------:R3:W-:Y:S04]  /*59c80*/  STL.64 [R1+0x858], R98 ;  /* 0x0008586201007387 */ /* 0x0007e80000100a00 */
[----:B------:R-:W-:Y:S04]  /*59c90*/  LDS R72, [R2+UR11+0x49180] ;  /* 0x0491800b02487984 */ /* 0x000fe80008000800 */
[----:B------:R-:W-:Y:S04]  /*59ca0*/  LDS R74, [R2+UR11+0x49980] ;  /* 0x0499800b024a7984 */ /* 0x000fe80008000800 */
[----:B---3--:R-:W3:Y:S04]  /*59cb0*/  LDL.LU.64 R98, [R1+0x3400] ;  /* 0x0034000001627983 */ /* 0x008ee80000300a00 */
[----:B------:R-:W3:Y:S04]  /*59cc0*/  LDL.LU.64 R96, [R1+0x33f8] ;  /* 0x0033f80001607983 */ /* 0x000ee80000300a00 */
[----:B------:R-:W-:Y:S04]  /*59cd0*/  STL.64 [R1+0x840], R92 ;  /* 0x0008405c01007387 */ /* 0x000fe80000100a00 */
[----:B------:R4:W-:Y:S04]  /*59ce0*/  STL.64 [R1+0x848], R94 ;  /* 0x0008485e01007387 */ /* 0x0009e80000100a00 */
[----:B------:R-:W-:Y:S04]  /*59cf0*/  LDS R73, [R252+UR11+0x49180] ;  /* 0x0491800bfc497984 */ /* 0x000fe80008000800 */
[----:B------:R-:W1:Y:S04]  /*59d00*/  LDS R75, [R252+UR11+0x49980] ;  /* 0x0499800bfc4b7984 */ /* 0x000e680008000800 */
[----:B----4-:R-:W4:Y:S04]  /*59d10*/  LDL.LU.64 R94, [R1+0x33f0] ;  /* 0x0033f000015e7983 */ /* 0x010f280000300a00 */
[----:B------:R-:W4:Y:S04]  /*59d20*/  LDL.LU.64 R92, [R1+0x33e8] ;  /* 0x0033e800015c7983 */ /* 0x000f280000300a00 */
        /* <DEDUP_REMOVED lines=8> */
[----:B--2---:R-:W-:-:S15]  /*59db0*/  HMMA.1688.F32.TF32 R76, R80, R30, R76 ;  /* 0x0000001e504c723c */ /* 0x004fde000008104c */
[----:B------:R-:W-:-:S04]  /*59dc0*/  NOP ;  /* 0x0000000000007918 */ /* 0x000fc80000000000 */
[----:B------:R-:W-:Y:S04]  /*59dd0*/  STL.64 [R1+0x810], R76 ;  /* 0x0008104c01007387 */ /* 0x000fe80000100a00 */
[----:B------:R3:W-:Y:S04]  /*59de0*/  STL.64 [R1+0x818], R78 ;  /* 0x0008184e01007387 */ /* 0x0007e80000100a00 */
[----:B------:R-:W-:Y:S04]  /*59df0*/  STL.64 [R1+0x800], R248 ;  /* 0x000800f801007387 */ /* 0x000fe80000100a00 */
[----:B------:R-:W-:Y:S01]  /*59e00*/  STL.64 [R1+0x808], R250 ;  /* 0x000808fa01007387 */ /* 0x000fe20000100a00 */
[C---:B---3--:R-:W-:Y:S08]  /*59e10*/  HMMA.1688.F32.TF32 R76, R80.reuse, R38, R84 ;  /* 0x00000026504c723c */ /* 0x048ff00000081054 */
[C---:B------:R-:W-:Y:S11]  /*59e20*/  HMMA.1688.F32.TF32 R84, R80.reuse, R42, R88 ;  /* 0x0000002a5054723c */ /* 0x040ff60000081058 */
[----:B------:R-:W-:Y:S04]  /*59e30*/  STL.64 [R1+0x7f0], R76 ;  /* 0x0007f04c01007387 */ /* 0x000fe80000100a00 */
[----:B------:R1:W-:Y:S02]  /*59e40*/  STL.64 [R1+0x7f8], R78 ;  /* 0x0007f84e01007387 */ /* 0x0003e40000100a00 */
[C---:B-1----:R-:W-:Y:S02]  /*59e50*/  HMMA.1688.F32.TF32 R76, R80.reuse, R50, R96 ;  /* 0x00000032504c723c */ /* 0x042fe40000081060 */
[----:B------:R-:W-:Y:S04]  /*59e60*/  STL.64 [R1+0x7e0], R84 ;  /* 0x0007e05401007387 */ /* 0x000fe80000100a00 */
[----:B------:R1:W-:Y:S02]  /*59e70*/  STL.64 [R1+0x7e8], R86 ;  /* 0x0007e85601007387 */ /* 0x0003e40000100a00 */
[----:B----4-:R-:W-:Y:S11]  /*59e80*/  HMMA.1688.F32.TF32 R88, R80, R46, R92 ;  /* 0x0000002e5058723c */ /* 0x010ff6000008105c */
[----:B-1----:R-:W-:Y:S01]  /*59e90*/  MOV R87, R76 ;  /* 0x0000004c00577202 */ /* 0x002fe20000000f00 */
[----:B------:R-:W-:Y:S01]  /*59ea0*/  IMAD.MOV.U32 R86, RZ, RZ, R77 ;  /* 0x000000ffff567224 */ /* 0x000fe200078e004d */
[----:B------:R-:W-:Y:S01]  /*59eb0*/  MOV R84, R79 ;  /* 0x0000004f00547202 */ /* 0x000fe20000000f00 */
[----:B------:R-:W-:-:S02]  /*59ec0*/  IMAD.MOV.U32 R85, RZ, RZ, R78 ;  /* 0x000000ffff557224 */ /* 0x000fc400078e004e */
[C---:B------:R-:W-:Y:S03]  /*59ed0*/  HMMA.1688.F32.TF32 R76, R80.reuse, R54, R100 ;  /* 0x00000036504c723c */ /* 0x040fe60000081064 */
[----:B------:R-:W-:Y:S04]  /*59ee0*/  STL.64 [R1+0x7d0], R88 ;  /* 0x0007d05801007387 */ /* 0x000fe80000100a00 */
[----:B------:R1:W-:Y:S01]  /*59ef0*/  STL.64 [R1+0x7d8], R90 ;  /* 0x0007d85a01007387 */ /* 0x0003e20000100a00 */
[C---:B------:R-:W-:Y:S08]  /*59f00*/  HMMA.1688.F32.TF32 R92, R80.reuse, R62, R108 ;  /* 0x0000003e505c723c */ /* 0x040ff0000008106c */
[C---:B-1----:R-:W-:Y:S03]  /*59f10*/  HMMA.1688.F32.TF32 R88, R80.reuse, R58, R104 ;  /* 0x0000003a5058723c */ /* 0x042fe60000081068 */
[----:B------:R-:W-:Y:S04]  /*59f20*/  STL.64 [R1+0x7b0], R76 ;  /* 0x0007b04c01007387 */ /* 0x000fe80000100a00 */
[----:B------:R1:W-:Y:S02]  /*59f30*/  STL.64 [R1+0x7b8], R78 ;  /* 0x0007b84e01007387 */ /* 0x0003e40000100a00 */
[C---:B-1----:R-:W-:Y:S10]  /*59f40*/  HMMA.1688.F32.TF32 R76, R80.reuse, R66, R112 ;  /* 0x00000042504c723c */ /* 0x042ff40000081070 */
[----:B------:R-:W-:Y:S04]  /*59f50*/  STL.64 [R1+0x7a0], R88 ;  /* 0x0007a05801007387 */ /* 0x000fe80000100a00 */
[----:B------:R1:W-:Y:S04]  /*59f60*/  STL.64 [R1+0x7a8], R90 ;  /* 0x0007a85a01007387 */ /* 0x0003e80000100a00 */
[----:B------:R-:W-:Y:S04]  /*59f70*/  STL.64 [R1+0x790], R92 ;  /* 0x0007905c01007387 */ /* 0x000fe80000100a00 */
[----:B------:R-:W-:Y:S01]  /*59f80*/  STL.64 [R1+0x798], R94 ;  /* 0x0007985e01007387 */ /* 0x000fe20000100a00 */
[----:B-1----:R-:W-:Y:S03]  /*59f90*/  HMMA.1688.F32.TF32 R88, R80, R70, R116 ;  /* 0x000000465058723c */ /* 0x002fe60000081074 */
[----:B------:R-:W-:Y:S04]  /*59fa0*/  STL.64 [R1+0x780], R76 ;  /* 0x0007804c01007387 */ /* 0x000fe80000100a00 */
[----:B------:R1:W-:Y:S01]  /*59fb0*/  STL.64 [R1+0x788], R78 ;  /* 0x0007884e01007387 */ /* 0x0003e20000100a00 */
[C---:B------:R-:W-:Y:S08]  /*59fc0*/  HMMA.1688.F32.TF32 R80, R192.reuse, R10, R120 ;  /* 0x0000000ac050723c */ /* 0x040ff00000081078 */
[C---:B-1----:R-:W-:Y:S03]  /*59fd0*/  HMMA.1688.F32.TF32 R76, R192.reuse, R14, R124 ;  /* 0x0000000ec04c723c */ /* 0x042fe6000008107c */
[----:B------:R-:W-:Y:S04]  /*59fe0*/  STL.64 [R1+0x6e0], R88 ;  /* 0x0006e05801007387 */ /* 0x000fe80000100a00 */
[----:B------:R1:W-:Y:S04]  /*59ff0*/  STL.64 [R1+0x6e8], R90 ;  /* 0x0006e85a01007387 */ /* 0x0003e80000100a00 */
[----:B------:R-:W-:Y:S04]  /*5a000*/  STL.64 [R1+0x6d0], R80 ;  /* 0x0006d05001007387 */ /* 0x000fe80000100a00 */
[----:B------:R2:W-:Y:S04]  /*5a010*/  STL.64 [R1+0x6d8], R82 ;  /* 0x0006d85201007387 */ /* 0x0005e80000100a00 */
        /* <DEDUP_REMOVED lines=41> */
[----:B--2---:R-:W-:Y:S08]  /*5a2b0*/  HMMA.1688.F32.TF32 R88, R192, R70, R180 ;  /* 0x00000046c058723c */ /* 0x004ff000000810b4 */
[C---:B-1----:R-:W-:Y:S03]  /*5a2c0*/  HMMA.1688.F32.TF32 R80, R72.reuse, R10, R184 ;  /* 0x0000000a4850723c */ /* 0x042fe600000810b8 */
[----:B------:R-:W-:Y:S05]  /*5a2d0*/  STL.64 [R1+0x5f0], R76 ;  /* 0x0005f04c01007387 */ /* 0x000fea0000100a00 */
[C---:B------:R-:W-:Y:S01]  /*5a2e0*/  HMMA.1688.F32.TF32 R36, R72.reuse, R38, R216 ;  /* 0x000000264824723c */ /* 0x040fe200000810d8 */
        /* <DEDUP_REMOVED lines=9> */
[----:B------:R-:W-:Y:S01]  /*5a380*/  IMAD.MOV.U32 R215, RZ, RZ, R36 ;  /* 0x000000ffffd77224 */ /* 0x000fe200078e0024 */
[----:B------:R-:W-:Y:S01]  /*5a390*/  MOV R213, R38 ;  /* 0x0000002600d57202 */ /* 0x000fe20000000f00 */
[----:B------:R-:W-:-:S02]  /*5a3a0*/  IMAD.MOV.U32 R214, RZ, RZ, R37 ;  /* 0x000000ffffd67224 */ /* 0x000fc400078e0025 */
[----:B------:R-:W-:-:S03]  /*5a3b0*/  IMAD.MOV.U32 R212, RZ, RZ, R39 ;  /* 0x000000ffffd47224 */ /* 0x000fc600078e0027 */
[C---:B------:R-:W-:Y:S01]  /*5a3c0*/  HMMA.1688.F32.TF32 R248, R72.reuse, R46, R224 ;  /* 0x0000002e48f8723c */ /* 0x040fe200000810e0 */
[----:B------:R-:W-:Y:S07]  /*5a3d0*/  STL.64 [R1+0x5b0], R76 ;  /* 0x0005b04c01007387 */ /* 0x000fee0000100a00 */
[C---:B------:R-:W-:Y:S01]  /*5a3e0*/  HMMA.1688.F32.TF32 R36, R72.reuse, R50, R228 ;  /* 0x000000324824723c */ /* 0x040fe200000810e4 */
[----:B------:R-:W-:Y:S04]  /*5a3f0*/  STL.64 [R1+0x5b8], R78 ;  /* 0x0005b84e01007387 */ /* 0x000fe80000100a00 */
[----:B------:R-:W-:Y:S04]  /*5a400*/  STL.64 [R1+0x5a0], R88 ;  /* 0x0005a05801007387 */ /* 0x000fe80000100a00 */
[----:B------:R-:W-:Y:S04]  /*5a410*/  STL.64 [R1+0x5a8], R90 ;  /* 0x0005a85a01007387 */ /* 0x000fe80000100a00 */
[----:B------:R-:W-:Y:S04]  /*5a420*/  STL.64 [R1+0x590], R80 ;  /* 0x0005905001007387 */ /* 0x000fe80000100a00 */
[----:B------:R-:W-:Y:S04]  /*5a430*/  STL.64 [R1+0x598], R82 ;  /* 0x0005985201007387 */ /* 0x000fe80000100a00 */
[----:B------:R-:W-:Y:S04]  /*5a440*/  STL.64 [R1+0x560], R32 ;  /* 0x0005602001007387 */ /* 0x000fe80000100a00 */
[----:B------:R1:W-:Y:S04]  /*5a450*/  STL.64 [R1+0x568], R34 ;  /* 0x0005682201007387 */ /* 0x0003e80000100a00 */
[----:B------:R-:W-:Y:S04]  /*5a460*/  STL [R1+0x33c4], R248 ;  /* 0x0033c4f801007387 */ /* 0x000fe80000100800 */
[----:B------:R-:W-:Y:S04]  /*5a470*/  STL [R1+0x33c0], R249 ;  /* 0x0033c0f901007387 */ /* 0x000fe80000100800 */
[----:B------:R-:W-:Y:S04]  /*5a480*/  STL [R1+0x33bc], R250 ;  /* 0x0033bcfa01007387 */ /* 0x000fe80000100800 */
[----:B------:R-:W-:Y:S04]  /*5a490*/  STL [R1+0x33b8], R251 ;  /* 0x0033b8fb01007387 */ /* 0x000fe80000100800 */
[----:B------:R-:W-:Y:S04]  /*5a4a0*/  STL.64 [R1+0x530], R36 ;  /* 0x0005302401007387 */ /* 0x000fe80000100a00 */
[----:B------:R2:W-:Y:S04]  /*5a4b0*/  STL.64 [R1+0x538], R38 ;  /* 0x0005382601007387 */ /* 0x0005e80000100a00 */
[----:B------:R-:W3:Y:S01]  /*5a4c0*/  LDL R69, [R1+0x11f0] ;  /* 0x0011f00001457983 */ /* 0x000ee20000100800 */
[----:B-1----:R-:W-:-:S15]  /*5a4d0*/  HMMA.1688.F32.TF32 R32, R72, R42, R220 ;  /* 0x0000002a4820723c */ /* 0x002fde00000810dc */
[----:B------:R-:W-:-:S04]  /*5a4e0*/  NOP ;  /* 0x0000000000007918 */ /* 0x000fc80000000000 */
        /* <DEDUP_REMOVED lines=10> */
[C---:B------:R-:W-:Y:S08]  /*5a590*/  HMMA.1688.F32.TF32 R32, R72.reuse, R62, R240 ;  /* 0x0000003e4820723c */ /* 0x040ff000000810f0 */
[----:B------:R-:W-:Y:S01]  /*5a5a0*/  HMMA.1688.F32.TF32 R76, R72, R26, R204 ;  /* 0x0000001a484c723c */ /* 0x000fe200000810cc */
[----:B------:R-:W-:-:S02]  /*5a5b0*/  IMAD.MOV.U32 R94, RZ, RZ, R9 ;  /* 0x000000ffff5e7224 */ /* 0x000fc400078e0009 */
[----:B------:R-:W-:Y:S01]  /*5a5c0*/  IMAD.MOV.U32 R95, RZ, RZ, R8 ;  /* 0x000000ffff5f7224 */ /* 0x000fe200078e0008 */
[----:B------:R-:W-:Y:S01]  /*5a5d0*/  MOV R93, R12 ;  /* 0x0000000c005d7202 */ /* 0x000fe20000000f00 */
[----:B------:R-:W-:Y:S01]  /*5a5e0*/  IMAD.MOV.U32 R92, RZ, RZ, R13 ;  /* 0x000000ffff5c7224 */ /* 0x000fe200078e000d */
[----:B------:R-:W-:Y:S01]  /*5a5f0*/  MOV R90, R17 ;  /* 0x00000011005a7202 */ /* 0x000fe20000000f00 */
[----:B------:R-:W-:Y:S01]  /*5a600*/  IMAD.MOV.U32 R91, RZ, RZ, R16 ;  /* 0x000000ffff5b7224 */ /* 0x000fe200078e0010 */
[C---:B--2---:R-:W-:Y:S01]  /*5a610*/  HMMA.1688.F32.TF32 R36, R72.reuse, R58, R236 ;  /* 0x0000003a4824723c */ /* 0x044fe200000810ec */
[----:B------:R-:W-:Y:S01]  /*5a620*/  IMAD.MOV.U32 R88, RZ, RZ, R21 ;  /* 0x000000ffff587224 */ /* 0x000fe200078e0015 */
[----:B------:R-:W-:Y:S01]  /*5a630*/  MOV R103, R24 ;  /* 0x0000001800677202 */ /* 0x000fe20000000f00 */
[----:B------:R-:W-:Y:S01]  /*5a640*/  IMAD.MOV.U32 R248, RZ, RZ, R32 ;  /* 0x000000fffff87224 */ /* 0x000fe200078e0020 */
[----:B------:R-:W-:Y:S01]  /*5a650*/  MOV R250, R34 ;  /* 0x0000002200fa7202 */ /* 0x000fe20000000f00 */
[----:B------:R-:W-:Y:S01]  /*5a660*/  IMAD.MOV.U32 R249, RZ, RZ, R33 ;  /* 0x000000fffff97224 */ /* 0x000fe200078e0021 */
[----:B------:R-:W-:Y:S01]  /*5a670*/  MOV R100, R29 ;  /* 0x0000001d00647202 */ /* 0x000fe20000000f00 */
[----:B------:R-:W-:Y:S01]  /*5a680*/  IMAD.MOV.U32 R251, RZ, RZ, R35 ;  /* 0x000000fffffb7224 */ /* 0x000fe200078e0023 */
[----:B------:R-:W-:Y:S01]  /*5a690*/  HMMA.1688.F32.TF32 R4, R72, R70, R4 ;  /* 0x000000464804723c */ /* 0x000fe20000081004 */
[----:B------:R-:W-:Y:S01]  /*5a6a0*/  IMAD.MOV.U32 R89, RZ, RZ, R20 ;  /* 0x000000ffff597224 */ /* 0x000fe200078e0014 */
[----:B------:R-:W-:Y:S01]  /*5a6b0*/  LDS R204, [R0+UR11+0x4a180] ;  /* 0x04a1800b00cc7984 */ /* 0x000fe20008000800 */
[----:B------:R-:W-:-:S02]  /*5a6c0*/  IMAD.MOV.U32 R102, RZ, RZ, R25 ;  /* 0x000000ffff667224 */ /* 0x000fc400078e0019 */
[----:B------:R-:W-:Y:S01]  /*5a6d0*/  IMAD.MOV.U32 R101, RZ, RZ, R28 ;  /* 0x000000ffff657224 */ /* 0x000fe200078e001c */
[----:B------:R-:W-:Y:S02]  /*5a6e0*/  LDS R206, [R0+UR11+0x4a980] ;  /* 0x04a9800b00ce7984 */ /* 0x000fe40008000800 */
[----:B------:R-:W-:Y:S01]  /*5a6f0*/  HMMA.1688.F32.TF32 R32, R72, R66, R244 ;  /* 0x000000424820723c */ /* 0x000fe200000810f4 */
[----:B------:R-:W-:Y:S01]  /*5a700*/  IMAD.MOV.U32 R203, RZ, RZ, R76 ;  /* 0x000000ffffcb7224 */ /* 0x000fe200078e004c */
[----:B------:R-:W-:Y:S01]  /*5a710*/  MOV R202, R77 ;  /* 0x0000004d00ca7202 */ /* 0x000fe20000000f00 */
[----:B------:R-:W-:Y:S01]  /*5a720*/  IMAD.MOV.U32 R201, RZ, RZ, R78 ;  /* 0x000000ffffc97224 */ /* 0x000fe200078e004e */
[----:B------:R-:W-:Y:S01]  /*5a730*/  LDS R205, [R3+UR11+0x4a180] ;  /* 0x04a1800b03cd7984 */ /* 0x000fe20008000800 */
[----:B------:R-:W-:-:S03]  /*5a740*/  IMAD.MOV.U32 R200, RZ, RZ, R79 ;  /* 0x000000ffffc87224 */ /* 0x000fc600078e004f */
[----:B------:R-:W-:Y:S01]  /*5a750*/  HMMA.1688.F32.TF32 R76, R72, R30, R208 ;  /* 0x0000001e484c723c */ /* 0x000fe200000810d0 */
[----:B------:R-:W-:Y:S04]  /*5a760*/  STL.64 [R1+0x510], R36 ;  /* 0x0005102401007387 */ /* 0x000fe80000100a00 */
[----:B------:R-:W-:Y:S04]  /*5a770*/  STL.64 [R1+0x518], R38 ;  /* 0x0005182601007387 */ /* 0x000fe80000100a00 */
[----:B------:R-:W-:Y:S02]  /*5a780*/  LDS R72, [R0+UR11+0x4a000] ;  /* 0x04a0000b00487984 */ /* 0x000fe40008000800 */
[----:B------:R-:W-:Y:S01]  /*5a790*/  IMAD.MOV.U32 R219, RZ, RZ, R32 ;  /* 0x000000ffffdb7224 */ /* 0x000fe200078e0020 */
[----:B------:R-:W-:Y:S01]  /*5a7a0*/  MOV R218, R33 ;  /* 0x0000002100da7202 */ /* 0x000fe20000000f00 */
[----:B------:R-:W-:Y:S01]  /*5a7b0*/  IMAD.MOV.U32 R217, RZ, RZ, R34 ;  /* 0x000000ffffd97224 */ /* 0x000fe200078e0022 */
[----:B------:R-:W-:Y:S01]  /*5a7c0*/  LDS R74, [R0+UR11+0x4a800] ;  /* 0x04a8000b004a7984 */ /* 0x000fe20008000800 */
[----:B------:R-:W-:-:S03]  /*5a7d0*/  IMAD.MOV.U32 R216, RZ, RZ, R35 ;  /* 0x000000ffffd87224 */ /* 0x000fc600078e0023 */
[----:B------:R-:W-:Y:S04]  /*5a7e0*/  LDS R73, [R3+UR11+0x4a000] ;  /* 0x04a0000b03497984 */ /* 0x000fe80008000800 */
[----:B------:R-:W-:Y:S04]  /*5a7f0*/  LDS R75, [R3+UR11+0x4a800] ;  /* 0x04a8000b034b7984 */ /* 0x000fe80008000800 */
[----:B------:R-:W-:Y:S04]  /*5a800*/  STL [R1+0x32e8], R4 ;  /* 0x0032e80401007387 */ /* 0x000fe80000100800 */
[----:B------:R-:W-:Y:S04]  /*5a810*/  STL [R1+0x32e4], R5 ;  /* 0x0032e40501007387 */ /* 0x000fe80000100800 */
[----:B------:R-:W-:Y:S04]  /*5a820*/  STL [R1+0x32e0], R6 ;  /* 0x0032e00601007387 */ /* 0x000fe80000100800 */
[----:B------:R-:W-:Y:S04]  /*5a830*/  STL [R1+0x32dc], R7 ;  /* 0x0032dc0701007387 */ /* 0x000fe80000100800 */
[----:B------:R-:W-:Y:S04]  /*5a840*/  LDS R207, [R3+UR11+0x4a980] ;  /* 0x04a9800b03cf7984 */ /* 0x000fe80008000800 */
[----:B---3--:R-:W1:Y:S04]  /*5a850*/  LDSM.16.M88.4 R8, [R69+UR12+0x100] ;  /* 0x0001000c4508783b */ /* 0x008e680008000200 */
[----:B------:R-:W2:Y:S04]  /*5a860*/  LDSM.16.M88.4 R12, [R69+UR12+0x2100] ;  /* 0x0021000c450c783b */ /* 0x000ea80008000200 */
[----:B------:R-:W3:Y:S04]  /*5a870*/  LDSM.16.M88.4 R16, [R69+UR12+0x4100] ;  /* 0x0041000c4510783b */ /* 0x000ee80008000200 */
[----:B------:R-:W4:Y:S04]  /*5a880*/  LDSM.16.M88.4 R20, [R69+UR12+0x6100] ;  /* 0x0061000c4514783b */ /* 0x000f280008000200 */
        /* <DEDUP_REMOVED lines=43> */
[----:B------:R-:W2:Y:S04]  /*5ab40*/  LDL.LU R96, [R1+0xc0] ;  /* 0x0000c00001607983 */ /* 0x000ea80000300800 */
[----:B------:R-:W2:Y:S04]  /*5ab50*/  LDL.LU R97, [R1+0xc4] ;  /* 0x0000c40001617983 */ /* 0x000ea80000300800 */
[----:B------:R-:W2:Y:S04]  /*5ab60*/  LDL.LU R98, [R1+0xc8] ;  /* 0x0000c80001627983 */ /* 0x000ea80000300800 */
[----:B------:R-:W2:Y:S04]  /*5ab70*/  LDL.LU R99, [R1+0xcc] ;  /* 0x0000cc0001637983 */ /* 0x000ea80000300800 */
[----:B-1----:R-:W-:Y:S04]  /*5ab80*/  STL [R1+0x3354], R70 ;  /* 0x0033544601007387 */ /* 0x002fe80000100800 */
[----:B------:R-:W-:Y:S04]  /*5ab90*/  STL [R1+0x3350], R71 ;  /* 0x0033504701007387 */ /* 0x000fe80000100800 */
[----:B------:R-:W3:Y:S04]  /*5aba0*/  LDL.LU R92, [R1+0xb0] ;  /* 0x0000b000015c7983 */ /* 0x000ee80000300800 */
[----:B------:R-:W-:Y:S04]  /*5abb0*/  STL.64 [R1+0xf0], R4 ;  /* 0x0000f00401007387 */ /* 0x000fe80000100a00 */
[----:B------:R1:W-:Y:S04]  /*5abc0*/  STL.64 [R1+0xf8], R6 ;  /* 0x0000f80601007387 */ /* 0x0003e80000100a00 */
[----:B------:R-:W3:Y:S04]  /*5abd0*/  LDL.LU R93, [R1+0xb4] ;  /* 0x0000b400015d7983 */ /* 0x000ee80000300800 */
[----:B------:R-:W3:Y:S04]  /*5abe0*/  LDL.LU R94, [R1+0xb8] ;  /* 0x0000b800015e7983 */ /* 0x000ee80000300800 */
[----:B------:R-:W3:Y:S01]  /*5abf0*/  LDL.LU R95, [R1+0xbc] ;  /* 0x0000bc00015f7983 */ /* 0x000ee20000300800 */
[----:B-1----:R-:W-:Y:S03]  /*5ac00*/  HMMA.1688.F32.TF32 R4, R72, R12, R88 ;  /* 0x0000000c4804723c */ /* 0x002fe60000081058 */
[----:B------:R-:W4:Y:S04]  /*5ac10*/  LDL.LU R88, [R1+0xa0] ;  /* 0x0000a00001587983 */ /* 0x000f280000300800 */
[----:B------:R-:W4:Y:S04]  /*5ac20*/  LDL.LU R89, [R1+0xa4] ;  /* 0x0000a40001597983 */ /* 0x000f280000300800 */
[----:B------:R-:W4:Y:S04]  /*5ac30*/  LDL.LU R90, [R1+0xa8] ;  /* 0x0000a800015a7983 */ /* 0x000f280000300800 */
[----:B------:R-:W4:Y:S04]  /*5ac40*/  LDL.LU R91, [R1+0xac] ;  /* 0x0000ac00015b7983 */ /* 0x000f280000300800 */
[----:B------:R-:W-:Y:S01]  /*5ac50*/  MOV R38, R4 ;  /* 0x0000000400267202 */ /* 0x000fe20000000f00 */
[----:B------:R-:W-:Y:S01]  /*5ac60*/  IMAD.MOV.U32 R39, RZ, RZ, R5 ;  /* 0x000000ffff277224 */ /* 0x000fe200078e0005 */
[----:B------:R-:W-:Y:S01]  /*5ac70*/  MOV R35, R7 ;  /* 0x0000000700237202 */ /* 0x000fe20000000f00 */
[----:B------:R-:W-:-:S02]  /*5ac80*/  IMAD.MOV.U32 R34, RZ, RZ, R6 ;  /* 0x000000ffff227224 */ /* 0x000fc400078e0006 */
[----:B------:R-:W-:-:S15]  /*5ac90*/  HMMA.1688.F32.TF32 R4, R72, R16, R100 ;  /* 0x000000104804723c */ /* 0x000fde0000081064 */
        /* <DEDUP_REMOVED lines=13> */
[----:B--2---:R-:W-:-:S15]  /*5ad70*/  HMMA.1688.F32.TF32 R4, R72, R20, R96 ;  /* 0x000000144804723c */ /* 0x004fde0000081060 */
[----:B------:R-:W-:-:S04]  /*5ad80*/  NOP ;  /* 0x0000000000007918 */ /* 0x000fc80000000000 */
[----:B------:R-:W-:Y:S01]  /*5ad90*/  IMAD.MOV.U32 R46, RZ, RZ, R4 ;  /* 0x000000ffff2e7224 */ /* 0x000fe200078e0004 */
[----:B------:R-:W-:Y:S01]  /*5ada0*/  MOV R47, R5 ;  /* 0x00000005002f7202 */ /* 0x000fe20000000f00 */
[----:B------:R-:W-:Y:S02]  /*5adb0*/  IMAD.MOV.U32 R42, RZ, RZ, R6 ;  /* 0x000000ffff2a7224 */ /* 0x000fe400078e0006 */
[----:B------:R-:W-:Y:S02]  /*5adc0*/  IMAD.MOV.U32 R43, RZ, RZ, R7 ;  /* 0x000000ffff2b7224 */ /* 0x000fe400078e0007 */
[----:B---3--:R-:W-:Y:S03]  /*5add0*/  HMMA.1688.F32.TF32 R4, R72, R24, R92 ;  /* 0x000000184804723c */ /* 0x008fe6000008105c */
[----:B------:R-:W-:Y:S04]  /*5ade0*/  STL [R1+0x3384], R43 ;  /* 0x0033842b01007387 */ /* 0x000fe80000100800 */
[----:B------:R-:W-:Y:S04]  /*5adf0*/  STL [R1+0x3380], R42 ;  /* 0x0033802a01007387 */ /* 0x000fe80000100800 */
[----:B------:R-:W-:Y:S04]  /*5ae00*/  STL [R1+0x337c], R47 ;  /* 0x00337c2f01007387 */ /* 0x000fe80000100800 */
[----:B------:R-:W-:Y:S04]  /*5ae10*/  STL [R1+0x3378], R46 ;  /* 0x0033782e01007387 */ /* 0x000fe80000100800 */
[----:B------:R-:W2:Y:S04]  /*5ae20*/  LDL.LU R112, [R1+0x90] ;  /* 0x0000900001707983 */ /* 0x000ea80000300800 */
[----:B------:R-:W2:Y:S04]  /*5ae30*/  LDL.LU R113, [R1+0x94] ;  /* 0x0000940001717983 */ /* 0x000ea80000300800 */
[----:B------:R-:W2:Y:S04]  /*5ae40*/  LDL.LU R114, [R1+0x98] ;  /* 0x0000980001727983 */ /* 0x000ea80000300800 */
[----:B------:R-:W2:Y:S01]  /*5ae50*/  LDL.LU R115, [R1+0x9c] ;  /* 0x00009c0001737983 */ /* 0x000ea20000300800 */
        /* <DEDUP_REMOVED lines=8> */
[----:B----4-:R-:W-:Y:S03]  /*5aee0*/  HMMA.1688.F32.TF32 R4, R72, R28, R88 ;  /* 0x0000001c4804723c */ /* 0x010fe60000081058 */
        /* <DEDUP_REMOVED lines=27> */
[----:B------:R-:W-:-:S05]  /*5b0a0*/  IMAD.MOV.U32 R59, RZ, RZ, R7 ;  /* 0x000000ffff3b7224 */ /* 0x000fca00078e0007 */
[----:B------:R-:W-:Y:S04]  /*5b0b0*/  STL [R1+0x33a4], R59 ;  /* 0x0033a43b01007387 */ /* 0x000fe80000100800 */
[----:B------:R-:W-:Y:S04]  /*5b0c0*/  STL [R1+0x33a0], R58 ;  /* 0x0033a03a01007387 */ /* 0x000fe80000100800 */
[----:B------:R-:W-:Y:S04]  /*5b0d0*/  STL [R1+0x339c], R63 ;  /* 0x00339c3f01007387 */ /* 0x000fe80000100800 */
[----:B------:R-:W-:Y:S01]  /*5b0e0*/  STL [R1+0x3398], R62 ;  /* 0x0033983e01007387 */ /* 0x000fe20000100800 */
[----:B--2---:R-:W-:-:S15]  /*5b0f0*/  HMMA.1688.F32.TF32 R4, R72, R32, R112 ;  /* 0x000000204804723c */ /* 0x004fde0000081070 */
[----:B------:R-:W-:-:S04]  /*5b100*/  NOP ;  /* 0x0000000000007918 */ /* 0x000fc80000000000 */
[----:B------:R-:W-:Y:S02]  /*5b110*/  IMAD.MOV.U32 R22, RZ, RZ, R4 ;  /* 0x000000ffff167224 */ /* 0x000fe400078e0004 */
[----:B------:R-:W-:Y:S01]  /*5b120*/  IMAD.MOV.U32 R4, RZ, RZ, R7 ;  /* 0x000000ffff047224 */ /* 0x000fe200078e0007 */
[----:B------:R-:W-:Y:S01]  /*5b130*/  MOV R23, R5 ;  /* 0x0000000500177202 */ /* 0x000fe20000000f00 */
[----:B------:R-:W-:-:S03]  /*5b140*/  IMAD.MOV.U32 R18, RZ, RZ, R6 ;  /* 0x000000ffff127224 */ /* 0x000fc600078e0006 */
[----:B------:R4:W-:Y:S01]  /*5b150*/  STL [R1+0x33b4], R4 ;  /* 0x0033b40401007387 */ /* 0x0009e20000100800 */
[C---:B---3--:R-:W-:Y:S08]  /*5b160*/  HMMA.1688.F32.TF32 R80, R72.reuse, R36, R108 ;  /* 0x000000244850723c */ /* 0x048ff0000008106c */
[----:B----4-:R-:W-:Y:S11]  /*5b170*/  HMMA.1688.F32.TF32 R4, R72, R40, R104 ;  /* 0x000000284804723c */ /* 0x010ff60000081068 */
[----:B------:R-:W-:Y:S01]  /*5b180*/  MOV R70, R80 ;  /* 0x0000005000467202 */ /* 0x000fe20000000f00 */
[----:B------:R-:W-:Y:S01]  /*5b190*/  IMAD.MOV.U32 R71, RZ, RZ, R81 ;  /* 0x000000ffff477224 */ /* 0x000fe200078e0051 */
[----:B------:R-:W-:Y:S01]  /*5b1a0*/  MOV R67, R83 ;  /* 0x0000005300437202 */ /* 0x000fe20000000f00 */
[----:B------:R-:W-:-:S05]  /*5b1b0*/  IMAD.MOV.U32 R66, RZ, RZ, R82 ;  /* 0x000000ffff427224 */ /* 0x000fca00078e0052 */
[----:B------:R-:W-:Y:S01]  /*5b1c0*/  IMAD.MOV.U32 R35, RZ, RZ, R4 ;  /* 0x000000ffff237224 */ /* 0x000fe200078e0004 */
[----:B------:R-:W-:Y:S01]  /*5b1d0*/  MOV R39, R6 ;  /* 0x0000000600277202 */ /* 0x000fe20000000f00 */
[----:B------:R-:W-:Y:S02]  /*5b1e0*/  IMAD.MOV.U32 R34, RZ, RZ, R5 ;  /* 0x000000ffff227224 */ /* 0x000fe400078e0005 */
[----:B------:R-:W-:Y:S02]  /*5b1f0*/  IMAD.MOV.U32 R38, RZ, RZ, R7 ;  /* 0x000000ffff267224 */ /* 0x000fe400078e0007 */
[C---:B------:R-:W-:Y:S08]  /*5b200*/  HMMA.1688.F32.TF32 R4, R72.reuse, R44, R100 ;  /* 0x0000002c4804723c */ /* 0x040ff00000081064 */
[----:B------:R-:W-:Y:S11]  /*5b210*/  HMMA.1688.F32.TF32 R80, R72, R48, R96 ;  /* 0x000000304850723c */ /* 0x000ff60000081060 */
[----:B------:R-:W-:Y:S01]  /*5b220*/  MOV R26, R5 ;  /* 0x00000005001a7202 */ /* 0x000fe20000000f00 */
[----:B------:R-:W-:-:S02]  /*5b230*/  IMAD.MOV.U32 R31, RZ, RZ, R6 ;  /* 0x000000ffff1f7224 */ /* 0x000fc400078e0006 */
[----:B------:R-:W-:-:S05]  /*5b240*/  IMAD.MOV.U32 R30, RZ, RZ, R7 ;  /* 0x000000ffff1e7224 */ /* 0x000fca00078e0007 */
[----:B------:R-:W-:Y:S01]  /*5b250*/  MOV R5, R80 ;  /* 0x0000005000057202 */ /* 0x000fe20000000f00 */
[----:B------:R-:W-:Y:S01]  /*5b260*/  IMAD.MOV.U32 R6, RZ, RZ, R81 ;  /* 0x000000ffff067224 */ /* 0x000fe200078e0051 */
[----:B------:R-:W-:Y:S01]  /*5b270*/  MOV R19, R83 ;  /* 0x0000005300137202 */ /* 0x000fe20000000f00 */
[----:B------:R-:W-:Y:S02]  /*5b280*/  IMAD.MOV.U32 R7, RZ, RZ, R82 ;  /* 0x000000ffff077224 */ /* 0x000fe400078e0052 */
[----:B------:R-:W-:Y:S01]  /*5b290*/  HMMA.1688.F32.TF32 R80, R72, R52, R92 ;  /* 0x000000344850723c */ /* 0x000fe2000008105c */
[----:B------:R-:W-:Y:S04]  /*5b2a0*/  STL [R1+0x33b0], R18 ;  /* 0x0033b01201007387 */ /* 0x000fe80000100800 */
[----:B------:R-:W-:Y:S04]  /*5b2b0*/  STL [R1+0x33ac], R23 ;  /* 0x0033ac1701007387 */ /* 0x000fe80000100800 */
[----:B------:R-:W-:Y:S10]  /*5b2c0*/  STL [R1+0x33a8], R22 ;  /* 0x0033a81601007387 */ /* 0x000ff40000100800 */
[----:B------:R-:W-:Y:S01]  /*5b2d0*/  IMAD.MOV.U32 R43, RZ, RZ, R80 ;  /* 0x000000ffff2b7224 */ /* 0x000fe200078e0050 */
[----:B------:R-:W-:Y:S01]  /*5b2e0*/  MOV R47, R82 ;  /* 0x00000052002f7202 */ /* 0x000fe20000000f00 */
[----:B------:R-:W-:-:S02]  /*5b2f0*/  IMAD.MOV.U32 R42, RZ, RZ, R81 ;  /* 0x000000ffff2a7224 */ /* 0x000fc400078e0051 */
[----:B------:R-:W-:Y:S02]  /*5b300*/  IMAD.MOV.U32 R46, RZ, RZ, R83 ;  /* 0x000000ffff2e7224 */ /* 0x000fe400078e0053 */
        /* <DEDUP_REMOVED lines=89> */
[C---:B--2---:R-:W-:Y:S08]  /*5b8a0*/  HMMA.1688.F32.TF32 R108, R76.reuse, R48, R108 ;  /* 0x000000304c6c723c */ /* 0x044ff0000008106c */
[C---:B---3--:R-:W-:Y:S08]  /*5b8b0*/  HMMA.1688.F32.TF32 R112, R76.reuse, R44, R112 ;  /* 0x0000002c4c70723c */ /* 0x048ff00000081070 */
[C---:B------:R-:W-:Y:S08]  /*5b8c0*/  HMMA.1688.F32.TF32 R100, R76.reuse, R56, R100 ;  /* 0x000000384c64723c */ /* 0x040ff00000081064 */
[-C--:B----4-:R-:W-:Y:S08]  /*5b8d0*/  HMMA.1688.F32.TF32 R96, R76, R60.reuse, R96 ;  /* 0x0000003c4c60723c */ /* 0x090ff00000081060 */
[C---:B------:R-:W-:Y:S08]  /*5b8e0*/  HMMA.1688.F32.TF32 R160, R72.reuse, R60, R160 ;  /* 0x0000003c48a0723c */ /* 0x040ff000000810a0 */
[C---:B------:R-:W-:Y:S08]  /*5b8f0*/  HMMA.1688.F32.TF32 R156, R72.reuse, R64, R156 ;  /* 0x00000040489c723c */ /* 0x040ff0000008109c */
[----:B------:R-:W-:Y:S08]  /*5b900*/  HMMA.1688.F32.TF32 R72, R72, R68, R152 ;  /* 0x000000444848723c */ /* 0x000ff00000081098 */
        /* <DEDUP_REMOVED lines=35> */
[----:B------:R-:W-:Y:S01]  /*5bb40*/  HMMA.1688.F32.TF32 R76, R76, R68, R88 ;  /* 0x000000444c4c723c */ /* 0x000fe20000081058 */
[----:B------:R1:W-:Y:S04]  /*5bb50*/  STL.64 [R1+0x130], R100 ;  /* 0x0001306401007387 */ /* 0x0003e80000100a00 */
[----:B------:R2:W-:Y:S04]  /*5bb60*/  STL.64 [R1+0x138], R102 ;  /* 0x0001386601007387 */ /* 0x0005e80000100a00 */
[----:B------:R-:W-:Y:S04]  /*5bb70*/  STL.64 [R1+0x120], R96 ;  /* 0x0001206001007387 */ /* 0x000fe80000100a00 */
[----:B------:R-:W-:Y:S04]  /*5bb80*/  STL.64 [R1+0x128], R98 ;  /* 0x0001286201007387 */ /* 0x000fe80000100a00 */
[----:B------:R-:W3:Y:S04]  /*5bb90*/  LDL.LU R88, [R1+0x410] ;  /* 0x0004100001587983 */ /* 0x000ee80000300800 */
[----:B------:R4:W-:Y:S04]  /*5bba0*/  STL.64 [R1+0x110], R80 ;  /* 0x0001105001007387 */ /* 0x0009e80000100a00 */
[----:B------:R1:W-:Y:S04]  /*5bbb0*/  STL.64 [R1+0x118], R82 ;  /* 0x0001185201007387 */ /* 0x0003e80000100a00 */
[----:B------:R-:W-:Y:S04]  /*5bbc0*/  STL.64 [R1+0x100], R76 ;  /* 0x0001004c01007387 */ /* 0x000fe80000100a00 */
[----:B------:R-:W-:Y:S04]  /*5bbd0*/  STL.64 [R1+0x108], R78 ;  /* 0x0001084e01007387 */ /* 0x000fe80000100a00 */
        /* <DEDUP_REMOVED lines=112> */
[----:B------:R-:W-:Y:S01]  /*5c2e0*/  IMAD.MOV.U32 R22, RZ, RZ, R75 ;  /* 0x000000ffff167224 */ /* 0x000fe200078e004b */
[----:B------:R-:W-:Y:S04]  /*5c2f0*/  LDS R72, [R0+UR11+0x4a080] ;  /* 0x04a0800b00487984 */ /* 0x000fe80008000800 */
[----:B------:R-:W-:Y:S04]  /*5c300*/  LDS R74, [R0+UR11+0x4a880] ;  /* 0x04a8800b004a7984 */ /* 0x000fe80008000800 */
[----:B------:R-:W2:Y:S04]  /*5c310*/  LDS R75, [R3+UR11+0x4a880] ;  /* 0x04a8800b034b7984 */ /* 0x000ea80008000800 */
[----:B------:R-:W-:Y:S04]  /*5c320*/  LDS R76, [R2+UR11+0x4a080] ;  /* 0x04a0800b024c7984 */ /* 0x000fe80008000800 */
[----:B------:R-:W-:Y:S04]  /*5c330*/  LDS R78, [R2+UR11+0x4a880] ;  /* 0x04a8800b024e7984 */ /* 0x000fe80008000800 */
[----:B------:R-:W-:Y:S04]  /*5c340*/  LDS R77, [R252+UR11+0x4a080] ;  /* 0x04a0800bfc4d7984 */ /* 0x000fe80008000800 */
[----:B------:R-:W1:Y:S01]  /*5c350*/  LDS R79, [R252+UR11+0x4a880] ;  /* 0x04a8800bfc4f7984 */ /* 0x000e620008000800 */
        /* <DEDUP_REMOVED lines=16> */
[----:B------:R-:W-:Y:S01]  /*5c460*/  STL.64 [R1+0x4d0], R176 ;  /* 0x0004d0b001007387 */ /* 0x000fe20000100a00 */
[C---:B------:R-:W-:Y:S03]  /*5c470*/  HMMA.1688.F32.TF32 R132, R72.reuse, R60, R132 ;  /* 0x0000003c4884723c */ /* 0x040fe60000081084 */
[----:B------:R-:W-:Y:S05]  /*5c480*/  STL.64 [R1+0x4d8], R178 ;  /* 0x0004d8b201007387 */ /* 0x000fea0000100a00 */
[C---:B------:R-:W-:Y:S01]  /*5c490*/  HMMA.1688.F32.TF32 R144, R72.reuse, R48, R144 ;  /* 0x000000304890723c */ /* 0x040fe20000081090 */
        /* <DEDUP_REMOVED lines=28> */
[----:B------:R4:W-:Y:S04]  /*5c660*/  STL.64 [R1+0x218], R122 ;  /* 0x0002187a01007387 */ /* 0x0009e80000100a00 */
[----:B------:R-:W-:Y:S01]  /*5c670*/  LDS R72, [R0+UR11+0x4a100] ;  /* 0x04a1000b00487984 */ /* 0x000fe20008000800 */
[C---:B------:R-:W-:Y:S03]  /*5c680*/  HMMA.1688.F32.TF32 R108, R76.reuse, R20, R108 ;  /* 0x000000144c6c723c */ /* 0x040fe6000008106c */
[----:B------:R-:W-:Y:S04]  /*5c690*/  LDS R74, [R0+UR11+0x4a900] ;  /* 0x04a9000b004a7984 */ /* 0x000fe80008000800 */
[----:B------:R-:W-:Y:S01]  /*5c6a0*/  LDS R73, [R3+UR11+0x4a100] ;  /* 0x04a1000b03497984 */ /* 0x000fe20008000800 */
[C---:B----4-:R-:W-:Y:S03]  /*5c6b0*/  HMMA.1688.F32.TF32 R120, R76.reuse, R8, R80 ;  /* 0x000000084c78723c */ /* 0x050fe60000081050 */
[----:B------:R-:W1:Y:S05]  /*5c6c0*/  LDS R75, [R3+UR11+0x4a900] ;  /* 0x04a9000b034b7984 */ /* 0x000e6a0008000800 */
        /* <DEDUP_REMOVED lines=8> */
[C---:B--2---:R-:W-:Y:S02]  /*5c750*/  HMMA.1688.F32.TF32 R80, R76.reuse, R28, R100 ;  /* 0x0000001c4c50723c */ /* 0x044fe40000081064 */
        /* <DEDUP_REMOVED lines=8> */
[C---:B--2---:R-:W-:Y:S02]  /*5c7e0*/  HMMA.1688.F32.TF32 R80, R76.reuse, R40, R88 ;  /* 0x000000284c50723c */ /* 0x044fe40000081058 */
        /* <DEDUP_REMOVED lines=99> */
[C---:B------:R-:W-:Y:S08]  /*5ce20*/  HMMA.1688.F32.TF32 R176, R76.reuse, R48, R172 ;  /* 0x000000304cb0723c */ /* 0x040ff000000810ac */
[C---:B---3--:R-:W-:Y:S03]  /*5ce30*/  HMMA.1688.F32.TF32 R172, R76.reuse, R52, R88 ;  /* 0x000000344cac723c */ /* 0x048fe60000081058 */
[----:B------:R-:W-:Y:S04]  /*5ce40*/  STL.64 [R1+0x400], R180 ;  /* 0x000400b401007387 */ /* 0x000fe80000100a00 */
[----:B------:R-:W-:Y:S04]  /*5ce50*/  STL.64 [R1+0x408], R182 ;  /* 0x000408b601007387 */ /* 0x000fe80000100a00 */
[----:B------:R-:W2:Y:S04]  /*5ce60*/  LDL.LU R88, [R1+0x6f0] ;  /* 0x0006f00001587983 */ /* 0x000ea80000300800 */
[----:B------:R-:W-:Y:S04]  /*5ce70*/  STL.64 [R1+0x3f0], R176 ;  /* 0x0003f0b001007387 */ /* 0x000fe80000100a00 */
[----:B------:R-:W-:Y:S04]  /*5ce80*/  STL.64 [R1+0x3f8], R178 ;  /* 0x0003f8b201007387 */ /* 0x000fe80000100a00 */
[----:B------:R-:W-:Y:S04]  /*5ce90*/  STL.64 [R1+0x3e0], R172 ;  /* 0x0003e0ac01007387 */ /* 0x000fe80000100a00 */
[----:B------:R-:W-:Y:S04]  /*5cea0*/  STL.64 [R1+0x3e8], R174 ;  /* 0x0003e8ae01007387 */ /* 0x000fe80000100a00 */
[----:B------:R-:W2:Y:S04]  /*5ceb0*/  LDL.LU R89, [R1+0x6f4] ;  /* 0x0006f40001597983 */ /* 0x000ea80000300800 */
[----:B------:R-:W2:Y:S04]  /*5cec0*/  LDL.LU R90, [R1+0x6f8] ;  /* 0x0006f800015a7983 */ /* 0x000ea80000300800 */
[----:B------:R-:W2:Y:S01]  /*5ced0*/  LDL.LU R91, [R1+0x6fc] ;  /* 0x0006fc00015b7983 */ /* 0x000ea20000300800 */
[C---:B----4-:R-:W-:Y:S08]  /*5cee0*/  HMMA.1688.F32.TF32 R168, R76.reuse, R56, R168 ;  /* 0x000000384ca8723c */ /* 0x050ff000000810a8 */
[C---:B------:R-:W-:Y:S08]  /*5cef0*/  HMMA.1688.F32.TF32 R164, R76.reuse, R60, R164 ;  /* 0x0000003c4ca4723c */ /* 0x040ff000000810a4 */
[C---:B------:R-:W-:Y:S08]  /*5cf00*/  HMMA.1688.F32.TF32 R160, R76.reuse, R64, R160 ;  /* 0x000000404ca0723c */ /* 0x040ff000000810a0 */
[----:B------:R-:W-:Y:S01]  /*5cf10*/  HMMA.1688.F32.TF32 R76, R76, R68, R140 ;  /* 0x000000444c4c723c */ /* 0x000fe2000008108c */
        /* <DEDUP_REMOVED lines=9> */
[----:B------:R1:W-:Y:S01]  /*5cfb0*/  STL.64 [R1+0x2a8], R78 ;  /* 0x0002a84e01007387 */ /* 0x0003e20000100a00 */
[C---:B------:R-:W-:Y:S03]  /*5cfc0*/  HMMA.1688.F32.TF32 R144, R72.reuse, R20, R144 ;  /* 0x000000144890723c */ /* 0x040fe60000081090 */
[----:B------:R-:W-:Y:S04]  /*5cfd0*/  LDS R140, [R2+UR11+0x4a100] ;  /* 0x04a1000b028c7984 */ /* 0x000fe80008000800 */
[----:B------:R-:W-:Y:S01]  /*5cfe0*/  LDS R142, [R2+UR11+0x4a900] ;  /* 0x04a9000b028e7984 */ /* 0x000fe20008000800 */
[C---:B-1----:R-:W-:Y:S03]  /*5cff0*/  HMMA.1688.F32.TF32 R76, R72.reuse, R16, R148 ;  /* 0x00000010484c723c */ /* 0x042fe60000081094 */
[----:B------:R-:W-:Y:S04]  /*5d000*/  STL.64 [R1+0x3a0], R156 ;  /* 0x0003a09c01007387 */ /* 0x000fe80000100a00 */
[----:B------:R-:W-:Y:S04]  /*5d010*/  STL.64 [R1+0x3a8], R158 ;  /* 0x0003a89e01007387 */ /* 0x000fe80000100a00 */
[----:B------:R-:W-:Y:S01]  /*5d020*/  STL.64 [R1+0x390], R152 ;  /* 0x0003909801007387 */ /* 0x000fe20000100a00 */
[C---:B------:R-:W-:Y:S03]  /*5d030*/  HMMA.1688.F32.TF32 R136, R72.reuse, R24, R136 ;  /* 0x000000184888723c */ /* 0x040fe60000081088 */
[----:B------:R-:W-:Y:S04]  /*5d040*/  STL.64 [R1+0x398], R154 ;  /* 0x0003989a01007387 */ /* 0x000fe80000100a00 */
[----:B------:R-:W-:Y:S04]  /*5d050*/  LDS R141, [R252+UR11+0x4a100] ;  /* 0x04a1000bfc8d7984 */ /* 0x000fe80008000800 */
[----:B------:R-:W-:Y:S04]  /*5d060*/  STL.64 [R1+0x380], R76 ;  /* 0x0003804c01007387 */ /* 0x000fe80000100a00 */
[----:B------:R1:W-:Y:S01]  /*5d070*/  STL.64 [R1+0x388], R78 ;  /* 0x0003884e01007387 */ /* 0x0003e20000100a00 */
[C---:B------:R-:W-:Y:S03]  /*5d080*/  HMMA.1688.F32.TF32 R128, R72.reuse, R32, R128 ;  /* 0x000000204880723c */ /* 0x040fe60000081080 */
[----:B------:R-:W2:Y:S05]  /*5d090*/  LDS R143, [R252+UR11+0x4a900] ;  /* 0x04a9000bfc8f7984 */ /* 0x000eaa0008000800 */
[C---:B-1----:R-:W-:Y:S01]  /*5d0a0*/  HMMA.1688.F32.TF32 R76, R72.reuse, R28, R132 ;  /* 0x0000001c484c723c */ /* 0x042fe20000081084 */
[----:B------:R-:W-:Y:S04]  /*5d0b0*/  STL.64 [R1+0x370], R144 ;  /* 0x0003709001007387 */ /* 0x000fe80000100a00 */
[----:B------:R-:W-:Y:S04]  /*5d0c0*/  STL.64 [R1+0x378], R146 ;  /* 0x0003789201007387 */ /* 0x000fe80000100a00 */
[----:B------:R-:W-:Y:S01]  /*5d0d0*/  STL.64 [R1+0x360], R136 ;  /* 0x0003608801007387 */ /* 0x000fe20000100a00 */
[C---:B------:R-:W-:Y:S03]  /*5d0e0*/  HMMA.1688.F32.TF32 R120, R72.reuse, R36, R120 ;  /* 0x000000244878723c */ /* 0x040fe60000081078 */
[----:B------:R-:W-:Y:S06]  /*5d0f0*/  STL.64 [R1+0x368], R138 ;  /* 0x0003688a01007387 */ /* 0x000fec0000100a00 */
        /* <DEDUP_REMOVED lines=16> */
[----:B------:R1:W-:Y:S05]  /*5d200*/  STL.64 [R1+0x308], R82 ;  /* 0x0003085201007387 */ /* 0x0003ea0000100a00 */
[----:B------:R-:W-:Y:S04]  /*5d210*/  STL.64 [R1+0x2f0], R76 ;  /* 0x0002f04c01007387 */ /* 0x000fe80000100a00 */
[----:B------:R3:W-:Y:S01]  /*5d220*/  STL.64 [R1+0x2f8], R78 ;  /* 0x0002f84e01007387 */ /* 0x0007e20000100a00 */
[C---:B-1----:R-:W-:Y:S08]  /*5d230*/  HMMA.1688.F32.TF32 R80, R72.reuse, R60, R100 ;  /* 0x0000003c4850723c */ /* 0x042ff00000081064 */
[C---:B---3--:R-:W-:Y:S08]  /*5d240*/  HMMA.1688.F32.TF32 R76, R72.reuse, R64, R96 ;  /* 0x00000040484c723c */ /* 0x048ff00000081060 */
[----:B------:R-:W-:Y:S01]  /*5d250*/  HMMA.1688.F32.TF32 R72, R72, R68, R92 ;  /* 0x000000444848723c */ /* 0x000fe2000008105c */
[----:B------:R1:W-:Y:S04]  /*5d260*/  STL.64 [R1+0x2e0], R104 ;  /* 0x0002e06801007387 */ /* 0x0003e80000100a00 */
[----:B------:R3:W-:Y:S04]  /*5d270*/  STL.64 [R1+0x2e8], R106 ;  /* 0x0002e86a01007387 */ /* 0x0007e80000100a00 */
[----:B------:R-:W-:Y:S04]  /*5d280*/  STL.64 [R1+0x2d0], R80 ;  /* 0x0002d05001007387 */ /* 0x000fe80000100a00 */
[----:B------:R-:W-:Y:S01]  /*5d290*/  STL.64 [R1+0x2d8], R82 ;  /* 0x0002d85201007387 */ /* 0x000fe20000100a00 */
[----:B------:R-:W-:Y:S01]  /*5d2a0*/  MOV R123, R84 ;  /* 0x00000054007b7202 */ /* 0x000fe20000000f00 */
[----:B------:R-:W-:Y:S01]  /*5d2b0*/  IMAD.MOV.U32 R122, RZ, RZ, R85 ;  /* 0x000000ffff7a7224 */ /* 0x000fe200078e0055 */
[----:B------:R-:W-:Y:S01]  /*5d2c0*/  MOV R120, R87 ;  /* 0x0000005700787202 */ /* 0x000fe20000000f00 */
[----:B------:R-:W-:Y:S01]  /*5d2d0*/  IMAD.MOV.U32 R121, RZ, RZ, R86 ;  /* 0x000000ffff797224 */ /* 0x000fe200078e0056 */
[----:B------:R-:W-:Y:S01]  /*5d2e0*/  MOV R162, R125 ;  /* 0x0000007d00a27202 */ /* 0x000fe20000000f00 */
[----:B------:R-:W-:Y:S04]  /*5d2f0*/  STL.64 [R1+0x3140], R74 ;  /* 0x0031404a01007387 */ /* 0x000fe80000100a00 */
[----:B------:R-:W-:Y:S04]  /*5d300*/  STL.64 [R1+0x2c0], R76 ;  /* 0x0002c04c01007387 */ /* 0x000fe80000100a00 */
[----:B------:R2:W-:Y:S04]  /*5d310*/  STL.64 [R1+0x2c8], R78 ;  /* 0x0002c84e01007387 */ /* 0x0005e80000100a00 */
[----:B------:R-:W-:Y:S04]  /*5d320*/  STL.64 [R1+0x3138], R72 ;  /* 0x0031384801007387 */ /* 0x000fe80000100a00 */
[----:B-1----:R-:W4:Y:S04]  /*5d330*/  LDL.LU R104, [R1+0x800] ;  /* 0x0008000001687983 */ /* 0x002f280000300800 */
[----:B------:R-:W4:Y:S04]  /*5d340*/  LDL.LU R105, [R1+0x804] ;  /* 0x0008040001697983 */ /* 0x000f280000300800 */
[----:B---3--:R-:W4:Y:S04]  /*5d350*/  LDL.LU R106, [R1+0x808] ;  /* 0x00080800016a7983 */ /* 0x008f280000300800 */
[----:B------:R-:W4:Y:S01]  /*5d360*/  LDL.LU R107, [R1+0x80c] ;  /* 0x00080c00016b7983 */ /* 0x000f220000300800 */
[----:B------:R-:W-:-:S02]  /*5d370*/  IMAD.MOV.U32 R163, RZ, RZ, R124 ;  /* 0x000000ffffa37224 */ /* 0x000fc400078e007c */
[----:B------:R-:W-:Y:S01]  /*5d380*/  IMAD.MOV.U32 R161, RZ, RZ, R126 ;  /* 0x000000ffffa17224 */ /* 0x000fe200078e007e */
[----:B------:R-:W-:Y:S01]  /*5d390*/  MOV R242, R213 ;  /* 0x000000d500f27202 */ /* 0x000fe20000000f00 */
[----:B------:R-:W-:Y:S02]  /*5d3a0*/  IMAD.MOV.U32 R160, RZ, RZ, R127 ;  /* 0x000000ffffa07224 */ /* 0x000fe400078e007f */
[----:B------:R-:W-:Y:S02]  /*5d3b0*/  IMAD.MOV.U32 R243, RZ, RZ, R212 ;  /* 0x000000fffff37224 */ /* 0x000fe400078e00d4 */
[----:B------:R-:W-:Y:S01]  /*5d3c0*/  IMAD.MOV.U32 R241, RZ, RZ, R214 ;  /* 0x000000fffff17224 */ /* 0x000fe200078e00d6 */
[----:B------:R-:W-:Y:S01]  /*5d3d0*/  MOV R231, R200 ;  /* 0x000000c800e77202 */ /* 0x000fe20000000f00 */
[----:B------:R-:W-:Y:S02]  /*5d3e0*/  IMAD.MOV.U32 R240, RZ, RZ, R215 ;  /* 0x000000fffff07224 */ /* 0x000fe400078e00d7 */
        /* <DEDUP_REMOVED lines=14> */
[----:B------:R-:W1:Y:S01]  /*5d4d0*/  LDS R83, [R252+UR11+0x4a980] ;  /* 0x04a9800bfc537984 */ /* 0x000e620008000800 */
[C---:B--2---:R-:W-:Y:S03]  /*5d4e0*/  HMMA.1688.F32.TF32 R76, R140.reuse, R8, R88 ;  /* 0x000000088c4c723c */ /* 0x044fe60000081058 */
        /* <DEDUP_REMOVED lines=32> */
[----:B------:R-:W-:Y:S04]  /*5d6f0*/  STL.64 [R1+0x3150], R78 ;  /* 0x0031504e01007387 */ /* 0x000fe80000100a00 */
[----:B------:R-:W-:Y:S01]  /*5d700*/  STL.64 [R1+0x3148], R76 ;  /* 0x0031484c01007387 */ /* 0x000fe20000100a00 */
[C---:B----4-:R-:W-:Y:S08]  /*5d710*/  HMMA.1688.F32.TF32 R104, R140.reuse, R32, R104 ;  /* 0x000000208c68723c */ /* 0x050ff00000081068 */
[C---:B--2---:R-:W-:Y:S08]  /*5d720*/  HMMA.1688.F32.TF32 R88, R140.reuse, R16, R88 ;  /* 0x000000108c58723c */ /* 0x044ff00000081058 */
[C---:B---3--:R-:W-:Y:S08]  /*5d730*/  HMMA.1688.F32.TF32 R84, R140.reuse, R12, R84 ;  /* 0x0000000c8c54723c */ /* 0x048ff00000081054 */
[C---:B------:R-:W-:Y:S11]  /*5d740*/  HMMA.1688.F32.TF32 R92, R140.reuse, R20, R92 ;  /* 0x000000148c5c723c */ /* 0x040ff6000008105c */
[----:B------:R-:W-:Y:S01]  /*5d750*/  STL.64 [R1+0x3160], R86 ;  /* 0x0031605601007387 */ /* 0x000fe20000100a00 */
[C---:B------:R-:W-:Y:S03]  /*5d760*/  HMMA.1688.F32.TF32 R96, R140.reuse, R24, R96 ;  /* 0x000000188c60723c */ /* 0x040fe60000081060 */
[----:B------:R-:W-:Y:S05]  /*5d770*/  STL.64 [R1+0x3158], R84 ;  /* 0x0031585401007387 */ /* 0x000fea0000100a00 */
[C---:B------:R-:W-:Y:S01]  /*5d780*/  HMMA.1688.F32.TF32 R100, R140.reuse, R28, R100 ;  /* 0x0000001c8c64723c */ /* 0x040fe20000081064 */
[----:B------:R2:W-:Y:S04]  /*5d790*/  STL.64 [R1+0x3170], R90 ;  /* 0x0031705a01007387 */ /* 0x0005e80000100a00 */
[----:B------:R3:W-:Y:S03]  /*5d7a0*/  STL.64 [R1+0x3168], R88 ;  /* 0x0031685801007387 */ /* 0x0007e60000100a00 */
[C---:B------:R-:W-:Y:S01]  /*5d7b0*/  HMMA.1688.F32.TF32 R108, R140.reuse, R36, R108 ;  /* 0x000000248c6c723c */ /* 0x040fe2000008106c */
[----:B------:R-:W-:Y:S04]  /*5d7c0*/  STL.64 [R1+0x3180], R94 ;  /* 0x0031805e01007387 */ /* 0x000fe80000100a00 */
        /* <DEDUP_REMOVED lines=52> */
[----:B------:R-:W4:Y:S04]  /*5db10*/  LDL.LU R164, [R1+0x680] ;  /* 0x0006800001a47983 */ /* 0x000f280000300800 */
[----:B------:R-:W4:Y:S01]  /*5db20*/  LDL.LU R165, [R1+0x684] ;  /* 0x0006840001a57983 */ /* 0x000f220000300800 */
[C---:B------:R-:W-:Y:S03]  /*5db30*/  HMMA.1688.F32.TF32 R160, R204.reuse, R24, R160 ;  /* 0x00000018cca0723c */ /* 0x040fe600000810a0 */
[----:B------:R-:W4:Y:S04]  /*5db40*/  LDL.LU R166, [R1+0x688] ;  /* 0x0006880001a67983 */ /* 0x000f280000300800 */
[----:B------:R-:W4:Y:S04]  /*5db50*/  LDL.LU R167, [R1+0x68c] ;  /* 0x00068c0001a77983 */ /* 0x000f280000300800 */
[----:B------:R-:W-:Y:S04]  /*5db60*/  STL.64 [R1+0x31f0], R122 ;  /* 0x0031f07a01007387 */ /* 0x000fe80000100a00 */
[----:B------:R-:W-:Y:S01]  /*5db70*/  STL.64 [R1+0x31e8], R120 ;  /* 0x0031e87801007387 */ /* 0x000fe20000100a00 */
[----:B--2---:R-:W-:Y:S08]  /*5db80*/  HMMA.1688.F32.TF32 R144, R204, R8, R144 ;  /* 0x00000008cc90723c */ /* 0x004ff00000081090 */
[C---:B---3--:R-:W-:Y:S08]  /*5db90*/  HMMA.1688.F32.TF32 R128, R140.reuse, R56, R128 ;  /* 0x000000388c80723c */ /* 0x048ff00000081080 */
[C---:B----4-:R-:W-:Y:S08]  /*5dba0*/  HMMA.1688.F32.TF32 R124, R140.reuse, R52, R124 ;  /* 0x000000348c7c723c */ /* 0x050ff0000008107c */
[C---:B------:R-:W-:Y:S11]  /*5dbb0*/  HMMA.1688.F32.TF32 R132, R140.reuse, R60, R132 ;  /* 0x0000003c8c84723c */ /* 0x040ff60000081084 */
[----:B------:R-:W-:Y:S01]  /*5dbc0*/  STL.64 [R1+0x3200], R126 ;  /* 0x0032007e01007387 */ /* 0x000fe20000100a00 */
[C---:B------:R-:W-:Y:S03]  /*5dbd0*/  HMMA.1688.F32.TF32 R136, R140.reuse, R64, R136 ;  /* 0x000000408c88723c */ /* 0x040fe60000081088 */
[----:B------:R-:W-:Y:S05]  /*5dbe0*/  STL.64 [R1+0x31f8], R124 ;  /* 0x0031f87c01007387 */ /* 0x000fea0000100a00 */
[----:B------:R-:W-:Y:S01]  /*5dbf0*/  HMMA.1688.F32.TF32 R140, R140, R68, R168 ;  /* 0x000000448c8c723c */ /* 0x000fe200000810a8 */
        /* <DEDUP_REMOVED lines=54> */
[----:B------:R-:W-:Y:S04]  /*5df60*/  STL [R1+0x3104], R164 ;  /* 0x003104a401007387 */ /* 0x000fe80000100800 */
[----:B------:R1:W-:Y:S04]  /*5df70*/  STL [R1+0x3100], R165 ;  /* 0x003100a501007387 */ /* 0x0003e80000100800 */
[----:B------:R1:W-:Y:S04]  /*5df80*/  STL [R1+0x30fc], R166 ;  /* 0x0030fca601007387 */ /* 0x0003e80000100800 */
[----:B------:R1:W-:Y:S01]  /*5df90*/  STL [R1+0x30f8], R167 ;  /* 0x0030f8a701007387 */ /* 0x0003e20000100800 */
[----:B------:R-:W-:Y:S01]  /*5dfa0*/  IMAD.MOV.U32 R91, RZ, RZ, R224 ;  /* 0x000000ffff5b7224 */ /* 0x000fe200078e00e0 */
[----:B------:R-:W-:Y:S01]  /*5dfb0*/  MOV R89, R226 ;  /* 0x000000e200597202 */ /* 0x000fe20000000f00 */
[----:B------:R-:W-:-:S02]  /*5dfc0*/  IMAD.MOV.U32 R90, RZ, RZ, R225 ;  /* 0x000000ffff5a7224 */ /* 0x000fc400078e00e1 */
[----:B------:R-:W-:Y:S01]  /*5dfd0*/  IMAD.MOV.U32 R88, RZ, RZ, R227 ;  /* 0x000000ffff587224 */ /* 0x000fe200078e00e3 */
[C---:B--2---:R-:W-:Y:S08]  /*5dfe0*/  HMMA.1688.F32.TF32 R168, R204.reuse, R32, R168 ;  /* 0x00000020cca8723c */ /* 0x044ff000000810a8 */
[C---:B---3--:R-:W-:Y:S11]  /*5dff0*/  HMMA.1688.F32.TF32 R172, R204.reuse, R36, R172 ;  /* 0x00000024ccac723c */ /* 0x048ff600000810ac */
[----:B------:R-:W-:Y:S04]  /*5e000*/  STL [R1+0x3114], R168 ;  /* 0x003114a801007387 */ /* 0x000fe80000100800 */
[----:B------:R-:W-:Y:S04]  /*5e010*/  STL [R1+0x3110], R169 ;  /* 0x003110a901007387 */ /* 0x000fe80000100800 */
[----:B------:R-:W-:Y:S01]  /*5e020*/  STL [R1+0x310c], R170 ;  /* 0x00310caa01007387 */ /* 0x000fe20000100800 */
[C---:B----4-:R-:W-:Y:S03]  /*5e030*/  HMMA.1688.F32.TF32 R188, R204.reuse, R52, R188 ;  /* 0x00000034ccbc723c */ /* 0x050fe600000810bc */
[----:B------:R-:W-:Y:S05]  /*5e040*/  STL [R1+0x3108], R171 ;  /* 0x003108ab01007387 */ /* 0x000fea0000100800 */
[C---:B------:R-:W-:Y:S01]  /*5e050*/  HMMA.1688.F32.TF32 R176, R204.reuse, R40, R176 ;  /* 0x00000028ccb0723c */ /* 0x040fe200000810b0 */
[----:B------:R-:W-:Y:S07]  /*5e060*/  STL [R1+0x3120], R172 ;  /* 0x003120ac01007387 */ /* 0x000fee0000100800 */
[C---:B------:R-:W-:Y:S01]  /*5e070*/  HMMA.1688.F32.TF32 R180, R204.reuse, R44, R180 ;  /* 0x0000002cccb4723c */ /* 0x040fe200000810b4 */
[----:B------:R-:W-:Y:S04]  /*5e080*/  STL [R1+0x311c], R173 ;  /* 0x00311cad01007387 */ /* 0x000fe80000100800 */
[----:B------:R-:W-:Y:S03]  /*5e090*/  STL [R1+0x3118], R174 ;  /* 0x003118ae01007387 */ /* 0x000fe60000100800 */
[C---:B------:R-:W-:Y:S01]  /*5e0a0*/  HMMA.1688.F32.TF32 R184, R204.reuse, R48, R184 ;  /* 0x00000030ccb8723c */ /* 0x040fe200000810b8 */
[----:B------:R2:W-:Y:S04]  /*5e0b0*/  STL [R1+0x30f4], R175 ;  /* 0x0030f4af01007387 */ /* 0x0005e80000100800 */
[----:B------:R-:W-:Y:S03]  /*5e0c0*/  STL [R1+0x312c], R176 ;  /* 0x00312cb001007387 */ /* 0x000fe60000100800 */
[C---:B------:R-:W-:Y:S01]  /*5e0d0*/  HMMA.1688.F32.TF32 R192, R204.reuse, R56, R192 ;  /* 0x00000038ccc0723c */ /* 0x040fe200000810c0 */
[----:B------:R-:W-:Y:S04]  /*5e0e0*/  STL [R1+0x3128], R177 ;  /* 0x003128b101007387 */ /* 0x000fe80000100800 */
[----:B------:R-:W-:Y:S04]  /*5e0f0*/  STL [R1+0x3124], R178 ;  /* 0x003124b201007387 */ /* 0x000fe80000100800 */
[----:B------:R-:W-:Y:S04]  /*5e100*/  STL [R1+0x30f0], R179 ;  /* 0x0030f0b301007387 */ /* 0x000fe80000100800 */
[----:B------:R3:W-:Y:S04]  /*5e110*/  STL [R1+0x3130], R181 ;  /* 0x003130b501007387 */ /* 0x0007e80000100800 */
[----:B------:R-:W-:Y:S04]  /*5e120*/  STL [R1+0x30ec], R182 ;  /* 0x0030ecb601007387 */ /* 0x000fe80000100800 */
[----:B------:R-:W-:Y:S04]  /*5e130*/  STL [R1+0x30e8], R183 ;  /* 0x0030e8b701007387 */ /* 0x000fe80000100800 */
[----:B------:R-:W-:Y:S04]  /*5e140*/  STL [R1+0x30e4], R187 ;  /* 0x0030e4bb01007387 */ /* 0x000fe80000100800 */
[----:B------:R-:W-:Y:S04]  /*5e150*/  STL.64 [R1+0x32a0], R190 ;  /* 0x0032a0be01007387 */ /* 0x000fe80000100a00 */
[----:B------:R-:W-:Y:S04]  /*5e160*/  STL.64 [R1+0x3298], R188 ;  /* 0x003298bc01007387 */ /* 0x000fe80000100a00 */
[----:B------:R-:W-:Y:S04]  /*5e170*/  STL.64 [R1+0x32b0], R194 ;  /* 0x0032b0c201007387 */ /* 0x000fe80000100a00 */
[----:B------:R-:W-:Y:S04]  /*5e180*/  STL.64 [R1+0x32a8], R192 ;  /* 0x0032a8c001007387 */ /* 0x000fe80000100a00 */
        /* <DEDUP_REMOVED lines=36> */
[----:B------:R-:W-:Y:S01]  /*5e3d0*/  HMMA.1688.F32.TF32 R196, R204, R60, R196 ;  /* 0x0000003cccc4723c */ /* 0x000fe200000810c4 */
[----:B------:R-:W-:-:S07]  /*5e3e0*/  IMAD.MOV.U32 R76, RZ, RZ, R248 ;  /* 0x000000ffff4c7224 */ /* 0x000fce00078e00f8 */
[----:B-1----:R-:W-:Y:S01]  /*5e3f0*/  HMMA.1688.F32.TF32 R88, R80, R52, R88 ;  /* 0x000000345058723c */ /* 0x002fe20000081058 */
[----:B------:R-:W-:Y:S01]  /*5e400*/  IMAD.MOV.U32 R77, RZ, RZ, R249 ;  /* 0x000000ffff4d7224 */ /* 0x000fe200078e00f9 */
[----:B------:R-:W-:Y:S01]  /*5e410*/  MOV R78, R250 ;  /* 0x000000fa004e7202 */ /* 0x000fe20000000f00 */
[----:B------:R-:W-:-:S08]  /*5e420*/  IMAD.MOV.U32 R79, RZ, RZ, R251 ;  /* 0x000000ffff4f7224 */ /* 0x000fd000078e00fb */
[----:B------:R-:W-:Y:S04]  /*5e430*/  STL.64 [R1+0x32c0], R198 ;  /* 0x0032c0c601007387 */ /* 0x000fe80000100a00 */
[----:B------:R-:W-:Y:S04]  /*5e440*/  STL.64 [R1+0x32b8], R196 ;  /* 0x0032b8c401007387 */ /* 0x000fe80000100a00 */
        /* <DEDUP_REMOVED lines=8> */
[----:B--2---:R-:W-:Y:S01]  /*5e4d0*/  MOV R175, R91 ;  /* 0x0000005b00af7202 */ /* 0x004fe20000000f00 */
        /* <DEDUP_REMOVED lines=11> */
[C---:B---3--:R-:W-:Y:S08]  /*5e590*/  HMMA.1688.F32.TF32 R200, R204.reuse, R64, R200 ;  /* 0x00000040ccc8723c */ /* 0x048ff000000810c8 */
[----:B----4-:R-:W-:Y:S01]  /*5e5a0*/  HMMA.1688.F32.TF32 R204, R204, R68, R72 ;  /* 0x00000044cccc723c */ /* 0x010fe20000081048 */
        /* <DEDUP_REMOVED lines=15> */
[----:B------:R-:W-:Y:S01]  /*5e6a0*/  LDS R217, [R3+UR11+0x4b000] ;  /* 0x04b0000b03d97984 */ /* 0x000fe20008000800 */
[----:B------:R-:W-:-:S03]  /*5e6b0*/  IMAD.MOV.U32 R99, RZ, RZ, R19 ;  /* 0x000000ffff637224 */ /* 0x000fc600078e0013 */
[----:B------:R-:W1:Y:S02]  /*5e6c0*/  LDS R219, [R3+UR11+0x4b800] ;  /* 0x04b8000b03db7984 */ /* 0x000e640008000800 */
[----:B------:R-:W-:Y:S03]  /*5e6d0*/  HMMA.1688.F32.TF32 R84, R80, R56, R84 ;  /* 0x000000385054723c */ /* 0x000fe60000081054 */
[----:B------:R2:W-:Y:S04]  /*5e6e0*/  STL.64 [R1+0x540], R92 ;  /* 0x0005405c01007387 */ /* 0x0005e80000100a00 */
[----:B------:R3:W-:Y:S04]  /*5e6f0*/  STL.64 [R1+0x548], R94 ;  /* 0x0005485e01007387 */ /* 0x0007e80000100a00 */
[----:B------:R-:W-:Y:S01]  /*5e700*/  MOV R181, R72 ;  /* 0x0000004800b57202 */ /* 0x000fe20000000f00 */
[----:B------:R-:W-:-:S02]  /*5e710*/  IMAD.MOV.U32 R176, RZ, RZ, R73 ;  /* 0x000000ffffb07224 */ /* 0x000fc400078e0049 */
        /* <DEDUP_REMOVED lines=15> */
[----:B------:R-:W-:Y:S02]  /*5e810*/  IMAD.MOV.U32 R164, RZ, RZ, R87 ;  /* 0x000000ffffa47224 */ /* 0x000fe400078e0057 */
[----:B------:R-:W-:Y:S01]  /*5e820*/  IMAD.MOV.U32 R86, RZ, RZ, R63 ;  /* 0x000000ffff567224 */ /* 0x000fe200078e003f */
[----:B------:R-:W4:Y:S01]  /*5e830*/  LDL.LU R59, [R1+0x33a4] ;  /* 0x0033a400013b7983 */ /* 0x000f220000300800 */
[----:B------:R-:W-:-:S03]  /*5e840*/  IMAD.MOV.U32 R87, RZ, RZ, R62 ;  /* 0x000000ffff577224 */ /* 0x000fc600078e003e */
[----:B------:R-:W4:Y:S04]  /*5e850*/  LDL.LU R58, [R1+0x33a0] ;  /* 0x0033a000013a7983 */ /* 0x000f280000300800 */
[----:B------:R-:W4:Y:S04]  /*5e860*/  LDL.LU R63, [R1+0x339c] ;  /* 0x00339c00013f7983 */ /* 0x000f280000300800 */
[----:B------:R-:W4:Y:S01]  /*5e870*/  LDL.LU R62, [R1+0x3398] ;  /* 0x00339800013e7983 */ /* 0x000f220000300800 */
[----:B--2---:R-:W-:-:S03]  /*5e880*/  IMAD.MOV.U32 R92, RZ, RZ, R43 ;  /* 0x000000ffff5c7224 */ /* 0x004fc600078e002b */
[----:B------:R-:W2:Y:S01]  /*5e890*/  LDL.LU R51, [R1+0x3394] ;  /* 0x0033940001337983 */ /* 0x000ea20000300800 */
[----:B------:R-:W-:-:S03]  /*5e8a0*/  IMAD.MOV.U32 R93, RZ, RZ, R42 ;  /* 0x000000ffff5d7224 */ /* 0x000fc600078e002a */
[----:B------:R-:W2:Y:S01]  /*5e8b0*/  LDL.LU R50, [R1+0x3390] ;  /* 0x0033900001327983 */ /* 0x000ea20000300800 */
[----:B---3--:R-:W-:-:S03]  /*5e8c0*/  MOV R94, R47 ;  /* 0x0000002f005e7202 */ /* 0x008fc60000000f00 */
        /* <DEDUP_REMOVED lines=25> */
[----:B------:R-:W-:Y:S02]  /*5ea60*/  IMAD.MOV.U32 R77, RZ, RZ, R10 ;  /* 0x000000ffff4d7224 */ /* 0x000fe400078e000a */
[----:B------:R-:W-:Y:S02]  /*5ea70*/  IMAD.MOV.U32 R78, RZ, RZ, R11 ;  /* 0x000000ffff4e7224 */ /* 0x000fe400078e000b */
[----:B------:R-:W-:Y:S01]  /*5ea80*/  IMAD.MOV.U32 R168, RZ, RZ, R79 ;  /* 0x000000ffffa87224 */ /* 0x000fe200078e004f */
[----:B------:R-:W-:Y:S01]  /*5ea90*/  MOV R79, R15 ;  /* 0x0000000f004f7202 */ /* 0x000fe20000000f00 */
[----:B----4-:R-:W-:-:S02]  /*5eaa0*/  IMAD.MOV.U32 R119, RZ, RZ, R59 ;  /* 0x000000ffff777224 */ /* 0x010fc400078e003b */
[----:B------:R-:W-:Y:S01]  /*5eab0*/  IMAD.MOV.U32 R118, RZ, RZ, R58 ;  /* 0x000000ffff767224 */ /* 0x000fe200078e003a */
[----:B------:R-:W-:Y:S01]  /*5eac0*/  MOV R117, R63 ;  /* 0x0000003f00757202 */ /* 0x000fe20000000f00 */
[----:B------:R-:W-:Y:S02]  /*5ead0*/  IMAD.MOV.U32 R116, RZ, RZ, R62 ;  /* 0x000000ffff747224 */ /* 0x000fe400078e003e */
[----:B------:R-:W4:Y:S04]  /*5eae0*/  LDL.LU R62, [R1+0x3344] ;  /* 0x00334400013e7983 */ /* 0x000f280000300800 */
[----:B------:R-:W4:Y:S04]  /*5eaf0*/  LDL.LU R63, [R1+0x3340] ;  /* 0x00334000013f7983 */ /* 0x000f280000300800 */
[----:B------:R-:W4:Y:S01]  /*5eb00*/  LDL.LU R58, [R1+0x333c] ;  /* 0x00333c00013a7983 */ /* 0x000f220000300800 */
[----:B--2---:R-:W-:-:S02]  /*5eb10*/  IMAD.MOV.U32 R122, RZ, RZ, R50 ;  /* 0x000000ffff7a7224 */ /* 0x004fc400078e0032 */
[----:B---3--:R-:W-:Y:S01]  /*5eb20*/  IMAD.MOV.U32 R121, RZ, RZ, R55 ;  /* 0x000000ffff797224 */ /* 0x008fe200078e0037 */
[----:B------:R-:W4:Y:S01]  /*5eb30*/  LDL.LU R59, [R1+0x3338] ;  /* 0x00333800013b7983 */ /* 0x000f220000300800 */
[----:B------:R-:W-:-:S03]  /*5eb40*/  MOV R120, R54 ;  /* 0x0000003600787202 */ /* 0x000fc60000000f00 */
[----:B------:R-:W2:Y:S01]  /*5eb50*/  LDL.LU R54, [R1+0x3334] ;  /* 0x0033340001367983 */ /* 0x000ea20000300800 */
[----:B------:R-:W-:-:S03]  /*5eb60*/  MOV R123, R51 ;  /* 0x00000033007b7202 */ /* 0x000fc60000000f00 */
[----:B------:R-:W2:Y:S04]  /*5eb70*/  LDL.LU R55, [R1+0x3330] ;  /* 0x0033300001377983 */ /* 0x000ea80000300800 */
[----:B------:R-:W3:Y:S04]  /*5eb80*/  LDL.LU R50, [R1+0x332c] ;  /* 0x00332c0001327983 */ /* 0x000ee80000300800 */
[----:B------:R-:W3:Y:S04]  /*5eb90*/  LDL.LU R51, [R1+0x3328] ;  /* 0x0033280001337983 */ /* 0x000ee80000300800 */
[----:B------:R-:W1:Y:S01]  /*5eba0*/  LDL.LU R136, [R1+0xf0] ;  /* 0x0000f00001887983 */ /* 0x000e620000300800 */
[----:B------:R-:W-:-:S03]  /*5ebb0*/  IMAD.MOV.U32 R124, RZ, RZ, R46 ;  /* 0x000000ffff7c7224 */ /* 0x000fc600078e002e */
[----:B------:R-:W1:Y:S01]  /*5ebc0*/  LDL.LU R137, [R1+0xf4] ;  /* 0x0000f40001897983 */ /* 0x000e620000300800 */
[----:B------:R-:W-:-:S03]  /*5ebd0*/  IMAD.MOV.U32 R125, RZ, RZ, R47 ;  /* 0x000000ffff7d7224 */ /* 0x000fc600078e002f */
[----:B------:R-:W1:Y:S01]  /*5ebe0*/  LDL.LU R138, [R1+0xf8] ;  /* 0x0000f800018a7983 */ /* 0x000e620000300800 */
[----:B------:R-:W-:-:S03]  /*5ebf0*/  MOV R126, R42 ;  /* 0x0000002a007e7202 */ /* 0x000fc60000000f00 */
[----:B------:R-:W1:Y:S01]  /*5ec00*/  LDL.LU R139, [R1+0xfc] ;  /* 0x0000fc00018b7983 */ /* 0x000e620000300800 */
[----:B------:R-:W-:-:S03]  /*5ec10*/  IMAD.MOV.U32 R127, RZ, RZ, R43 ;  /* 0x000000ffff7f7224 */ /* 0x000fc600078e002b */
[----:B------:R-:W2:Y:S04]  /*5ec20*/  LDL.LU R46, [R1+0x3324] ;  /* 0x00332400012e7983 */ /* 0x000ea80000300800 */
[----:B------:R-:W2:Y:S04]  /*5ec30*/  LDL.LU R47, [R1+0x3320] ;  /* 0x00332000012f7983 */ /* 0x000ea80000300800 */
[----:B------:R-:W2:Y:S01]  /*5ec40*/  LDL.LU R42, [R1+0x331c] ;  /* 0x00331c00012a7983 */ /* 0x000ea20000300800 */
[----:B------:R-:W-:Y:S01]  /*5ec50*/  IMAD.MOV.U32 R134, RZ, RZ, R34 ;  /* 0x000000ffff867224 */ /* 0x000fe200078e0022 */
[----:B------:R-:W-:-:S02]  /*5ec60*/  MOV R133, R39 ;  /* 0x0000002700857202 */ /* 0x000fc40000000f00 */
        /* <DEDUP_REMOVED lines=28> */
[----:B------:R-:W1:Y:S04]  /*5ee30*/  LDL.LU R10, [R1+0x32d0] ;  /* 0x0032d000010a7983 */ /* 0x000e680000300800 */
[----:B------:R-:W1:Y:S04]  /*5ee40*/  LDL.LU R11, [R1+0x32cc] ;  /* 0x0032cc00010b7983 */ /* 0x000e680000300800 */
[----:B------:R-:W3:Y:S01]  /*5ee50*/  LDL.LU R15, [R1+0x32c8] ;  /* 0x0032c800010f7983 */ /* 0x000ee20000300800 */
        /* <DEDUP_REMOVED lines=10> */
[----:B--2---:R-:W-:Y:S08]  /*5ef00*/  HMMA.1688.F32.TF32 R4, R80, R68, R4 ;  /* 0x000000445004723c */ /* 0x004ff00000081004 */
[----:B-1----:R-:W-:-:S15]  /*5ef10*/  HMMA.1688.F32.TF32 R80, R216, R10, R136 ;  /* 0x0000000ad850723c */ /* 0x002fde0000081088 */
[----:B------:R-:W-:-:S04]  /*5ef20*/  NOP ;  /* 0x0000000000007918 */ /* 0x000fc80000000000 */
[----:B------:R-:W-:Y:S01]  /*5ef30*/  IMAD.MOV.U32 R13, RZ, RZ, R80 ;  /* 0x000000ffff0d7224 */ /* 0x000fe200078e0050 */
[----:B------:R-:W-:Y:S01]  /*5ef40*/  MOV R12, R81 ;  /* 0x00000051000c7202 */ /* 0x000fe20000000f00 */
[----:B------:R-:W-:Y:S02]  /*5ef50*/  IMAD.MOV.U32 R9, RZ, RZ, R82 ;  /* 0x000000ffff097224 */ /* 0x000fe400078e0052 */
[----:B------:R-:W-:Y:S02]  /*5ef60*/  IMAD.MOV.U32 R8, RZ, RZ, R83 ;  /* 0x000000ffff087224 */ /* 0x000fe400078e0053 */
[----:B---3--:R-:W-:Y:S01]  /*5ef70*/  HMMA.1688.F32.TF32 R80, R216, R14, R132 ;  /* 0x0000000ed850723c */ /* 0x008fe20000081084 */
[----:B------:R-:W-:Y:S01]  /*5ef80*/  IMAD.MOV.U32 R179, RZ, RZ, R4 ;  /* 0x000000ffffb37224 */ /* 0x000fe200078e0004 */
[----:B------:R-:W-:Y:S01]  /*5ef90*/  MOV R183, R6 ;  /* 0x0000000600b77202 */ /* 0x000fe20000000f00 */
[----:B------:R-:W-:Y:S04]  /*5efa0*/  LDS R4, [R2+UR11+0x4b000] ;  /* 0x04b0000b02047984 */ /* 0x000fe80008000800 */
[----:B------:R1:W-:-:S12]  /*5efb0*/  LDS R6, [R2+UR11+0x4b800] ;  /* 0x04b8000b02067984 */ /* 0x0003d80008000800 */
[----:B-1----:R-:W-:Y:S01]  /*5efc0*/  MOV R2, R81 ;  /* 0x0000005100027202 */ /* 0x002fe20000000f00 */
[----:B------:R-:W-:Y:S01]  /*5efd0*/  IMAD.MOV.U32 R17, RZ, RZ, R82 ;  /* 0x000000ffff117224 */ /* 0x000fe200078e0052 */
[----:B------:R1:W-:Y:S01]  /*5efe0*/  STL [R1+0xe0], R80 ;  /* 0x0000e05001007387 */ /* 0x0003e20000100800 */
[----:B------:R-:W-:Y:S02]  /*5eff0*/  IMAD.MOV.U32 R16, RZ, RZ, R83 ;  /* 0x000000ffff107224 */ /* 0x000fe400078e0053 */
[C---:B-1----:R-:W-:Y:S08]  /*5f000*/  HMMA.1688.F32.TF32 R80, R216.reuse, R18, R128 ;  /* 0x00000012d850723c */ /* 0x042ff00000081080 */
[C---:B------:R-:W-:Y:S08]  /*5f010*/  HMMA.1688.F32.TF32 R124, R216.reuse, R22, R124 ;  /* 0x00000016d87c723c */ /* 0x040ff0000008107c */
        /* <DEDUP_REMOVED lines=24> */
[C---:B----4-:R-:W-:Y:S02]  /*5f1a0*/  HMMA.1688.F32.TF32 R88, R216.reuse, R58, R88 ;  /* 0x0000003ad858723c */ /* 0x050fe40000081058 */
[----:B------:R-:W-:Y:S04]  /*5f1b0*/  STL.64 [R1+0x50], R96 ;  /* 0x0000506001007387 */ /* 0x000fe80000100a00 */
[----:B------:R-:W-:Y:S02]  /*5f1c0*/  STL.64 [R1+0x58], R98 ;  /* 0x0000586201007387 */ /* 0x000fe40000100a00 */
[C---:B------:R-:W-:Y:S03]  /*5f1d0*/  HMMA.1688.F32.TF32 R84, R216.reuse, R62, R84 ;  /* 0x0000003ed854723c */ /* 0x040fe60000081054 */
[----:B------:R-:W-:Y:S04]  /*5f1e0*/  STL.64 [R1+0x40], R80 ;  /* 0x0000405001007387 */ /* 0x000fe80000100a00 */
[----:B------:R1:W-:Y:S02]  /*5f1f0*/  STL.64 [R1+0x48], R82 ;  /* 0x0000485201007387 */ /* 0x0003e40000100a00 */
[C---:B-1----:R-:W-:Y:S08]  /*5f200*/  HMMA.1688.F32.TF32 R80, R216.reuse, R66, R76 ;  /* 0x00000042d850723c */ /* 0x042ff0000008104c */
[----:B------:R-:W-:Y:S01]  /*5f210*/  HMMA.1688.F32.TF32 R76, R216, R70, R72 ;  /* 0x00000046d84c723c */ /* 0x000fe20000081048 */
[----:B------:R-:W-:Y:S04]  /*5f220*/  STL.64 [R1+0x30], R88 ;  /* 0x0000305801007387 */ /* 0x000fe80000100a00 */
[----:B------:R-:W-:Y:S04]  /*5f230*/  STL.64 [R1+0x38], R90 ;  /* 0x0000385a01007387 */ /* 0x000fe80000100a00 */
[----:B------:R-:W-:Y:S04]  /*5f240*/  STL.64 [R1+0x20], R84 ;  /* 0x0000205401007387 */ /* 0x000fe80000100a00 */
[----:B------:R-:W-:Y:S04]  /*5f250*/  STL.64 [R1+0x28], R86 ;  /* 0x0000285601007387 */ /* 0x000fe80000100a00 */
[----:B------:R-:W2:Y:S04]  /*5f260*/  LDL.LU R72, [R1+0x270] ;  /* 0x0002700001487983 */ /* 0x000ea80000300800 */
[----:B------:R-:W-:Y:S04]  /*5f270*/  STL.64 [R1+0x10], R80 ;  /* 0x0000105001007387 */ /* 0x000fe80000100a00 */
[----:B------:R-:W-:Y:S04]  /*5f280*/  STL.64 [R1+0x18], R82 ;  /* 0x0000185201007387 */ /* 0x000fe80000100a00 */
[----:B------:R1:W-:Y:S04]  /*5f290*/  STL.64 [R1], R76 ;  /* 0x0000004c01007387 */ /* 0x0003e80000100a00 */
[----:B------:R3:W-:Y:S04]  /*5f2a0*/  STL.64 [R1+0x8], R78 ;  /* 0x0000084e01007387 */ /* 0x0007e80000100a00 */
[----:B------:R-:W2:Y:S04]  /*5f2b0*/  LDL.LU R73, [R1+0x274] ;  /* 0x0002740001497983 */ /* 0x000ea80000300800 */
[----:B------:R-:W2:Y:S04]  /*5f2c0*/  LDL.LU R74, [R1+0x278] ;  /* 0x00027800014a7983 */ /* 0x000ea80000300800 */
[----:B------:R-:W2:Y:S04]  /*5f2d0*/  LDL.LU R75, [R1+0x27c] ;  /* 0x00027c00014b7983 */ /* 0x000ea80000300800 */
[----:B-1----:R-:W4:Y:S04]  /*5f2e0*/  LDL.LU R76, [R1+0x280] ;  /* 0x00028000014c7983 */ /* 0x002f280000300800 */
[----:B------:R-:W4:Y:S04]  /*5f2f0*/  LDL.LU R77, [R1+0x284] ;  /* 0x00028400014d7983 */ /* 0x000f280000300800 */
[----:B---3--:R-:W4:Y:S04]  /*5f300*/  LDL.LU R78, [R1+0x288] ;  /* 0x00028800014e7983 */ /* 0x008f280000300800 */
[----:B------:R-:W4:Y:S04]  /*5f310*/  LDL.LU R79, [R1+0x28c] ;  /* 0x00028c00014f7983 */ /* 0x000f280000300800 */
        /* <DEDUP_REMOVED lines=128> */
[----:B----4-:R-:W4:Y:S04]  /*5fb20*/  LDL.LU.64 R190, [R1+0x32a0] ;  /* 0x0032a00001be7983 */ /* 0x010f280000300a00 */
[----:B------:R-:W4:Y:S01]  /*5fb30*/  LDL.LU.64 R188, [R1+0x3298] ;  /* 0x0032980001bc7983 */ /* 0x000f220000300a00 */
[C---:B------:R-:W-:Y:S03]  /*5fb40*/  HMMA.1688.F32.TF32 R120, R4.reuse, R66, R120 ;  /* 0x000000420478723c */ /* 0x040fe60000081078 */
[----:B------:R-:W-:Y:S04]  /*5fb50*/  STL.64 [R1+0x1d0], R216 ;  /* 0x0001d0d801007387 */ /* 0x000fe80000100a00 */
[----:B------:R1:W-:Y:S01]  /*5fb60*/  STL.64 [R1+0x1d8], R218 ;  /* 0x0001d8da01007387 */ /* 0x0003e20000100a00 */
        /* <DEDUP_REMOVED lines=25> */
[C---:B-1----:R-:W-:Y:S01]  /*5fd00*/  HMMA.1688.F32.TF32 R72, R80.reuse, R46, R72 ;  /* 0x0000002e5048723c */ /* 0x042fe20000081048 */
[----:B------:R-:W-:Y:S01]  /*5fd10*/  LOP3.LUT R219, R0, 0x40, RZ, 0x3c, !PT ;  /* 0x0000004000db7812 */ /* 0x000fe200078e3cff */
[----:B------:R-:W-:Y:S04]  /*5fd20*/  LDS R5, [R252+UR11+0x4b080] ;  /* 0x04b0800bfc057984 */ /* 0x000fe80008000800 */
[----:B------:R-:W-:Y:S02]  /*5fd30*/  LDS R4, [R219+UR11+0x4b080] ;  /* 0x04b0800bdb047984 */ /* 0x000fe40008000800 */
[C---:B------:R-:W-:Y:S02]  /*5fd40*/  HMMA.1688.F32.TF32 R116, R80.reuse, R10, R112 ;  /* 0x0000000a5074723c */ /* 0x040fe40000081070 */
[----:B------:R-:W-:Y:S04]  /*5fd50*/  LDS R6, [R219+UR11+0x4b880] ;  /* 0x04b8800bdb067984 */ /* 0x000fe80008000800 */
[----:B------:R-:W1:Y:S02]  /*5fd60*/  LDS R7, [R252+UR11+0x4b880] ;  /* 0x04b8800bfc077984 */ /* 0x000e640008000800 */
        /* <DEDUP_REMOVED lines=117> */
[----:B---3--:R-:W-:Y:S11]  /*604c0*/  HMMA.1688.F32.TF32 R72, R80, R54, R72 ;  /* 0x000000365048723c */ /* 0x008ff60000081048 */
[----:B------:R-:W-:Y:S01]  /*604d0*/  MOV R41, R162 ;  /* 0x000000a200297202 */ /* 0x000fe20000000f00 */
[----:B------:R1:W-:Y:S01]  /*604e0*/  STL.64 [R1+0x270], R160 ;  /* 0x000270a001007387 */ /* 0x0003e20000100a00 */
[----:B------:R-:W-:-:S03]  /*604f0*/  IMAD.MOV.U32 R40, RZ, RZ, R163 ;  /* 0x000000ffff287224 */ /* 0x000fc600078e00a3 */
[----:B------:R-:W2:Y:S04]  /*60500*/  LDL.LU.64 R162, [R1+0x3290] ;  /* 0x0032900001a27983 */ /* 0x000ea80000300a00 */
[----:B-1----:R-:W2:Y:S04]  /*60510*/  LDL.LU.64 R160, [R1+0x3288] ;  /* 0x0032880001a07983 */ /* 0x002ea80000300a00 */
[----:B------:R1:W-:Y:S04]  /*60520*/  STL.64 [R1+0x260], R72 ;  /* 0x0002604801007387 */ /* 0x0003e80000100a00 */
[----:B------:R3:W-:Y:S04]  /*60530*/  STL.64 [R1+0x268], R74 ;  /* 0x0002684a01007387 */ /* 0x0007e80000100a00 */
[----:B-1----:R-:W2:Y:S04]  /*60540*/  LDL.LU R72, [R1+0x3a0] ;  /* 0x0003a00001487983 */ /* 0x002ea80000300800 */
[----:B------:R-:W2:Y:S04]  /*60550*/  LDL.LU R73, [R1+0x3a4] ;  /* 0x0003a40001497983 */ /* 0x000ea80000300800 */
[----:B---3--:R-:W2:Y:S04]  /*60560*/  LDL.LU R74, [R1+0x3a8] ;  /* 0x0003a800014a7983 */ /* 0x008ea80000300800 */
[----:B------:R-:W2:Y:S01]  /*60570*/  LDL.LU R75, [R1+0x3ac] ;  /* 0x0003ac00014b7983 */ /* 0x000ea20000300800 */
[C---:B----4-:R-:W-:Y:S08]  /*60580*/  HMMA.1688.F32.TF32 R156, R80.reuse, R58, R156 ;  /* 0x0000003a509c723c */ /* 0x050ff0000008109c */
[C---:B------:R-:W-:Y:S08]  /*60590*/  HMMA.1688.F32.TF32 R152, R80.reuse, R62, R152 ;  /* 0x0000003e5098723c */ /* 0x040ff00000081098 */
[C---:B------:R-:W-:Y:S03]  /*605a0*/  HMMA.1688.F32.TF32 R148, R80.reuse, R66, R148 ;  /* 0x000000425094723c */ /* 0x040fe60000081094 */
[----:B------:R-:W-:Y:S05]  /*605b0*/  STL.64 [R1+0x250], R156 ;  /* 0x0002509c01007387 */ /* 0x000fea0000100a00 */
[----:B------:R-:W-:Y:S01]  /*605c0*/  HMMA.1688.F32.TF32 R80, R80, R70, R144 ;  /* 0x000000465050723c */ /* 0x000fe20000081090 */
        /* <DEDUP_REMOVED lines=8> */
[----:B------:R1:W-:Y:S01]  /*60650*/  STL.64 [R1+0x228], R150 ;  /* 0x0002289601007387 */ /* 0x0003e20000100a00 */
[C---:B------:R-:W-:Y:S03]  /*60660*/  HMMA.1688.F32.TF32 R140, R4.reuse, R10, R140 ;  /* 0x0000000a048c723c */ /* 0x040fe6000008108c */
[----:B-1----:R-:W3:Y:S04]  /*60670*/  LDL.LU.64 R150, [R1+0x3260] ;  /* 0x0032600001967983 */ /* 0x002ee80000300a00 */
[----:B------:R-:W3:Y:S04]  /*60680*/  LDL.LU.64 R148, [R1+0x3258] ;  /* 0x0032580001947983 */ /* 0x000ee80000300a00 */
[----:B------:R-:W3:Y:S04]  /*60690*/  LDL.LU.64 R146, [R1+0x3250] ;  /* 0x0032500001927983 */ /* 0x000ee80000300a00 */
[----:B------:R-:W3:Y:S04]  /*606a0*/  LDL.LU.64 R144, [R1+0x3248] ;  /* 0x0032480001907983 */ /* 0x000ee80000300a00 */
[----:B------:R-:W-:Y:S04]  /*606b0*/  STL.64 [R1+0x2b0], R80 ;  /* 0x0002b05001007387 */ /* 0x000fe80000100a00 */
[----:B------:R-:W-:Y:S04]  /*606c0*/  STL.64 [R1+0x2b8], R82 ;  /* 0x0002b85201007387 */ /* 0x000fe80000100a00 */
[----:B------:R-:W-:Y:S04]  /*606d0*/  LDS R80, [R0+UR11+0x4b100] ;  /* 0x04b1000b00507984 */ /* 0x000fe80008000800 */
[----:B------:R-:W-:Y:S04]  /*606e0*/  LDS R82, [R0+UR11+0x4b900] ;  /* 0x04b9000b00527984 */ /* 0x000fe80008000800 */
[----:B------:R-:W-:Y:S04]  /*606f0*/  LDS R81, [R3+UR11+0x4b100] ;  /* 0x04b1000b03517984 */ /* 0x000fe80008000800 */
[----:B------:R-:W2:Y:S01]  /*60700*/  LDS R83, [R3+UR11+0x4b900] ;  /* 0x04b9000b03537984 */ /* 0x000ea20008000800 */
[C---:B------:R-:W-:Y:S08]  /*60710*/  HMMA.1688.F32.TF32 R136, R4.reuse, R14, R136 ;  /* 0x0000000e0488723c */ /* 0x040ff00000081088 */
[C---:B------:R-:W-:Y:S01]  /*60720*/  HMMA.1688.F32.TF32 R132, R4.reuse, R18, R132 ;  /* 0x000000120484723c */ /* 0x040fe20000081084 */
[----:B------:R-:W-:Y:S07]  /*60730*/  STL.64 [R1+0x7e0], R140 ;  /* 0x0007e08c01007387 */ /* 0x000fee0000100a00 */
[C---:B------:R-:W-:Y:S01]  /*60740*/  HMMA.1688.F32.TF32 R128, R4.reuse, R22, R128 ;  /* 0x000000160480723c */ /* 0x040fe20000081080 */
[----:B------:R1:W-:Y:S07]  /*60750*/  STL.64 [R1+0x7e8], R142 ;  /* 0x0007e88e01007387 */ /* 0x0003ee0000100a00 */
[C---:B------:R-:W-:Y:S01]  /*60760*/  HMMA.1688.F32.TF32 R124, R4.reuse, R26, R124 ;  /* 0x0000001a047c723c */ /* 0x040fe2000008107c */
[----:B-1----:R-:W3:Y:S07]  /*60770*/  LDL.LU.64 R142, [R1+0x3240] ;  /* 0x00324000018e7983 */ /* 0x002eee0000300a00 */
[C---:B------:R-:W-:Y:S01]  /*60780*/  HMMA.1688.F32.TF32 R120, R4.reuse, R30, R120 ;  /* 0x0000001e0478723c */ /* 0x040fe20000081078 */
[----:B------:R-:W3:Y:S07]  /*60790*/  LDL.LU.64 R140, [R1+0x3238] ;  /* 0x00323800018c7983 */ /* 0x000eee0000300a00 */
[C---:B------:R-:W-:Y:S01]  /*607a0*/  HMMA.1688.F32.TF32 R116, R4.reuse, R34, R116 ;  /* 0x000000220474723c */ /* 0x040fe20000081074 */
[----:B------:R-:W-:Y:S07]  /*607b0*/  STL.64 [R1+0x7d0], R136 ;  /* 0x0007d08801007387 */ /* 0x000fee0000100a00 */
[C---:B------:R-:W-:Y:S01]  /*607c0*/  HMMA.1688.F32.TF32 R112, R4.reuse, R38, R112 ;  /* 0x000000260470723c */ /* 0x040fe20000081070 */
[----:B------:R1:W-:Y:S07]  /*607d0*/  STL.64 [R1+0x7d8], R138 ;  /* 0x0007d88a01007387 */ /* 0x0003ee0000100a00 */
[C---:B------:R-:W-:Y:S01]  /*607e0*/  HMMA.1688.F32.TF32 R108, R4.reuse, R42, R108 ;  /* 0x0000002a046c723c */ /* 0x040fe2000008106c */
[----:B-1----:R-:W3:Y:S07]  /*607f0*/  LDL.LU.64 R138, [R1+0x3230] ;  /* 0x00323000018a7983 */ /* 0x002eee0000300a00 */
[C---:B------:R-:W-:Y:S01]  /*60800*/  HMMA.1688.F32.TF32 R104, R4.reuse, R46, R104 ;  /* 0x0000002e0468723c */ /* 0x040fe20000081068 */
[----:B------:R-:W3:Y:S04]  /*60810*/  LDL.LU.64 R136, [R1+0x3228] ;  /* 0x0032280001887983 */ /* 0x000ee80000300a00 */
[----:B------:R-:W-:Y:S03]  /*60820*/  STL.64 [R1+0x7c0], R132 ;  /* 0x0007c08401007387 */ /* 0x000fe60000100a00 */
        /* <DEDUP_REMOVED lines=25> */
[----:B------:R1:W-:Y:S04]  /*609c0*/  STL.64 [R1+0x730], R96 ;  /* 0x0007306001007387 */ /* 0x0003e80000100a00 */
[----:B------:R1:W-:Y:S01]  /*609d0*/  STL.64 [R1+0x738], R98 ;  /* 0x0007386201007387 */ /* 0x0003e20000100a00 */
[----:B--2---:R-:W-:Y:S03]  /*609e0*/  HMMA.1688.F32.TF32 R72, R80, R10, R72 ;  /* 0x0000000a5048723c */ /* 0x004fe60000081048 */
[----:B------:R2:W-:Y:S04]  /*609f0*/  STL.64 [R1+0x720], R92 ;  /* 0x0007205c01007387 */ /* 0x0005e80000100a00 */
[----:B------:R1:W-:Y:S04]  /*60a00*/  STL.64 [R1+0x728], R94 ;  /* 0x0007285e01007387 */ /* 0x0003e80000100a00 */
[----:B------:R1:W-:Y:S04]  /*60a10*/  STL.64 [R1+0x710], R88 ;  /* 0x0007105801007387 */ /* 0x0003e80000100a00 */
[----:B------:R1:W-:Y:S04]  /*60a20*/  STL.64 [R1+0x718], R90 ;  /* 0x0007185a01007387 */ /* 0x0003e80000100a00 */
[----:B------:R1:W-:Y:S01]  /*60a30*/  STL.64 [R1+0x700], R84 ;  /* 0x0007005401007387 */ /* 0x0003e20000100a00 */
[----:B------:R-:W-:-:S03]  /*60a40*/  IMAD.MOV.U32 R25, RZ, RZ, R72 ;  /* 0x000000ffff197224 */ /* 0x000fc600078e0048 */
[----:B------:R1:W-:Y:S01]  /*60a50*/  STL.64 [R1+0x708], R86 ;  /* 0x0007085601007387 */ /* 0x0003e20000100a00 */
[----:B------:R-:W-:Y:S01]  /*60a60*/  IMAD.MOV.U32 R24, RZ, RZ, R73 ;  /* 0x000000ffff187224 */ /* 0x000fe200078e0049 */
[----:B------:R-:W-:Y:S02]  /*60a70*/  MOV R21, R74 ;  /* 0x0000004a00157202 */ /* 0x000fe40000000f00 */
[----:B------:R1:W-:Y:S01]  /*60a80*/  STL.64 [R1+0x240], R76 ;  /* 0x0002404c01007387 */ /* 0x0003e20000100a00 */
[----:B------:R-:W-:-:S03]  /*60a90*/  IMAD.MOV.U32 R20, RZ, RZ, R75 ;  /* 0x000000ffff147224 */ /* 0x000fc600078e004b */
        /* <DEDUP_REMOVED lines=61> */
[----:B------:R-:W1:Y:S01]  /*60e70*/  LDS R7, [R252+UR11+0x4b900] ;  /* 0x04b9000bfc077984 */ /* 0x000e620008000800 */
[C---:B---3--:R-:W-:Y:S08]  /*60e80*/  HMMA.1688.F32.TF32 R100, R80.reuse, R42, R100 ;  /* 0x0000002a5064723c */ /* 0x048ff00000081064 */
[C---:B----4-:R-:W-:Y:S08]  /*60e90*/  HMMA.1688.F32.TF32 R108, R80.reuse, R34, R108 ;  /* 0x00000022506c723c */ /* 0x050ff0000008106c */
[C---:B------:R-:W-:Y:S08]  /*60ea0*/  HMMA.1688.F32.TF32 R112, R80.reuse, R30, R112 ;  /* 0x0000001e5070723c */ /* 0x040ff00000081070 */
[C---:B------:R-:W-:Y:S08]  /*60eb0*/  HMMA.1688.F32.TF32 R116, R80.reuse, R26, R116 ;  /* 0x0000001a5074723c */ /* 0x040ff00000081074 */
[C---:B------:R-:W-:Y:S08]  /*60ec0*/  HMMA.1688.F32.TF32 R128, R80.reuse, R14, R128 ;  /* 0x0000000e5080723c */ /* 0x040ff00000081080 */
[C---:B------:R-:W-:Y:S11]  /*60ed0*/  HMMA.1688.F32.TF32 R124, R80.reuse, R18, R124 ;  /* 0x00000012507c723c */ /* 0x040ff6000008107c */
[----:B------:R-:W-:Y:S01]  /*60ee0*/  IMAD.MOV.U32 R29, RZ, RZ, R130 ;  /* 0x000000ffff1d7224 */ /* 0x000fe200078e0082 */
[C---:B------:R-:W-:Y:S01]  /*60ef0*/  HMMA.1688.F32.TF32 R120, R80.reuse, R22, R120 ;  /* 0x000000165078723c */ /* 0x040fe20000081078 */
[----:B------:R-:W-:Y:S01]  /*60f00*/  IMAD.MOV.U32 R28, RZ, RZ, R131 ;  /* 0x000000ffff1c7224 */ /* 0x000fe200078e0083 */
[----:B------:R-:W-:Y:S01]  /*60f10*/  MOV R32, R129 ;  /* 0x0000008100207202 */ /* 0x000fe20000000f00 */
[----:B------:R-:W-:Y:S01]  /*60f20*/  IMAD.MOV.U32 R33, RZ, RZ, R128 ;  /* 0x000000ffff217224 */ /* 0x000fe200078e0080 */
[----:B------:R-:W3:Y:S04]  /*60f30*/  LDL.LU.64 R130, [R1+0x3210] ;  /* 0x0032100001827983 */ /* 0x000ee80000300a00 */
        /* <DEDUP_REMOVED lines=9> */
[C---:B--2---:R-:W-:Y:S03]  /*60fd0*/  HMMA.1688.F32.TF32 R92, R80.reuse, R50, R92 ;  /* 0x00000032505c723c */ /* 0x044fe6000008105c */
[----:B-1----:R-:W2:Y:S04]  /*60fe0*/  LDL.LU.64 R122, [R1+0x31f0] ;  /* 0x0031f000017a7983 */ /* 0x002ea80000300a00 */
[----:B------:R-:W2:Y:S04]  /*60ff0*/  LDL.LU.64 R120, [R1+0x31e8] ;  /* 0x0031e80001787983 */ /* 0x000ea80000300a00 */
[----:B------:R-:W-:Y:S04]  /*61000*/  STL.64 [R1+0x6b0], R116 ;  /* 0x0006b07401007387 */ /* 0x000fe80000100a00 */
[----:B------:R1:W-:Y:S01]  /*61010*/  STL.64 [R1+0x6b8], R118 ;  /* 0x0006b87601007387 */ /* 0x0003e20000100a00 */
[C---:B------:R-:W-:Y:S03]  /*61020*/  HMMA.1688.F32.TF32 R88, R80.reuse, R54, R88 ;  /* 0x000000365058723c */ /* 0x040fe60000081058 */
[----:B-1----:R-:W2:Y:S04]  /*61030*/  LDL.LU.64 R118, [R1+0x31e0] ;  /* 0x0031e00001767983 */ /* 0x002ea80000300a00 */
[----:B------:R-:W2:Y:S01]  /*61040*/  LDL.LU.64 R116, [R1+0x31d8] ;  /* 0x0031d80001747983 */ /* 0x000ea20000300a00 */
[C---:B------:R-:W-:Y:S03]  /*61050*/  HMMA.1688.F32.TF32 R84, R80.reuse, R58, R84 ;  /* 0x0000003a5054723c */ /* 0x040fe60000081054 */
[----:B------:R-:W-:Y:S04]  /*61060*/  STL.64 [R1+0x6a0], R112 ;  /* 0x0006a07001007387 */ /* 0x000fe80000100a00 */
[----:B------:R1:W-:Y:S01]  /*61070*/  STL.64 [R1+0x6a8], R114 ;  /* 0x0006a87201007387 */ /* 0x0003e20000100a00 */
[----:B------:R-:W-:Y:S01]  /*61080*/  HMMA.1688.F32.TF32 R72, R80, R66, R72 ;  /* 0x000000425048723c */ /* 0x000fe20000081048 */
[----:B------:R-:W-:-:S02]  /*61090*/  MOV R61, R102 ;  /* 0x00000066003d7202 */ /* 0x000fc40000000f00 */
[----:B-1----:R-:W2:Y:S05]  /*610a0*/  LDL.LU.64 R114, [R1+0x31d0] ;  /* 0x0031d00001727983 */ /* 0x002eaa0000300a00 */
[----:B------:R-:W-:Y:S01]  /*610b0*/  HMMA.1688.F32.TF32 R76, R80, R62, R76 ;  /* 0x0000003e504c723c */ /* 0x000fe2000008104c */
[----:B------:R-:W2:Y:S04]  /*610c0*/  LDL.LU.64 R112, [R1+0x31c8] ;  /* 0x0031c80001707983 */ /* 0x000ea80000300a00 */
[----:B------:R-:W-:Y:S04]  /*610d0*/  STL.64 [R1+0x690], R108 ;  /* 0x0006906c01007387 */ /* 0x000fe80000100a00 */
[----:B------:R1:W-:Y:S01]  /*610e0*/  STL.64 [R1+0x698], R110 ;  /* 0x0006986e01007387 */ /* 0x0003e20000100a00 */
[----:B------:R-:W-:Y:S01]  /*610f0*/  IMAD.MOV.U32 R60, RZ, RZ, R103 ;  /* 0x000000ffff3c7224 */ /* 0x000fe200078e0067 */
[----:B------:R-:W-:Y:S01]  /*61100*/  MOV R56, R97 ;  /* 0x0000006100387202 */ /* 0x000fe20000000f00 */
[----:B------:R-:W-:Y:S01]  /*61110*/  IMAD.MOV.U32 R53, RZ, RZ, R98 ;  /* 0x000000ffff357224 */ /* 0x000fe200078e0062 */
[----:B-1----:R-:W2:Y:S04]  /*61120*/  LDL.LU.64 R110, [R1+0x31c0] ;  /* 0x0031c000016e7983 */ /* 0x002ea80000300a00 */
[----:B------:R-:W2:Y:S04]  /*61130*/  LDL.LU.64 R108, [R1+0x31b8] ;  /* 0x0031b800016c7983 */ /* 0x000ea80000300a00 */
[----:B------:R-:W-:Y:S04]  /*61140*/  STL.64 [R1+0x680], R104 ;  /* 0x0006806801007387 */ /* 0x000fe80000100a00 */
[----:B------:R1:W-:Y:S01]  /*61150*/  STL.64 [R1+0x688], R106 ;  /* 0x0006886a01007387 */ /* 0x0003e20000100a00 */
[----:B------:R-:W-:Y:S01]  /*61160*/  IMAD.MOV.U32 R52, RZ, RZ, R99 ;  /* 0x000000ffff347224 */ /* 0x000fe200078e0063 */
[----:B------:R-:W-:Y:S01]  /*61170*/  MOV R44, R95 ;  /* 0x0000005f002c7202 */ /* 0x000fe20000000f00 */
[----:B------:R-:W-:Y:S01]  /*61180*/  IMAD.MOV.U32 R57, RZ, RZ, R96 ;  /* 0x000000ffff397224 */ /* 0x000fe200078e0060 */
[----:B------:R-:W-:Y:S01]  /*61190*/  MOV R49, R92 ;  /* 0x0000005c00317202 */ /* 0x000fe20000000f00 */
[----:B------:R-:W-:Y:S01]  /*611a0*/  IMAD.MOV.U32 R45, RZ, RZ, R94 ;  /* 0x000000ffff2d7224 */ /* 0x000fe200078e005e */
[----:B-1----:R-:W2:Y:S04]  /*611b0*/  LDL.LU.64 R106, [R1+0x31b0] ;  /* 0x0031b000016a7983 */ /* 0x002ea80000300a00 */
[----:B------:R-:W2:Y:S04]  /*611c0*/  LDL.LU.64 R104, [R1+0x31a8] ;  /* 0x0031a80001687983 */ /* 0x000ea80000300a00 */
[----:B------:R1:W-:Y:S04]  /*611d0*/  STL.64 [R1+0x670], R100 ;  /* 0x0006706401007387 */ /* 0x0003e80000100a00 */
[----:B------:R-:W2:Y:S01]  /*611e0*/  LDL.LU.64 R102, [R1+0x31a0] ;  /* 0x0031a00001667983 */ /* 0x000ea20000300a00 */
[----:B------:R-:W-:Y:S01]  /*611f0*/  IMAD.MOV.U32 R48, RZ, RZ, R93 ;  /* 0x000000ffff307224 */ /* 0x000fe200078e005d */
[----:B------:R-:W-:Y:S01]  /*61200*/  MOV R65, R90 ;  /* 0x0000005a00417202 */ /* 0x000fe20000000f00 */
[----:B------:R-:W-:Y:S01]  /*61210*/  IMAD.MOV.U32 R64, RZ, RZ, R91 ;  /* 0x000000ffff407224 */ /* 0x000fe200078e005b */
[----:B-1----:R-:W2:Y:S04]  /*61220*/  LDL.LU.64 R100, [R1+0x3198] ;  /* 0x0031980001647983 */ /* 0x002ea80000300a00 */
[----:B------:R-:W2:Y:S01]  /*61230*/  LDL.LU.64 R98, [R1+0x3190] ;  /* 0x0031900001627983 */ /* 0x000ea20000300a00 */
[----:B------:R-:W-:-:S03]  /*61240*/  IMAD.MOV.U32 R69, RZ, RZ, R88 ;  /* 0x000000ffff457224 */ /* 0x000fc600078e0058 */
[----:B------:R-:W2:Y:S01]  /*61250*/  LDL.LU.64 R96, [R1+0x3188] ;  /* 0x0031880001607983 */ /* 0x000ea20000300a00 */
[----:B------:R-:W-:-:S03]  /*61260*/  IMAD.MOV.U32 R68, RZ, RZ, R89 ;  /* 0x000000ffff447224 */ /* 0x000fc600078e0059 */
[----:B------:R-:W2:Y:S04]  /*61270*/  LDL.LU.64 R94, [R1+0x3180] ;  /* 0x00318000015e7983 */ /* 0x000ea80000300a00 */
[----:B------:R-:W2:Y:S04]  /*61280*/  LDL.LU.64 R92, [R1+0x3178] ;  /* 0x00317800015c7983 */ /* 0x000ea80000300a00 */
[----:B------:R-:W2:Y:S04]  /*61290*/  LDL.LU.64 R90, [R1+0x3170] ;  /* 0x00317000015a7983 */ /* 0x000ea80000300a00 */
        /* <DEDUP_REMOVED lines=13> */
[----:B------:R-:W-:Y:S01]  /*61370*/  IMAD.MOV.U32 R216, RZ, RZ, R179 ;  /* 0x000000ffffd87224 */ /* 0x000fe200078e00b3 */
[C---:B--2---:R-:W-:Y:S08]  /*61380*/  HMMA.1688.F32.TF32 R88, R4.reuse, R18, R88 ;  /* 0x000000120458723c */ /* 0x044ff00000081058 */
[----:B---3--:R-:W-:Y:S08]  /*61390*/  HMMA.1688.F32.TF32 R76, R4, R10, R76 ;  /* 0x0000000a044c723c */ /* 0x008ff0000008104c */
[----:B----4-:R-:W-:Y:S01]  /*613a0*/  HMMA.1688.F32.TF32 R72, R80, R70, R72 ;  /* 0x000000465048723c */ /* 0x010fe20000081048 */
[----:B------:R-:W-:Y:S04]  /*613b0*/  LDS R80, [R0+UR11+0x4b180] ;  /* 0x04b1800b00507984 */ /* 0x000fe80008000800 */
[----:B------:R-:W-:Y:S04]  /*613c0*/  LDS R82, [R0+UR11+0x4b980] ;  /* 0x04b9800b00527984 */ /* 0x000fe80008000800 */
[----:B------:R-:W-:Y:S04]  /*613d0*/  LDS R81, [R3+UR11+0x4b180] ;  /* 0x04b1800b03517984 */ /* 0x000fe80008000800 */
[----:B------:R-:W1:Y:S06]  /*613e0*/  LDS R83, [R3+UR11+0x4b980] ;  /* 0x04b9800b03537984 */ /* 0x000e6c0008000800 */
[----:B------:R-:W-:Y:S04]  /*613f0*/  STL.64 [R1+0x130], R72 ;  /* 0x0001304801007387 */ /* 0x000fe80000100a00 */
[----:B------:R-:W-:Y:S04]  /*61400*/  STL.64 [R1+0x138], R74 ;  /* 0x0001384a01007387 */ /* 0x000fe80000100a00 */
[----:B------:R-:W-:Y:S04]  /*61410*/  STL.64 [R1+0x600], R76 ;  /* 0x0006004c01007387 */ /* 0x000fe80000100a00 */
[----:B------:R2:W-:Y:S01]  /*61420*/  STL.64 [R1+0x608], R78 ;  /* 0x0006084e01007387 */ /* 0x0005e20000100a00 */
[----:B------:R-:W-:Y:S01]  /*61430*/  IMAD.MOV.U32 R217, RZ, RZ, R182 ;  /* 0x000000ffffd97224 */ /* 0x000fe200078e00b6 */
[----:B------:R-:W-:-:S02]  /*61440*/  MOV R218, R183 ;  /* 0x000000b700da7202 */ /* 0x000fc40000000f00 */
[----:B------:R-:W-:Y:S04]  /*61450*/  LDS R72, [R219+UR11+0x4b180] ;  /* 0x04b1800bdb487984 */ /* 0x000fe80008000800 */
[----:B------:R-:W-:Y:S01]  /*61460*/  LDS R74, [R219+UR11+0x4b980] ;  /* 0x04b9800bdb4a7984 */ /* 0x000fe20008000800 */
[C---:B--2---:R-:W-:Y:S03]  /*61470*/  HMMA.1688.F32.TF32 R76, R4.reuse, R14, R84 ;  /* 0x0000000e044c723c */ /* 0x044fe60000081054 */
[----:B------:R-:W-:Y:S04]  /*61480*/  LDS R73, [R252+UR11+0x4b180] ;  /* 0x04b1800bfc497984 */ /* 0x000fe80008000800 */
[----:B------:R-:W2:Y:S01]  /*61490*/  LDS R75, [R252+UR11+0x4b980] ;  /* 0x04b9800bfc4b7984 */ /* 0x000ea20008000800 */
[C---:B------:R-:W-:Y:S11]  /*614a0*/  HMMA.1688.F32.TF32 R84, R4.reuse, R22, R92 ;  /* 0x000000160454723c */ /* 0x040ff6000008105c */
[----:B------:R-:W-:Y:S04]  /*614b0*/  STL.64 [R1+0x950], R76 ;  /* 0x0009504c01007387 */ /* 0x000fe80000100a00 */
[----:B------:R3:W-:Y:S02]  /*614c0*/  STL.64 [R1+0x958], R78 ;  /* 0x0009584e01007387 */ /* 0x0007e40000100a00 */
[C---:B---3--:R-:W-:Y:S02]  /*614d0*/  HMMA.1688.F32.TF32 R76, R4.reuse, R26, R96 ;  /* 0x0000001a044c723c */ /* 0x048fe40000081060 */
[----:B------:R-:W-:Y:S04]  /*614e0*/  STL.64 [R1+0x940], R88 ;  /* 0x0009405801007387 */ /* 0x000fe80000100a00 */
[----:B------:R3:W-:Y:S04]  /*614f0*/  STL.64 [R1+0x948], R90 ;  /* 0x0009485a01007387 */ /* 0x0007e80000100a00 */
[----:B------:R-:W-:Y:S04]  /*61500*/  STL.64 [R1+0x930], R84 ;  /* 0x0009305401007387 */ /* 0x000fe80000100a00 */
[----:B------:R4:W-:Y:S01]  /*61510*/  STL.64 [R1+0x938], R86 ;  /* 0x0009385601007387 */ /* 0x0009e20000100a00 */
[C---:B---3--:R-:W-:Y:S04]  /*61520*/  HMMA.1688.F32.TF32 R88, R4.reuse, R30, R100 ;  /* 0x0000001e0458723c */ /* 0x048fe80000081064 */
[----:B------:R-:W-:Y:S04]  /*61530*/  STL.64 [R1+0x920], R76 ;  /* 0x0009204c01007387 */ /* 0x000fe80000100a00 */
[----:B------:R3:W-:Y:S01]  /*61540*/  STL.64 [R1+0x928], R78 ;  /* 0x0009284e01007387 */ /* 0x0007e20000100a00 */
[C---:B----4-:R-:W-:Y:S08]  /*61550*/  HMMA.1688.F32.TF32 R84, R4.reuse, R34, R104 ;  /* 0x000000220454723c */ /* 0x050ff00000081068 */
[C---:B---3--:R-:W-:Y:S02]  /*61560*/  HMMA.1688.F32.TF32 R76, R4.reuse, R38, R108 ;  /* 0x00000026044c723c */ /* 0x048fe4000008106c */
[----:B------:R-:W-:Y:S04]  /*61570*/  STL.64 [R1+0x910], R88 ;  /* 0x0009105801007387 */ /* 0x000fe80000100a00 */
[----:B------:R-:W-:Y:S05]  /*61580*/  STL.64 [R1+0x918], R90 ;  /* 0x0009185a01007387 */ /* 0x000fea0000100a00 */
[----:B------:R-:W-:Y:S04]  /*61590*/  STL.64 [R1+0x900], R84 ;  /* 0x0009005401007387 */ /* 0x000fe80000100a00 */
[----:B------:R-:W-:Y:S04]  /*615a0*/  STL.64 [R1+0x908], R86 ;  /* 0x0009085601007387 */ /* 0x000fe80000100a00 */
[----:B------:R-:W-:Y:S04]  /*615b0*/  STL.64 [R1+0x8f0], R76 ;  /* 0x0008f04c01007387 */ /* 0x000fe80000100a00 */
[----:B------:R3:W-:Y:S02]  /*615c0*/  STL.64 [R1+0x8f8], R78 ;  /* 0x0008f84e01007387 */ /* 0x0007e40000100a00 */
[C---:B---3--:R-:W-:Y:S08]  /*615d0*/  HMMA.1688.F32.TF32 R76, R4.reuse, R50, R120 ;  /* 0x00000032044c723c */ /* 0x048ff00000081078 */
[----:B------:R-:W-:Y:S11]  /*615e0*/  HMMA.1688.F32.TF32 R84, R4, R46, R116 ;  /* 0x0000002e0454723c */ /* 0x000ff60000081074 */
[----:B------:R-:W-:Y:S01]  /*615f0*/  IMAD.MOV.U32 R119, RZ, RZ, R76 ;  /* 0x000000ffff777224 */ /* 0x000fe200078e004c */
[----:B------:R-:W-:Y:S01]  /*61600*/  MOV R118, R77 ;  /* 0x0000004d00767202 */ /* 0x000fe20000000f00 */
[----:B------:R-:W-:-:S02]  /*61610*/  IMAD.MOV.U32 R117, RZ, RZ, R78 ;  /* 0x000000ffff757224 */ /* 0x000fc400078e004e */
[----:B------:R-:W-:Y:S02]  /*61620*/  IMAD.MOV.U32 R116, RZ, RZ, R79 ;  /* 0x000000ffff747224 */ /* 0x000fe400078e004f */
[C---:B------:R-:W-:Y:S08]  /*61630*/  HMMA.1688.F32.TF32 R76, R4.reuse, R54, R124 ;  /* 0x00000036044c723c */ /* 0x040ff0000008107c */
[----:B------:R-:W-:Y:S11]  /*61640*/  HMMA.1688.F32.TF32 R88, R4, R42, R112 ;  /* 0x0000002a0458723c */ /* 0x000ff60000081070 */
[----:B------:R-:W-:Y:S01]  /*61650*/  MOV R123, R76 ;  /* 0x0000004c007b7202 */ /* 0x000fe20000000f00 */
[----:B------:R-:W-:Y:S01]  /*61660*/  IMAD.MOV.U32 R122, RZ, RZ, R77 ;  /* 0x000000ffff7a7224 */ /* 0x000fe200078e004d */
[----:B------:R-:W-:Y:S01]  /*61670*/  MOV R120, R79 ;  /* 0x0000004f00787202 */ /* 0x000fe20000000f00 */
[----:B------:R-:W-:-:S02]  /*61680*/  IMAD.MOV.U32 R121, RZ, RZ, R78 ;  /* 0x000000ffff797224 */ /* 0x000fc400078e004e */
[----:B------:R-:W-:Y:S03]  /*61690*/  HMMA.1688.F32.TF32 R76, R4, R58, R128 ;  /* 0x0000003a044c723c */ /* 0x000fe60000081080 */
[----:B------:R-:W-:Y:S04]  /*616a0*/  STL.64 [R1+0x8e0], R88 ;  /* 0x0008e05801007387 */ /* 0x000fe80000100a00 */
[----:B------:R-:W-:Y:S04]  /*616b0*/  STL.64 [R1+0x8e8], R90 ;  /* 0x0008e85a01007387 */ /* 0x000fe80000100a00 */
[----:B------:R-:W-:Y:S04]  /*616c0*/  STL.64 [R1+0x8d0], R84 ;  /* 0x0008d05401007387 */ /* 0x000fe80000100a00 */
[----:B------:R3:W-:Y:S04]  /*616d0*/  STL.64 [R1+0x8d8], R86 ;  /* 0x0008d85601007387 */ /* 0x0007e80000100a00 */
[----:B------:R-:W-:Y:S01]  /*616e0*/  IMAD.MOV.U32 R127, RZ, RZ, R76 ;  /* 0x000000ffff7f7224 */ /* 0x000fe200078e004c */
[----:B------:R-:W-:Y:S01]  /*616f0*/  MOV R125, R78 ;  /* 0x0000004e007d7202 */ /* 0x000fe20000000f00 */
[----:B------:R-:W-:-:S02]  /*61700*/  IMAD.MOV.U32 R126, RZ, RZ, R77 ;  /* 0x000000ffff7e7224 */ /* 0x000fc400078e004d */
[----:B------:R-:W-:Y:S02]  /*61710*/  IMAD.MOV.U32 R124, RZ, RZ, R79 ;  /* 0x000000ffff7c7224 */ /* 0x000fe400078e004f */
[C---:B------:R-:W-:Y:S08]  /*61720*/  HMMA.1688.F32.TF32 R76, R4.reuse, R66, R136 ;  /* 0x00000042044c723c */ /* 0x040ff00000081088 */
[C---:B---3--:R-:W-:Y:S08]  /*61730*/  HMMA.1688.F32.TF32 R84, R4.reuse, R62, R132 ;  /* 0x0000003e0454723c */ /* 0x048ff00000081084 */
[----:B------:R-:W-:-:S15]  /*61740*/  HMMA.1688.F32.TF32 R4, R4, R70, R140 ;  /* 0x000000460404723c */ /* 0x000fde000008108c */
[----:B------:R-:W-:-:S04]  /*61750*/  NOP ;  /* 0x0000000000007918 */ /* 0x000fc80000000000 */
[----:B------:R-:W-:Y:S01]  /*61760*/  MOV R135, R4 ;  /* 0x0000000400877202 */ /* 0x000fe20000000f00 */
[----:B------:R-:W-:Y:S01]  /*61770*/  IMAD.MOV.U32 R134, RZ, RZ, R5 ;  /* 0x000000ffff867224 */ /* 0x000fe200078e0005 */
[----:B------:R-:W-:Y:S01]  /*61780*/  MOV R132, R7 ;  /* 0x0000000700847202 */ /* 0x000fe20000000f00 */
[----:B------:R-:W-:Y:S02]  /*61790*/  IMAD.MOV.U32 R133, RZ, RZ, R6 ;  /* 0x000000ffff857224 */ /* 0x000fe400078e0006 */
[----:B-1----:R-:W-:Y:S01]  /*617a0*/  HMMA.1688.F32.TF32 R4, R80, R10, R144 ;  /* 0x0000000a5004723c */ /* 0x002fe20000081090 */
[----:B------:R-:W-:Y:S01]  /*617b0*/  IMAD.MOV.U32 R131, RZ, RZ, R76 ;  /* 0x000000ffff837224 */ /* 0x000fe200078e004c */
[----:B------:R-:W-:Y:S01]  /*617c0*/  MOV R130, R77 ;  /* 0x0000004d00827202 */ /* 0x000fe20000000f00 */
[----:B------:R-:W-:-:S15]  /*617d0*/  IMAD.MOV.U32 R129, RZ, RZ, R78 ;  /* 0x000000ffff817224 */ /* 0x000fde00078e004e */
[----:B------:R-:W-:Y:S01]  /*617e0*/  NOP ;  /* 0x0000000000007918 */ /* 0x000fe20000000000 */
[----:B------:R-:W-:Y:S01]  /*617f0*/  IMAD.MOV.U32 R139, RZ, RZ, R4 ;  /* 0x000000ffff8b7224 */ /* 0x000fe200078e0004 */
[----:B------:R-:W-:Y:S01]  /*61800*/  MOV R137, R6 ;  /* 0x0000000600897202 */ /* 0x000fe20000000f00 */
[----:B------:R-:W-:Y:S02]  /*61810*/  IMAD.MOV.U32 R138, RZ, RZ, R5 ;  /* 0x000000ffff8a7224 */ /* 0x000fe400078e0005 */
[----:B------:R-:W-:Y:S02]  /*61820*/  IMAD.MOV.U32 R136, RZ, RZ, R7 ;  /* 0x000000ffff887224 */ /* 0x000fe400078e0007 */
[C---:B------:R-:W-:Y:S01]  /*61830*/  HMMA.1688.F32.TF32 R4, R80.reuse, R18, R152 ;  /* 0x000000125004723c */ /* 0x040fe20000081098 */
[----:B------:R-:W-:Y:S01]  /*61840*/  IMAD.MOV.U32 R128, RZ, RZ, R79 ;  /* 0x000000ffff807224 */ /* 0x000fe200078e004f */
[----:B------:R-:W-:Y:S04]  /*61850*/  STL.64 [R1+0x890], R84 ;  /* 0x0008905401007387 */ /* 0x000fe80000100a00 */
[----:B------:R1:W-:Y:S02]  /*61860*/  STL.64 [R1+0x898], R86 ;  /* 0x0008985601007387 */ /* 0x0003e40000100a00 */
[C---:B------:R-:W-:Y:S08]  /*61870*/  HMMA.1688.F32.TF32 R76, R80.reuse, R14, R148 ;  /* 0x0000000e504c723c */ /* 0x040ff00000081094 */
[----:B-1----:R-:W-:Y:S03]  /*61880*/  HMMA.1688.F32.TF32 R84, R80, R22, R156 ;  /* 0x000000165054723c */ /* 0x002fe6000008109c */
[----:B------:R-:W-:Y:S01]  /*61890*/  IMAD.MOV.U32 R143, RZ, RZ, R4 ;  /* 0x000000ffff8f7224 */ /* 0x000fe200078e0004 */
[----:B------:R-:W-:Y:S01]  /*618a0*/  MOV R142, R5 ;  /* 0x00000005008e7202 */ /* 0x000fe20000000f00 */
[----:B------:R-:W-:-:S02]  /*618b0*/  IMAD.MOV.U32 R141, RZ, RZ, R6 ;  /* 0x000000ffff8d7224 */ /* 0x000fc400078e0006 */
[----:B------:R-:W-:Y:S02]  /*618c0*/  IMAD.MOV.U32 R140, RZ, RZ, R7 ;  /* 0x000000ffff8c7224 */ /* 0x000fe400078e0007 */
[----:B------:R-:W-:Y:S02]  /*618d0*/  HMMA.1688.F32.TF32 R4, R80, R26, R160 ;  /* 0x0000001a5004723c */ /* 0x000fe400000810a0 */
[----:B------:R1:W-:Y:S04]  /*618e0*/  STL.64 [R1+0x5d0], R76 ;  /* 0x0005d04c01007387 */ /* 0x0003e80000100a00 */
[----:B------:R3:W-:Y:S04]  /*618f0*/  STL.64 [R1+0x5d8], R78 ;  /* 0x0005d84e01007387 */ /* 0x0007e80000100a00 */
[----:B------:R4:W-:Y:S01]  /*61900*/  STL.64 [R1+0x5b0], R84 ;  /* 0x0005b05401007387 */ /* 0x0009e20000100a00 */
[----:B-1----:R-:W-:-:S03]  /*61910*/  MOV R76, R181 ;  /* 0x000000b5004c7202 */ /* 0x002fc60000000f00 */
[----:B------:R1:W-:Y:S01]  /*61920*/  STL.64 [R1+0x5b8], R86 ;  /* 0x0005b85601007387 */ /* 0x0003e20000100a00 */
[----:B------:R-:W-:-:S03]  /*61930*/  IMAD.MOV.U32 R77, RZ, RZ, R176 ;  /* 0x000000ffff4d7224 */ /* 0x000fc600078e00b0 */
[----:B------:R-:W2:Y:S01]  /*61940*/  LDL.LU R181, [R1+0x3130] ;  /* 0x0031300001b57983 */ /* 0x000ea20000300800 */
[----:B---3--:R-:W-:-:S03]  /*61950*/  IMAD.MOV.U32 R78, RZ, RZ, R177 ;  /* 0x000000ffff4e7224 */ /* 0x008fc600078e00b1 */
[----:B------:R-:W-:Y:S01]  /*61960*/  STL.64 [R1+0x5a0], R4 ;  /* 0x0005a00401007387 */ /* 0x000fe20000100a00 */
[----:B------:R-:W-:-:S03]  /*61970*/  MOV R79, R178 ;  /* 0x000000b2004f7202 */ /* 0x000fc60000000f00 */
[----:B------:R3:W-:Y:S01]  /*61980*/  STL.64 [R1+0x5a8], R6 ;  /* 0x0005a80601007387 */ /* 0x0007e20000100a00 */
[----:B----4-:R-:W-:-:S03]  /*61990*/  IMAD.MOV.U32 R84, RZ, RZ, R172 ;  /* 0x000000ffff547224 */ /* 0x010fc600078e00ac */
[----:B------:R-:W4:Y:S01]  /*619a0*/  LDL.LU R176, [R1+0x312c] ;  /* 0x00312c0001b07983 */ /* 0x000f220000300800 */
[----:B------:R-:W-:-:S03]  /*619b0*/  IMAD.MOV.U32 R85, RZ, RZ, R173 ;  /* 0x000000ffff557224 */ /* 0x000fc600078e00ad */
[----:B------:R-:W4:Y:S01]  /*619c0*/  LDL.LU R177, [R1+0x3128] ;  /* 0x0031280001b17983 */ /* 0x000f220000300800 */
[----:B-1----:R-:W-:-:S03]  /*619d0*/  MOV R86, R174 ;  /* 0x000000ae00567202 */ /* 0x002fc60000000f00 */
[----:B------:R-:W4:Y:S01]  /*619e0*/  LDL.LU R178, [R1+0x3124] ;  /* 0x0031240001b27983 */ /* 0x000f220000300800 */
        /* <DEDUP_REMOVED lines=12> */
[----:B------:R-:W4:Y:S01]  /*61ab0*/  LDL.LU R164, [R1+0x3104] ;  /* 0x0031040001a47983 */ /* 0x000f220000300800 */
[----:B------:R-:W-:-:S03]  /*61ac0*/  MOV R92, R165 ;  /* 0x000000a5005c7202 */ /* 0x000fc60000000f00 */
        /* <DEDUP_REMOVED lines=8> */
[----:B------:R-:W4:Y:S01]  /*61b50*/  LDL.LU R167, [R1+0x30f8] ;  /* 0x0030f80001a77983 */ /* 0x000f220000300800 */
[----:B------:R-:W-:-:S03]  /*61b60*/  MOV R95, R175 ;  /* 0x000000af005f7202 */ /* 0x000fc60000000f00 */
[----:B------:R-:W4:Y:S04]  /*61b70*/  LDL.LU R175, [R1+0x30f4] ;  /* 0x0030f40001af7983 */ /* 0x000f280000300800 */
[----:B------:R-:W4:Y:S04]  /*61b80*/  LDL.LU R179, [R1+0x30f0] ;  /* 0x0030f00001b37983 */ /* 0x000f280000300800 */
[----:B------:R-:W4:Y:S04]  /*61b90*/  LDL.LU R182, [R1+0x30ec] ;  /* 0x0030ec0001b67983 */ /* 0x000f280000300800 */
[----:B------:R-:W4:Y:S01]  /*61ba0*/  LDL.LU R183, [R1+0x30e8] ;  /* 0x0030e80001b77983 */ /* 0x000f220000300800 */
[----:B------:R-:W-:-:S03]  /*61bb0*/  IMAD.MOV.U32 R219, RZ, RZ, R187 ;  /* 0x000000ffffdb7224 */ /* 0x000fc600078e00bb */
[----:B------:R-:W4:Y:S01]  /*61bc0*/  LDL.LU R187, [R1+0x30e4] ;  /* 0x0030e40001bb7983 */ /* 0x000f220000300800 */
[----:B--2---:R-:W-:Y:S08]  /*61bd0*/  HMMA.1688.F32.TF32 R88, R72, R58, R88 ;  /* 0x0000003a4858723c */ /* 0x004ff00000081058 */
[C---:B---3--:R-:W-:Y:S08]  /*61be0*/  HMMA.1688.F32.TF32 R4, R80.reuse, R34, R168 ;  /* 0x000000225004723c */ /* 0x048ff000000810a8 */
[C---:B----4-:R-:W-:Y:S08]  /*61bf0*/  HMMA.1688.F32.TF32 R100, R80.reuse, R30, R164 ;  /* 0x0000001e5064723c */ /* 0x050ff000000810a4 */
[C---:B------:R-:W-:Y:S11]  /*61c00*/  HMMA.1688.F32.TF32 R104, R80.reuse, R38, R172 ;  /* 0x000000265068723c */ /* 0x040ff600000810ac */
[----:B------:R-:W-:Y:S04]  /*61c10*/  STL.64 [R1+0x3c0], R100 ;  /* 0x0003c06401007387 */ /* 0x000fe80000100a00 */
[----:B------:R1:W-:Y:S04]  /*61c20*/  STL.64 [R1+0x3c8], R102 ;  /* 0x0003c86601007387 */ /* 0x0003e80000100a00 */
[----:B------:R-:W-:Y:S01]  /*61c30*/  STL.64 [R1+0x3e0], R4 ;  /* 0x0003e00401007387 */ /* 0x000fe20000100a00 */
[C---:B-1----:R-:W-:Y:S03]  /*61c40*/  HMMA.1688.F32.TF32 R100, R80.reuse, R42, R176 ;  /* 0x0000002a5064723c */ /* 0x042fe600000810b0 */
[----:B------:R1:W-:Y:S05]  /*61c50*/  STL.64 [R1+0x3e8], R6 ;  /* 0x0003e80601007387 */ /* 0x0003ea0000100a00 */
[C---:B-1----:R-:W-:Y:S01]  /*61c60*/  HMMA.1688.F32.TF32 R4, R80.reuse, R46, R180 ;  /* 0x0000002e5004723c */ /* 0x042fe200000810b4 */
[----:B------:R-:W-:Y:S04]  /*61c70*/  STL.64 [R1+0x400], R104 ;  /* 0x0004006801007387 */ /* 0x000fe80000100a00 */
[----:B------:R1:W-:Y:S06]  /*61c80*/  STL.64 [R1+0x408], R106 ;  /* 0x0004086a01007387 */ /* 0x0003ec0000100a00 */
[----:B------:R-:W-:Y:S04]  /*61c90*/  STL.64 [R1+0x420], R100 ;  /* 0x0004206401007387 */ /* 0x000fe80000100a00 */
[----:B------:R2:W-:Y:S01]  /*61ca0*/  STL.64 [R1+0x428], R102 ;  /* 0x0004286601007387 */ /* 0x0005e20000100a00 */
[----:B-1----:R-:W-:Y:S01]  /*61cb0*/  HMMA.1688.F32.TF32 R104, R80, R50, R184 ;  /* 0x000000325068723c */ /* 0x002fe200000810b8 */
[----:B------:R-:W-:-:S02]  /*61cc0*/  LOP3.LUT R155, R0, 0x40, RZ, 0x3c, !PT ;  /* 0x00000040009b7812 */ /* 0x000fc400078e3cff */
[----:B------:R-:W-:Y:S05]  /*61cd0*/  STL.64 [R1+0x440], R4 ;  /* 0x0004400401007387 */ /* 0x000fea0000100a00 */
[----:B--2---:R-:W-:Y:S01]  /*61ce0*/  HMMA.1688.F32.TF32 R100, R80, R54, R188 ;  /* 0x000000365064723c */ /* 0x004fe200000810bc */
[----:B------:R1:W-:Y:S01]  /*61cf0*/  STL.64 [R1+0x448], R6 ;  /* 0x0004480601007387 */ /* 0x0003e20000100a00 */
        /* <DEDUP_REMOVED lines=8> */
[----:B------:R-:W-:Y:S01]  /*61d80*/  LDS R186, [R155+UR11+0x4c980] ;  /* 0x04c9800b9bba7984 */ /* 0x000fe20008000800 */
[C---:B-1----:R-:W-:Y:S03]  /*61d90*/  HMMA.1688.F32.TF32 R4, R80.reuse, R58, R192 ;  /* 0x0000003a5004723c */ /* 0x042fe600000810c0 */
[----:B------:R-:W-:Y:S04]  /*61da0*/  STL.64 [R1+0x460], R104 ;  /* 0x0004606801007387 */ /* 0x000fe80000100a00 */
[----:B------:R1:W-:Y:S04]  /*61db0*/  STL.64 [R1+0x468], R106 ;  /* 0x0004686a01007387 */ /* 0x0003e80000100a00 */
[----:B------:R-:W-:Y:S04]  /*61dc0*/  STL.64 [R1+0x470], R100 ;  /* 0x0004706401007387 */ /* 0x000fe80000100a00 */
[----:B------:R2:W-:Y:S01]  /*61dd0*/  STL.64 [R1+0x478], R102 ;  /* 0x0004786601007387 */ /* 0x0005e20000100a00 */
[C---:B-1----:R-:W-:Y:S03]  /*61de0*/  HMMA.1688.F32.TF32 R104, R80.reuse, R66, R200 ;  /* 0x000000425068723c */ /* 0x042fe600000810c8 */
[----:B------:R-:W-:Y:S01]  /*61df0*/  IMAD.MOV.U32 R179, RZ, RZ, R4 ;  /* 0x000000ffffb37224 */ /* 0x000fe200078e0004 */
[----:B------:R-:W-:Y:S01]  /*61e00*/  MOV R178, R5 ;  /* 0x0000000500b27202 */ /* 0x000fe20000000f00 */
[----:B------:R-:W-:Y:S01]  /*61e10*/  IMAD.MOV.U32 R177, RZ, RZ, R6 ;  /* 0x000000ffffb17224 */ /* 0x000fe200078e0006 */
[----:B------:R-:W-:Y:S02]  /*61e20*/  LDS R185, [R252+UR11+0x4c180] ;  /* 0x04c1800bfcb97984 */ /* 0x000fe40008000800 */
[C---:B--2---:R-:W-:Y:S01]  /*61e30*/  HMMA.1688.F32.TF32 R100, R80.reuse, R62, R196 ;  /* 0x0000003e5064723c */ /* 0x044fe200000810c4 */
[----:B------:R-:W-:Y:S01]  /*61e40*/  IMAD.MOV.U32 R176, RZ, RZ, R7 ;  /* 0x000000ffffb07224 */ /* 0x000fe200078e0007 */
[----:B------:R-:W-:Y:S06]  /*61e50*/  LDS R187, [R252+UR11+0x4c980] ;  /* 0x04c9800bfcbb7984 */ /* 0x000fec0008000800 */
[----:B------:R-:W-:Y:S11]  /*61e60*/  HMMA.1688.F32.TF32 R4, R80, R70, R204 ;  /* 0x000000465004723c */ /* 0x000ff600000810cc */
[----:B------:R-:W-:Y:S01]  /*61e70*/  STL.64 [R1+0x4a0], R100 ;  /* 0x0004a06401007387 */ /* 0x000fe20000100a00 */
[C---:B------:R-:W-:Y:S03]  /*61e80*/  HMMA.1688.F32.TF32 R80, R72.reuse, R14, R212 ;  /* 0x0000000e4850723c */ /* 0x040fe600000810d4 */
[----:B------:R1:W-:Y:S04]  /*61e90*/  STL.64 [R1+0x4a8], R102 ;  /* 0x0004a86601007387 */ /* 0x0003e80000100a00 */
[----:B------:R-:W-:Y:S04]  /*61ea0*/  STL.64 [R1+0x4c0], R104 ;  /* 0x0004c06801007387 */ /* 0x000fe80000100a00 */
[----:B------:R-:W-:Y:S01]  /*61eb0*/  STL.64 [R1+0x4c8], R106 ;  /* 0x0004c86a01007387 */ /* 0x000fe20000100a00 */
[C---:B-1----:R-:W-:Y:S03]  /*61ec0*/  HMMA.1688.F32.TF32 R100, R72.reuse, R10, R208 ;  /* 0x0000000a4864723c */ /* 0x042fe600000810d0 */
[----:B------:R-:W-:Y:S04]  /*61ed0*/  STL.64 [R1+0x4b0], R4 ;  /* 0x0004b00401007387 */ /* 0x000fe80000100a00 */
[----:B------:R1:W-:Y:S04]  /*61ee0*/  STL.64 [R1+0x4b8], R6 ;  /* 0x0004b80601007387 */ /* 0x0003e80000100a00 */
[----:B------:R-:W-:Y:S04]  /*61ef0*/  LDS R14, [R155+UR11+0x4c800] ;  /* 0x04c8000b9b0e7984 */ /* 0x000fe80008000800 */
        /* <DEDUP_REMOVED lines=11> */
[----:B------:R-:W-:Y:S05]  /*61fb0*/  LDS R19, [R3+UR11+0x4c800] ;  /* 0x04c8000b03137984 */ /* 0x000fea0008000800 */
        /* <DEDUP_REMOVED lines=9> */
[----:B-1----:R-:W-:Y:S01]  /*62050*/  HMMA.1688.F32.TF32 R4, R72, R42, R244 ;  /* 0x0000002a4804723c */ /* 0x002fe200000810f4 */
[----:B------:R-:W-:-:S02]  /*62060*/  IMAD.MOV.U32 R143, RZ, RZ, R116 ;  /* 0x000000ffff8f7224 */ /* 0x000fc400078e0074 */
[----:B------:R-:W-:Y:S04]  /*62070*/  STL.64 [R1+0x4d0], R100 ;  /* 0x0004d06401007387 */ /* 0x000fe80000100a00 */
[----:B------:R1:W-:Y:S04]  /*62080*/  STL.64 [R1+0x4d8], R102 ;  /* 0x0004d86601007387 */ /* 0x0003e80000100a00 */
[----:B------:R-:W-:Y:S04]  /*62090*/  STL.64 [R1+0x480], R80 ;  /* 0x0004805001007387 */ /* 0x000fe80000100a00 */
[----:B------:R2:W-:Y:S01]  /*620a0*/  STL.64 [R1+0x488], R82 ;  /* 0x0004885201007387 */ /* 0x0005e20000100a00 */
[C---:B-1----:R-:W-:Y:S03]  /*620b0*/  HMMA.1688.F32.TF32 R100, R72.reuse, R46, R248 ;  /* 0x0000002e4864723c */ /* 0x042fe600000810f8 */
[----:B------:R-:W-:Y:S04]  /*620c0*/  STL.64 [R1+0x450], R4 ;  /* 0x0004500401007387 */ /* 0x000fe80000100a00 */
[----:B------:R1:W-:Y:S01]  /*620d0*/  STL.64 [R1+0x458], R6 ;  /* 0x0004580601007387 */ /* 0x0003e20000100a00 */
[----:B--2---:R-:W-:Y:S01]  /*620e0*/  HMMA.1688.F32.TF32 R80, R72, R50, R96 ;  /* 0x000000324850723c */ /* 0x004fe20000081060 */
        /* <DEDUP_REMOVED lines=8> */
[----:B------:R-:W-:Y:S04]  /*62170*/  STL.64 [R1+0x438], R102 ;  /* 0x0004386601007387 */ /* 0x000fe80000100a00 */
[----:B------:R-:W-:Y:S04]  /*62180*/  STL.64 [R1+0x410], R80 ;  /* 0x0004105001007387 */ /* 0x000fe80000100a00 */
[----:B------:R1:W-:Y:S04]  /*62190*/  STL.64 [R1+0x418], R82 ;  /* 0x0004185201007387 */ /* 0x0003e80000100a00 */
[----:B------:R-:W-:Y:S04]  /*621a0*/  LDS R245, [R3+UR11+0x4c180] ;  /* 0x04c1800b03f57984 */ /* 0x000fe80008000800 */
[----:B------:R-:W-:Y:S01]  /*621b0*/  STL.64 [R1+0x3f0], R4 ;  /* 0x0003f00401007387 */ /* 0x000fe20000100a00 */
[C---:B-1----:R-:W-:Y:S03]  /*621c0*/  HMMA.1688.F32.TF32 R80, R72.reuse, R62, R84 ;  /* 0x0000003e4850723c */ /* 0x042fe60000081054 */
[----:B------:R1:W-:Y:S04]  /*621d0*/  STL.64 [R1+0x3f8], R6 ;  /* 0x0003f80601007387 */ /* 0x0003e80000100a00 */
[----:B------:R-:W-:Y:S01]  /*621e0*/  LDS R247, [R3+UR11+0x4c980] ;  /* 0x04c9800b03f77984 */ /* 0x000fe20008000800 */
[----:B-1----:R-:W-:Y:S03]  /*621f0*/  HMMA.1688.F32.TF32 R4, R72, R66, R76 ;  /* 0x000000424804723c */ /* 0x002fe6000008104c */
[----:B------:R-:W-:Y:S04]  /*62200*/  STL.64 [R1+0x3d0], R88 ;  /* 0x0003d05801007387 */ /* 0x000fe80000100a00 */
[----:B------:R-:W-:Y:S04]  /*62210*/  STL.64 [R1+0x3d8], R90 ;  /* 0x0003d85a01007387 */ /* 0x000fe80000100a00 */
[----:B------:R-:W-:Y:S01]  /*62220*/  STL.64 [R1+0x210], R80 ;  /* 0x0002105001007387 */ /* 0x000fe20000100a00 */
[----:B------:R-:W-:-:S03]  /*62230*/  MOV R77, R2 ;  /* 0x00000002004d7202 */ /* 0x000fc60000000f00 */
[----:B------:R-:W-:Y:S04]  /*62240*/  STL.64 [R1+0x218], R82 ;  /* 0x0002185201007387 */ /* 0x000fe80000100a00 */
[----:B------:R-:W2:Y:S04]  /*62250*/  LDL.LU R76, [R1+0xe0] ;  /* 0x0000e000014c7983 */ /* 0x000ea80000300800 */
[----:B------:R-:W-:Y:S04]  /*62260*/  STL.64 [R1+0x100], R4 ;  /* 0x0001000401007387 */ /* 0x000fe80000100a00 */
[----:B------:R-:W-:Y:S04]  /*62270*/  STL.64 [R1+0x108], R6 ;  /* 0x0001080601007387 */ /* 0x000fe80000100a00 */
[----:B------:R-:W3:Y:S01]  /*62280*/  LDL.LU R2, [R1+0x30e0] ;  /* 0x0030e00001027983 */ /* 0x000ee20000300800 */
[----:B------:R-:W-:Y:S01]  /*62290*/  IMAD.MOV.U32 R86, RZ, RZ, R9 ;  /* 0x000000ffff567224 */ /* 0x000fe200078e0009 */
[----:B------:R-:W-:Y:S01]  /*622a0*/  MOV R87, R8 ;  /* 0x0000000800577202 */ /* 0x000fe20000000f00 */
[----:B------:R-:W-:-:S02]  /*622b0*/  IMAD.MOV.U32 R78, RZ, RZ, R17 ;  /* 0x000000ffff4e7224 */ /* 0x000fc400078e0011 */
[----:B------:R-:W-:Y:S01]  /*622c0*/  IMAD.MOV.U32 R79, RZ, RZ, R16 ;  /* 0x000000ffff4f7224 */ /* 0x000fe200078e0010 */
[----:B------:R-:W-:Y:S01]  /*622d0*/  LDS R17, [R3+UR11+0x4c000] ;  /* 0x04c0000b03117984 */ /* 0x000fe20008000800 */
[----:B------:R-:W-:Y:S03]  /*622e0*/  HMMA.1688.F32.TF32 R248, R72, R70, R216 ;  /* 0x0000004648f8723c */ /* 0x000fe600000810d8 */
[----:B------:R-:W-:Y:S01]  /*622f0*/  LDS R16, [R0+UR11+0x4c000] ;  /* 0x04c0000b00107984 */ /* 0x000fe20008000800 */
[----:B------:R-:W-:Y:S01]  /*62300*/  MOV R84, R13 ;  /* 0x0000000d00547202 */ /* 0x000fe20000000f00 */
[----:B------:R-:W-:Y:S02]  /*62310*/  IMAD.MOV.U32 R85, RZ, RZ, R12 ;  /* 0x000000ffff557224 */ /* 0x000fe400078e000c */
[----:B------:R-:W-:Y:S04]  /*62320*/  LDS R12, [R155+UR11+0x4c000] ;  /* 0x04c0000b9b0c7984 */ /* 0x000fe80008000800 */
[----:B------:R-:W-:Y:S08]  /*62330*/  LDS R13, [R252+UR11+0x4c000] ;  /* 0x04c0000bfc0d7984 */ /* 0x000ff00008000800 */
[----:B------:R-:W-:Y:S04]  /*62340*/  STL [R1+0x30bc], R248 ;  /* 0x0030bcf801007387 */ /* 0x000fe80000100800 */
[----:B------:R-:W-:Y:S04]  /*62350*/  STL [R1+0x30b8], R249 ;  /* 0x0030b8f901007387 */ /* 0x000fe80000100800 */
[----:B------:R-:W-:Y:S04]  /*62360*/  STL [R1+0x30b4], R250 ;  /* 0x0030b4fa01007387 */ /* 0x000fe80000100800 */
[----:B------:R-:W-:Y:S04]  /*62370*/  STL [R1+0x30b0], R251 ;  /* 0x0030b0fb01007387 */ /* 0x000fe80000100800 */
[----:B---3--:R-:W1:Y:S04]  /*62380*/  LDSM.16.M88.4 R8, [R2+UR12+0x180] ;  /* 0x0001800c0208783b */ /* 0x008e680008000200 */
[----:B------:R-:W3:Y:S04]  /*62390*/  LDSM.16.M88.4 R4, [R2+UR12+0x2180] ;  /* 0x0021800c0204783b */ /* 0x000ee80008000200 */
[----:B------:R-:W4:Y:S04]  /*623a0*/  LDSM.16.M88.4 R240, [R2+UR12+0x4180] ;  /* 0x0041800c02f0783b */ /* 0x000f280008000200 */
[----:B------:R-:W1:Y:S04]  /*623b0*/  LDSM.16.M88.4 R236, [R2+UR12+0x6180] ;  /* 0x0061800c02ec783b */ /* 0x000e680008000200 */
[----:B------:R-:W1:Y:S04]  /*623c0*/  LDSM.16.M88.4 R232, [R2+UR12+0x8180] ;  /* 0x0081800c02e8783b */ /* 0x000e680008000200 */
[----:B------:R-:W1:Y:S04]  /*623d0*/  LDSM.16.M88.4 R228, [R2+UR12+0xa180] ;  /* 0x00a1800c02e4783b */ /* 0x000e680008000200 */
[----:B------:R-:W1:Y:S04]  /*623e0*/  LDSM.16.M88.4 R224, [R2+UR12+0xc180] ;  /* 0x00c1800c02e0783b */ /* 0x000e680008000200 */
[----:B------:R-:W2:Y:S04]  /*623f0*/  LDSM.16.M88.4 R220, [R2+UR12+0xe180] ;  /* 0x00e1800c02dc783b */ /* 0x000ea80008000200 */
        /* <DEDUP_REMOVED lines=8> */
[----:B-1----:R-:W-:Y:S04]  /*62480*/  STL [R1+0x30c4], R10 ;  /* 0x0030c40a01007387 */ /* 0x002fe80000100800 */
[----:B------:R-:W-:Y:S04]  /*62490*/  STL [R1+0x30c0], R11 ;  /* 0x0030c00b01007387 */ /* 0x000fe80000100800 */
[----:B---3--:R1:W-:Y:S04]  /*624a0*/  STL [R1+0x30cc], R6 ;  /* 0x0030cc0601007387 */ /* 0x0083e80000100800 */
[----:B------:R3:W-:Y:S04]  /*624b0*/  STL [R1+0x30c8], R7 ;  /* 0x0030c80701007387 */ /* 0x0007e80000100800 */
[----:B----4-:R-:W-:Y:S04]  /*624c0*/  STL [R1+0x30d4], R242 ;  /* 0x0030d4f201007387 */ /* 0x010fe80000100800 */
[----:B------:R-:W-:Y:S04]  /*624d0*/  STL [R1+0x30d0], R243 ;  /* 0x0030d0f301007387 */ /* 0x000fe80000100800 */
[----:B------:R4:W-:Y:S04]  /*624e0*/  STL [R1+0x30dc], R238 ;  /* 0x0030dcee01007387 */ /* 0x0009e80000100800 */
[----:B------:R1:W-:Y:S04]  /*624f0*/  STL [R1+0x30d8], R239 ;  /* 0x0030d8ef01007387 */ /* 0x0003e80000100800 */
[----:B------:R-:W-:Y:S04]  /*62500*/  STL [R1+0x2fc8], R234 ;  /* 0x002fc8ea01007387 */ /* 0x000fe80000100800 */
[----:B------:R-:W-:Y:S04]  /*62510*/  STL [R1+0x2fc4], R235 ;  /* 0x002fc4eb01007387 */ /* 0x000fe80000100800 */
[----:B------:R-:W-:Y:S01]  /*62520*/  STL [R1+0x2fc0], R230 ;  /* 0x002fc0e601007387 */ /* 0x000fe20000100800 */
[C---:B------:R-:W-:Y:S03]  /*62530*/  HMMA.1688.F32.TF32 R80, R16.reuse, R8, R84 ;  /* 0x000000081050723c */ /* 0x040fe60000081054 */
[----:B------:R-:W-:Y:S04]  /*62540*/  STL [R1+0x2fbc], R231 ;  /* 0x002fbce701007387 */ /* 0x000fe80000100800 */
[----:B------:R-:W-:Y:S04]  /*62550*/  STL [R1+0x2fb4], R226 ;  /* 0x002fb4e201007387 */ /* 0x000fe80000100800 */
[----:B------:R-:W-:Y:S04]  /*62560*/  STL [R1+0x2fb0], R227 ;  /* 0x002fb0e301007387 */ /* 0x000fe80000100800 */
[----:B--2---:R-:W-:Y:S04]  /*62570*/  STL [R1+0x2fcc], R222 ;  /* 0x002fccde01007387 */ /* 0x004fe80000100800 */
        /* <DEDUP_REMOVED lines=77> */
[----:B--2---:R-:W-:Y:S03]  /*62a50*/  HMMA.1688.F32.TF32 R72, R16, R240, R88 ;  /* 0x000000f01048723c */ /* 0x004fe60000081058 */
[----:B------:R-:W2:Y:S04]  /*62a60*/  LDL.LU R88, [R1] ;  /* 0x0000000001587983 */ /* 0x000ea80000300800 */
[----:B------:R-:W2:Y:S04]  /*62a70*/  LDL.LU R89, [R1+0x4] ;  /* 0x0000040001597983 */ /* 0x000ea80000300800 */
[----:B------:R-:W2:Y:S04]  /*62a80*/  LDL.LU R90, [R1+0x8] ;  /* 0x00000800015a7983 */ /* 0x000ea80000300800 */
[----:B------:R-:W2:Y:S04]  /*62a90*/  LDL.LU R91, [R1+0xc] ;  /* 0x00000c00015b7983 */ /* 0x000ea80000300800 */
[----:B-1----:R-:W-:Y:S01]  /*62aa0*/  IMAD.MOV.U32 R6, RZ, RZ, R72 ;  /* 0x000000ffff067224 */ /* 0x002fe200078e0048 */
[----:B---3--:R-:W-:Y:S01]  /*62ab0*/  MOV R7, R73 ;  /* 0x0000004900077202 */ /* 0x008fe20000000f00 */
[----:B------:R-:W-:-:S02]  /*62ac0*/  IMAD.MOV.U32 R10, RZ, RZ, R74 ;  /* 0x000000ffff0a7224 */ /* 0x000fc400078e004a */
[----:B------:R-:W-:Y:S02]  /*62ad0*/  IMAD.MOV.U32 R11, RZ, RZ, R75 ;  /* 0x000000ffff0b7224 */ /* 0x000fe400078e004b */
[----:B----4-:R-:W-:-:S15]  /*62ae0*/  HMMA.1688.F32.TF32 R72, R16, R236, R160 ;  /* 0x000000ec1048723c */ /* 0x010fde00000810a0 */
[----:B------:R-:W-:-:S04]  /*62af0*/  NOP ;  /* 0x0000000000007918 */ /* 0x000fc80000000000 */
[----:B------:R-:W-:Y:S01]  /*62b00*/  MOV R238, R72 ;  /* 0x0000004800ee7202 */ /* 0x000fe20000000f00 */
[----:B------:R-:W-:Y:S01]  /*62b10*/  IMAD.MOV.U32 R239, RZ, RZ, R73 ;  /* 0x000000ffffef7224 */ /* 0x000fe200078e0049 */
[----:B------:R-:W-:Y:S01]  /*62b20*/  MOV R243, R75 ;  /* 0x0000004b00f37202 */ /* 0x000fe20000000f00 */
[----:B------:R-:W-:Y:S02]  /*62b30*/  IMAD.MOV.U32 R242, RZ, RZ, R74 ;  /* 0x000000fffff27224 */ /* 0x000fe400078e004a */
[C---:B------:R-:W-:Y:S01]  /*62b40*/  HMMA.1688.F32.TF32 R72, R16.reuse, R228, R76 ;  /* 0x000000e41048723c */ /* 0x040fe2000008104c */
[----:B------:R-:W3:Y:S07]  /*62b50*/  LDL.LU R76, [R1+0x870] ;  /* 0x00087000014c7983 */ /* 0x000eee0000300800 */
[----:B------:R-:W-:-:S15]  /*62b60*/  HMMA.1688.F32.TF32 R80, R16, R232, R156 ;  /* 0x000000e81050723c */ /* 0x000fde000008109c */
[----:B------:R-:W-:-:S04]  /*62b70*/  NOP ;  /* 0x0000000000007918 */ /* 0x000fc80000000000 */
[----:B------:R-:W-:Y:S04]  /*62b80*/  STL.64 [R1+0xb0], R80 ;  /* 0x0000b05001007387 */ /* 0x000fe80000100a00 */
[----:B------:R1:W-:Y:S04]  /*62b90*/  STL.64 [R1+0xb8], R82 ;  /* 0x0000b85201007387 */ /* 0x0003e80000100a00 */
[----:B------:R-:W-:Y:S04]  /*62ba0*/  STL.64 [R1+0xa0], R72 ;  /* 0x0000a04801007387 */ /* 0x000fe80000100a00 */
[----:B------:R4:W-:Y:S04]  /*62bb0*/  STL.64 [R1+0xa8], R74 ;  /* 0x0000a84a01007387 */ /* 0x0009e80000100a00 */
[----:B------:R-:W3:Y:S04]  /*62bc0*/  LDL.LU R77, [R1+0x874] ;  /* 0x00087400014d7983 */ /* 0x000ee80000300800 */
[----:B------:R-:W3:Y:S04]  /*62bd0*/  LDL.LU R78, [R1+0x878] ;  /* 0x00087800014e7983 */ /* 0x000ee80000300800 */
[----:B------:R-:W3:Y:S01]  /*62be0*/  LDL.LU R79, [R1+0x87c] ;  /* 0x00087c00014f7983 */ /* 0x000ee20000300800 */
[C---:B-1----:R-:W-:Y:S08]  /*62bf0*/  HMMA.1688.F32.TF32 R80, R16.reuse, R224, R148 ;  /* 0x000000e01050723c */ /* 0x042ff00000081094 */
[C---:B----4-:R-:W-:Y:S08]  /*62c00*/  HMMA.1688.F32.TF32 R72, R16.reuse, R220, R144 ;  /* 0x000000dc1048723c */ /* 0x050ff00000081090 */
[C---:B------:R-:W-:Y:S03]  /*62c10*/  HMMA.1688.F32.TF32 R112, R16.reuse, R216, R112 ;  /* 0x000000d81070723c */ /* 0x040fe60000081070 */
[----:B------:R-:W-:Y:S04]  /*62c20*/  STL.64 [R1+0x90], R80 ;  /* 0x0000905001007387 */ /* 0x000fe80000100a00 */
[----:B------:R1:W-:Y:S04]  /*62c30*/  STL.64 [R1+0x98], R82 ;  /* 0x0000985201007387 */ /* 0x0003e80000100a00 */
[----:B------:R-:W-:Y:S04]  /*62c40*/  STL.64 [R1+0x80], R72 ;  /* 0x0000804801007387 */ /* 0x000fe80000100a00 */
[----:B------:R4:W-:Y:S01]  /*62c50*/  STL.64 [R1+0x88], R74 ;  /* 0x0000884a01007387 */ /* 0x0009e20000100a00 */
[C---:B-1----:R-:W-:Y:S08]  /*62c60*/  HMMA.1688.F32.TF32 R80, R16.reuse, R212, R108 ;  /* 0x000000d41050723c */ /* 0x042ff0000008106c */
[C---:B----4-:R-:W-:Y:S01]  /*62c70*/  HMMA.1688.F32.TF32 R72, R16.reuse, R208, R104 ;  /* 0x000000d01048723c */ /* 0x050fe20000081068 */
[----:B------:R-:W-:Y:S04]  /*62c80*/  STL.64 [R1+0x70], R112 ;  /* 0x0000707001007387 */ /* 0x000fe80000100a00 */
[----:B------:R-:W-:Y:S03]  /*62c90*/  STL.64 [R1+0x78], R114 ;  /* 0x0000787201007387 */ /* 0x000fe60000100a00 */
        /* <DEDUP_REMOVED lines=8> */
[----:B------:R-:W-:Y:S04]  /*62d20*/  STL.64 [R1+0x48], R102 ;  /* 0x0000486601007387 */ /* 0x000fe80000100a00 */
[----:B------:R-:W4:Y:S04]  /*62d30*/  LDL.LU R84, [R1+0x1f0] ;  /* 0x0001f00001547983 */ /* 0x000f280000300800 */
[----:B------:R-:W-:Y:S04]  /*62d40*/  STL.64 [R1+0x30], R80 ;  /* 0x0000305001007387 */ /* 0x000fe80000100a00 */
[----:B------:R-:W-:Y:S04]  /*62d50*/  STL.64 [R1+0x38], R82 ;  /* 0x0000385201007387 */ /* 0x000fe80000100a00 */
[----:B------:R-:W-:Y:S04]  /*62d60*/  STL.64 [R1+0x20], R72 ;  /* 0x0000204801007387 */ /* 0x000fe80000100a00 */
[----:B------:R1:W-:Y:S04]  /*62d70*/  STL.64 [R1+0x28], R74 ;  /* 0x0000284a01007387 */ /* 0x0003e80000100a00 */
[----:B------:R-:W4:Y:S04]  /*62d80*/  LDL.LU R85, [R1+0x1f4] ;  /* 0x0001f40001557983 */ /* 0x000f280000300800 */
[----:B------:R-:W4:Y:S01]  /*62d90*/  LDL.LU R86, [R1+0x1f8] ;  /* 0x0001f80001567983 */ /* 0x000f220000300800 */
[----:B-1----:R-:W-:Y:S03]  /*62da0*/  HMMA.1688.F32.TF32 R72, R16, R192, R92 ;  /* 0x000000c01048723c */ /* 0x002fe6000008105c */
[----:B------:R-:W4:-:S15]  /*62db0*/  LDL.LU R87, [R1+0x1fc] ;  /* 0x0001fc0001577983 */ /* 0x000f1e0000300800 */
[----:B------:R-:W-:Y:S01]  /*62dc0*/  NOP ;  /* 0x0000000000007918 */ /* 0x000fe20000000000 */
[----:B------:R-:W-:Y:S01]  /*62dd0*/  IMAD.MOV.U32 R195, RZ, RZ, R75 ;  /* 0x000000ffffc37224 */ /* 0x000fe200078e004b */
[----:B------:R-:W-:Y:S01]  /*62de0*/  MOV R194, R74 ;  /* 0x0000004a00c27202 */ /* 0x000fe20000000f00 */
[----:B------:R-:W-:Y:S02]  /*62df0*/  IMAD.MOV.U32 R191, RZ, RZ, R73 ;  /* 0x000000ffffbf7224 */ /* 0x000fe400078e0049 */
[----:B------:R-:W-:Y:S01]  /*62e00*/  IMAD.MOV.U32 R190, RZ, RZ, R72 ;  /* 0x000000ffffbe7224 */ /* 0x000fe200078e0048 */
[----:B------:R1:W-:Y:S04]  /*62e10*/  STL [R1+0x301c], R195 ;  /* 0x00301cc301007387 */ /* 0x0003e80000100800 */
[----:B------:R1:W-:Y:S04]  /*62e20*/  STL [R1+0x3018], R194 ;  /* 0x003018c201007387 */ /* 0x0003e80000100800 */
[----:B------:R-:W-:Y:S04]  /*62e30*/  STL [R1+0x3014], R191 ;  /* 0x003014bf01007387 */ /* 0x000fe80000100800 */
[----:B------:R1:W-:Y:S04]  /*62e40*/  STL [R1+0x3010], R190 ;  /* 0x003010be01007387 */ /* 0x0003e80000100800 */
[----:B------:R-:W4:Y:S01]  /*62e50*/  LDL.LU R92, [R1+0x1e0] ;  /* 0x0001e000015c7983 */ /* 0x000f220000300800 */
[----:B--2---:R-:W-:-:S15]  /*62e60*/  HMMA.1688.F32.TF32 R16, R16, R188, R88 ;  /* 0x000000bc1010723c */ /* 0x004fde0000081058 */
[----:B------:R-:W-:-:S04]  /*62e70*/  NOP ;  /* 0x0000000000007918 */ /* 0x000fc80000000000 */
[----:B------:R-:W-:Y:S04]  /*62e80*/  STL.64 [R1], R16 ;  /* 0x0000001001007387 */ /* 0x000fe80000100a00 */
[----:B------:R-:W-:Y:S04]  /*62e90*/  STL.64 [R1+0x8], R18 ;  /* 0x0000081201007387 */ /* 0x000fe80000100a00 */
[----:B------:R-:W2:Y:S04]  /*62ea0*/  LDL.LU R93, [R1+0x1e4] ;  /* 0x0001e400015d7983 */ /* 0x000ea80000300800 */
[----:B------:R-:W2:Y:S04]  /*62eb0*/  LDL.LU R94, [R1+0x1e8] ;  /* 0x0001e800015e7983 */ /* 0x000ea80000300800 */
[----:B------:R-:W2:Y:S04]  /*62ec0*/  LDL.LU R95, [R1+0x1ec] ;  /* 0x0001ec00015f7983 */ /* 0x000ea80000300800 */
[----:B------:R-:W-:Y:S04]  /*62ed0*/  LDS R16, [R0+UR11+0x4c080] ;  /* 0x04c0800b00107984 */ /* 0x000fe80008000800 */
[----:B------:R-:W-:Y:S04]  /*62ee0*/  LDS R18, [R0+UR11+0x4c880] ;  /* 0x04c8800b00127984 */ /* 0x000fe80008000800 */
[----:B------:R-:W-:Y:S04]  /*62ef0*/  LDS R17, [R3+UR11+0x4c080] ;  /* 0x04c0800b03117984 */ /* 0x000fe80008000800 */
[----:B------:R-:W1:Y:S01]  /*62f00*/  LDS R19, [R3+UR11+0x4c880] ;  /* 0x04c8800b03137984 */ /* 0x000e620008000800 */
[----:B---3--:R-:W-:Y:S03]  /*62f10*/  HMMA.1688.F32.TF32 R72, R12, R8, R76 ;  /* 0x000000080c48723c */ /* 0x008fe6000008104c */
[----:B------:R-:W3:Y:S04]  /*62f20*/  LDL.LU R76, [R1+0x1d0] ;  /* 0x0001d000014c7983 */ /* 0x000ee80000300800 */
[----:B------:R-:W3:Y:S04]  /*62f30*/  LDL.LU R77, [R1+0x1d4] ;  /* 0x0001d400014d7983 */ /* 0x000ee80000300800 */
[----:B------:R-:W3:Y:S04]  /*62f40*/  LDL.LU R78, [R1+0x1d8] ;  /* 0x0001d800014e7983 */ /* 0x000ee80000300800 */
[----:B------:R-:W3:Y:S04]  /*62f50*/  LDL.LU R79, [R1+0x1dc] ;  /* 0x0001dc00014f7983 */ /* 0x000ee80000300800 */
[----:B------:R-:W-:Y:S01]  /*62f60*/  IMAD.MOV.U32 R203, RZ, RZ, R75 ;  /* 0x000000ffffcb7224 */ /* 0x000fe200078e004b */
[----:B------:R-:W-:Y:S01]  /*62f70*/  MOV R199, R73 ;  /* 0x0000004900c77202 */ /* 0x000fe20000000f00 */
[----:B------:R-:W-:-:S02]  /*62f80*/  IMAD.MOV.U32 R202, RZ, RZ, R74 ;  /* 0x000000ffffca7224 */ /* 0x000fc400078e004a */
[----:B------:R-:W-:Y:S01]  /*62f90*/  IMAD.MOV.U32 R198, RZ, RZ, R72 ;  /* 0x000000ffffc67224 */ /* 0x000fe200078e0048 */
[----:B------:R1:W-:Y:S04]  /*62fa0*/  STL [R1+0x302c], R203 ;  /* 0x00302ccb01007387 */ /* 0x0003e80000100800 */
[----:B------:R1:W-:Y:S04]  /*62fb0*/  STL [R1+0x3028], R202 ;  /* 0x003028ca01007387 */ /* 0x0003e80000100800 */
[----:B------:R1:W-:Y:S04]  /*62fc0*/  STL [R1+0x3024], R199 ;  /* 0x003024c701007387 */ /* 0x0003e80000100800 */
[----:B------:R1:W-:Y:S04]  /*62fd0*/  STL [R1+0x3020], R198 ;  /* 0x003020c601007387 */ /* 0x0003e80000100800 */
[----:B------:R-:W3:Y:S04]  /*62fe0*/  LDL.LU R88, [R1+0x1c0] ;  /* 0x0001c00001587983 */ /* 0x000ee80000300800 */
[----:B------:R-:W3:Y:S04]  /*62ff0*/  LDL.LU R89, [R1+0x1c4] ;  /* 0x0001c40001597983 */ /* 0x000ee80000300800 */
[----:B------:R-:W3:Y:S04]  /*63000*/  LDL.LU R90, [R1+0x1c8] ;  /* 0x0001c800015a7983 */ /* 0x000ee80000300800 */
[----:B------:R-:W3:Y:S01]  /*63010*/  LDL.LU R91, [R1+0x1cc] ;  /* 0x0001cc00015b7983 */ /* 0x000ee20000300800 */
[----:B----4-:R-:W-:Y:S03]  /*63020*/  HMMA.1688.F32.TF32 R72, R12, R4, R84 ;  /* 0x000000040c48723c */ /* 0x010fe60000081054 */
[----:B------:R-:W4:Y:S04]  /*63030*/  LDL.LU R84, [R1+0x1b0] ;  /* 0x0001b00001547983 */ /* 0x000f280000300800 */
[----:B------:R-:W4:Y:S04]  /*63040*/  LDL.LU R85, [R1+0x1b4] ;  /* 0x0001b40001557983 */ /* 0x000f280000300800 */
[----:B------:R-:W4:Y:S04]  /*63050*/  LDL.LU R86, [R1+0x1b8] ;  /* 0x0001b80001567983 */ /* 0x000f280000300800 */
[----:B------:R-:W4:Y:S04]  /*63060*/  LDL.LU R87, [R1+0x1bc] ;  /* 0x0001bc0001577983 */ /* 0x000f280000300800 */
[----:B-1----:R-:W-:Y:S01]  /*63070*/  MOV R195, R72 ;  /* 0x0000004800c37202 */ /* 0x002fe20000000f00 */
[----:B------:R-:W-:Y:S01]  /*63080*/  IMAD.MOV.U32 R194, RZ, RZ, R73 ;  /* 0x000000ffffc27224 */ /* 0x000fe200078e0049 */
[----:B------:R-:W-:Y:S01]  /*63090*/  MOV R190, R75 ;  /* 0x0000004b00be7202 */ /* 0x000fe20000000f00 */
[----:B------:R-:W-:-:S04]  /*630a0*/  IMAD.MOV.U32 R191, RZ, RZ, R74 ;  /* 0x000000ffffbf7224 */ /* 0x000fc800078e004a */
[----:B------:R-:W-:Y:S04]  /*630b0*/  STL [R1+0x303c], R190 ;  /* 0x00303cbe01007387 */ /* 0x000fe80000100800 */
[----:B------:R-:W-:Y:S04]  /*630c0*/  STL [R1+0x3038], R191 ;  /* 0x003038bf01007387 */ /* 0x000fe80000100800 */
[----:B------:R-:W-:Y:S04]  /*630d0*/  STL [R1+0x3034], R195 ;  /* 0x003034c301007387 */ /* 0x000fe80000100800 */
[----:B------:R1:W-:Y:S01]  /*630e0*/  STL [R1+0x3030], R194 ;  /* 0x003030c201007387 */ /* 0x0003e20000100800 */
[----:B--2---:R-:W-:-:S15]  /*630f0*/  HMMA.1688.F32.TF32 R72, R12, R240, R92 ;  /* 0x000000f00c48723c */ /* 0x004fde000008105c */
        /* <DEDUP_REMOVED lines=8> */
[----:B------:R2:W-:Y:S01]  /*63180*/  STL [R1+0x3040], R206 ;  /* 0x003040ce01007387 */ /* 0x0005e20000100800 */
        /* <DEDUP_REMOVED lines=8> */
[----:B------:R-:W-:Y:S02]  /*63210*/  IMAD.MOV.U32 R198, RZ, RZ, R75 ;  /* 0x000000ffffc67224 */ /* 0x000fe400078e004b */
[----:B------:R-:W-:Y:S03]  /*63220*/  HMMA.1688.F32.TF32 R72, R12, R232, R88 ;  /* 0x000000e80c48723c */ /* 0x000fe60000081058 */
[----:B------:R1:W-:Y:S04]  /*63230*/  STL [R1+0x305c], R198 ;  /* 0x00305cc601007387 */ /* 0x0003e80000100800 */
[----:B------:R1:W-:Y:S04]  /*63240*/  STL [R1+0x3058], R199 ;  /* 0x003058c701007387 */ /* 0x0003e80000100800 */
[----:B------:R-:W-:Y:S04]  /*63250*/  STL [R1+0x3054], R202 ;  /* 0x003054ca01007387 */ /* 0x000fe80000100800 */
[----:B------:R2:W-:Y:S04]  /*63260*/  STL [R1+0x3050], R203 ;  /* 0x003050cb01007387 */ /* 0x0005e80000100800 */
[----:B-1----:R-:W-:Y:S01]  /*63270*/  MOV R194, R75 ;  /* 0x0000004b00c27202 */ /* 0x002fe20000000f00 */
[----:B------:R-:W-:Y:S01]  /*63280*/  IMAD.MOV.U32 R195, RZ, RZ, R74 ;  /* 0x000000ffffc37224 */ /* 0x000fe200078e004a */
[----:B------:R-:W-:Y:S01]  /*63290*/  MOV R190, R72 ;  /* 0x0000004800be7202 */ /* 0x000fe20000000f00 */
[----:B------:R-:W-:-:S02]  /*632a0*/  IMAD.MOV.U32 R191, RZ, RZ, R73 ;  /* 0x000000ffffbf7224 */ /* 0x000fc400078e0049 */
[----:B------:R1:W-:Y:S04]  /*632b0*/  STL [R1+0x306c], R194 ;  /* 0x00306cc201007387 */ /* 0x0003e80000100800 */
[----:B------:R-:W-:Y:S04]  /*632c0*/  STL [R1+0x3068], R195 ;  /* 0x003068c301007387 */ /* 0x000fe80000100800 */
[----:B------:R1:W-:Y:S04]  /*632d0*/  STL [R1+0x3064], R191 ;  /* 0x003064bf01007387 */ /* 0x0003e80000100800 */
[----:B------:R1:W-:Y:S04]  /*632e0*/  STL [R1+0x3060], R190 ;  /* 0x003060be01007387 */ /* 0x0003e80000100800 */
        /* <DEDUP_REMOVED lines=8> */
[----:B----4-:R-:W-:-:S15]  /*63370*/  HMMA.1688.F32.TF32 R72, R12, R228, R84 ;  /* 0x000000e40c48723c */ /* 0x010fde0000081054 */
[----:B------:R-:W-:-:S04]  /*63380*/  NOP ;  /* 0x0000000000007918 */ /* 0x000fc80000000000 */
[----:B--2---:R-:W-:Y:S01]  /*63390*/  IMAD.MOV.U32 R206, RZ, RZ, R75 ;  /* 0x000000ffffce7224 */ /* 0x004fe200078e004b */
[----:B------:R-:W-:Y:S01]  /*633a0*/  MOV R207, R74 ;  /* 0x0000004a00cf7202 */ /* 0x000fe20000000f00 */
[----:B------:R-:W-:Y:S02]  /*633b0*/  IMAD.MOV.U32 R210, RZ, RZ, R73 ;  /* 0x000000ffffd27224 */ /* 0x000fe400078e0049 */
[----:B------:R-:W-:Y:S01]  /*633c0*/  IMAD.MOV.U32 R211, RZ, RZ, R72 ;  /* 0x000000ffffd37224 */ /* 0x000fe200078e0048 */
[----:B------:R2:W-:Y:S04]  /*633d0*/  STL [R1+0x307c], R206 ;  /* 0x00307cce01007387 */ /* 0x0005e80000100800 */
[----:B------:R4:W-:Y:S04]  /*633e0*/  STL [R1+0x3078], R207 ;  /* 0x003078cf01007387 */ /* 0x0009e80000100800 */
[----:B------:R1:W-:Y:S04]  /*633f0*/  STL [R1+0x3074], R210 ;  /* 0x003074d201007387 */ /* 0x0003e80000100800 */
[----:B------:R1:W-:Y:S01]  /*63400*/  STL [R1+0x3070], R211 ;  /* 0x003070d301007387 */ /* 0x0003e20000100800 */
[----:B---3--:R-:W-:Y:S03]  /*63410*/  HMMA.1688.F32.TF32 R72, R12, R224, R76 ;  /* 0x000000e00c48723c */ /* 0x008fe6000008104c */
        /* <DEDUP_REMOVED lines=18> */
[----:B------:R-:W-:-:S02]  /*63540*/  IMAD.MOV.U32 R218, RZ, RZ, R74 ;  /* 0x000000ffffda7224 */ /* 0x000fc400078e004a */
        /* <DEDUP_REMOVED lines=9> */
[----:B-1----:R-:W-:Y:S01]  /*635e0*/  IMAD.MOV.U32 R194, RZ, RZ, R72 ;  /* 0x000000ffffc27224 */ /* 0x002fe200078e0048 */
[----:B------:R-:W-:Y:S01]  /*635f0*/  MOV R191, R74 ;  /* 0x0000004a00bf7202 */ /* 0x000fe20000000f00 */
[----:B------:R-:W-:Y:S02]  /*63600*/  IMAD.MOV.U32 R195, RZ, RZ, R73 ;  /* 0x000000ffffc37224 */ /* 0x000fe400078e0049 */
[----:B------:R-:W-:Y:S01]  /*63610*/  IMAD.MOV.U32 R190, RZ, RZ, R75 ;  /* 0x000000ffffbe7224 */ /* 0x000fe200078e004b */
[----:B------:R1:W-:Y:S04]  /*63620*/  STL [R1+0x308c], R219 ;  /* 0x00308cdb01007387 */ /* 0x0003e80000100800 */
        /* <DEDUP_REMOVED lines=9> */
[----:B------:R-:W-:Y:S04]  /*636c0*/  STL [R1+0x30a4], R195 ;  /* 0x0030a4c301007387 */ /* 0x000fe80000100800 */
[----:B------:R1:W-:Y:S01]  /*636d0*/  STL [R1+0x30a0], R194 ;  /* 0x0030a0c201007387 */ /* 0x0003e20000100800 */
[----:B--2---:R-:W-:-:S15]  /*636e0*/  HMMA.1688.F32.TF32 R72, R12, R212, R92 ;  /* 0x000000d40c48723c */ /* 0x004fde000008105c */
[----:B------:R-:W-:-:S04]  /*636f0*/  NOP ;  /* 0x0000000000007918 */ /* 0x000fc80000000000 */
[----:B------:R-:W-:Y:S01]  /*63700*/  IMAD.MOV.U32 R206, RZ, RZ, R72 ;  /* 0x000000ffffce7224 */ /* 0x000fe200078e0048 */
[----:B----4-:R-:W-:Y:S01]  /*63710*/  MOV R207, R73 ;  /* 0x0000004900cf7202 */ /* 0x010fe20000000f00 */
[----:B------:R-:W-:Y:S02]  /*63720*/  IMAD.MOV.U32 R210, RZ, RZ, R74 ;  /* 0x000000ffffd27224 */ /* 0x000fe400078e004a */
[----:B------:R-:W-:Y:S02]  /*63730*/  IMAD.MOV.U32 R211, RZ, RZ, R75 ;  /* 0x000000ffffd37224 */ /* 0x000fe400078e004b */
[C---:B---3--:R-:W-:Y:S01]  /*63740*/  HMMA.1688.F32.TF32 R72, R12.reuse, R208, R88 ;  /* 0x000000d00c48723c */ /* 0x048fe20000081058 */
[----:B------:R-:W2:Y:S04]  /*63750*/  LDL.LU R88, [R1+0x290] ;  /* 0x0002900001587983 */ /* 0x000ea80000300800 */
[----:B------:R-:W2:Y:S04]  /*63760*/  LDL.LU R89, [R1+0x294] ;  /* 0x0002940001597983 */ /* 0x000ea80000300800 */
[----:B------:R-:W2:Y:S04]  /*63770*/  LDL.LU R90, [R1+0x298] ;  /* 0x00029800015a7983 */ /* 0x000ea80000300800 */
[----:B------:R-:W2:Y:S04]  /*63780*/  LDL.LU R91, [R1+0x29c] ;  /* 0x00029c00015b7983 */ /* 0x000ea80000300800 */
[----:B------:R-:W3:Y:S02]  /*63790*/  LDL.LU R92, [R1+0x7f0] ;  /* 0x0007f000015c7983 */ /* 0x000ee40000300800 */
[----:B------:R-:W-:Y:S01]  /*637a0*/  MOV R222, R72 ;  /* 0x0000004800de7202 */ /* 0x000fe20000000f00 */
[----:B------:R-:W-:Y:S01]  /*637b0*/  IMAD.MOV.U32 R234, RZ, RZ, R73 ;  /* 0x000000ffffea7224 */ /* 0x000fe200078e0049 */
[----:B------:R-:W-:Y:S01]  /*637c0*/  MOV R230, R75 ;  /* 0x0000004b00e67202 */ /* 0x000fe20000000f00 */
[----:B------:R-:W-:Y:S01]  /*637d0*/  IMAD.MOV.U32 R235, RZ, RZ, R74 ;  /* 0x000000ffffeb7224 */ /* 0x000fe200078e004a */
[----:B------:R-:W3:Y:S01]  /*637e0*/  LDL.LU R93, [R1+0x7f4] ;  /* 0x0007f400015d7983 */ /* 0x000ee20000300800 */
[----:B------:R-:W-:Y:S03]  /*637f0*/  HMMA.1688.F32.TF32 R72, R12, R204, R84 ;  /* 0x000000cc0c48723c */ /* 0x000fe60000081054 */
[----:B------:R-:W3:Y:S04]  /*63800*/  LDL.LU R94, [R1+0x7f8] ;  /* 0x0007f800015e7983 */ /* 0x000ee80000300800 */
[----:B------:R-:W3:Y:S04]  /*63810*/  LDL.LU R95, [R1+0x7fc] ;  /* 0x0007fc00015f7983 */ /* 0x000ee80000300800 */
[----:B------:R-:W4:Y:S04]  /*63820*/  LDL.LU R96, [R1+0x800] ;  /* 0x0008000001607983 */ /* 0x000f280000300800 */
[----:B------:R-:W4:Y:S04]  /*63830*/  LDL.LU R97, [R1+0x804] ;  /* 0x0008040001617983 */ /* 0x000f280000300800 */
[----:B------:R-:W4:Y:S01]  /*63840*/  LDL.LU R98, [R1+0x808] ;  /* 0x0008080001627983 */ /* 0x000f220000300800 */
[----:B-1----:R-:W-:-:S03]  /*63850*/  IMAD.MOV.U32 R219, RZ, RZ, R72 ;  /* 0x000000ffffdb7224 */ /* 0x002fc600078e0048 */
[----:B------:R-:W4:Y:S01]  /*63860*/  LDL.LU R99, [R1+0x80c] ;  /* 0x00080c0001637983 */ /* 0x000f220000300800 */
        /* <DEDUP_REMOVED lines=48> */
[----:B--2---:R-:W-:Y:S01]  /*63b70*/  HMMA.1688.F32.TF32 R72, R12, R196, R76 ;  /* 0x000000c40c48723c */ /* 0x004fe2000008104c */
[----:B------:R-:W2:Y:S04]  /*63b80*/  LDL.LU R76, [R1+0x270] ;  /* 0x00027000014c7983 */ /* 0x000ea80000300800 */
[----:B------:R-:W2:Y:S01]  /*63b90*/  LDL.LU R77, [R1+0x274] ;  /* 0x00027400014d7983 */ /* 0x000ea20000300800 */
[----:B------:R-:W-:Y:S02]  /*63ba0*/  IMAD.MOV.U32 R78, RZ, RZ, R41 ;  /* 0x000000ffff4e7224 */ /* 0x000fe400078e0029 */
[----:B------:R-:W-:-:S02]  /*63bb0*/  IMAD.MOV.U32 R79, RZ, RZ, R40 ;  /* 0x000000ffff4f7224 */ /* 0x000fc400078e0028 */
[C---:B---3--:R-:W-:Y:S09]  /*63bc0*/  HMMA.1688.F32.TF32 R40, R12.reuse, R192, R160 ;  /* 0x000000c00c28723c */ /* 0x048ff200000810a0 */
[----:B------:R-:W-:Y:S01]  /*63bd0*/  MOV R190, R72 ;  /* 0x0000004800be7202 */ /* 0x000fe20000000f00 */
[----:B------:R-:W-:Y:S01]  /*63be0*/  IMAD.MOV.U32 R191, RZ, RZ, R73 ;  /* 0x000000ffffbf7224 */ /* 0x000fe200078e0049 */
[----:B------:R-:W-:Y:S01]  /*63bf0*/  MOV R194, R75 ;  /* 0x0000004b00c27202 */ /* 0x000fe20000000f00 */
[----:B------:R-:W-:Y:S01]  /*63c00*/  IMAD.MOV.U32 R195, RZ, RZ, R74 ;  /* 0x000000ffffc37224 */ /* 0x000fe200078e004a */
[----:B------:R-:W-:Y:S04]  /*63c10*/  LDS R160, [R155+UR11+0x4c100] ;  /* 0x04c1000b9ba07984 */ /* 0x000fe80008000800 */
[----:B------:R-:W-:Y:S04]  /*63c20*/  LDS R162, [R155+UR11+0x4c900] ;  /* 0x04c9000b9ba27984 */ /* 0x000fe80008000800 */
[----:B------:R-:W-:Y:S01]  /*63c30*/  LDS R161, [R252+UR11+0x4c100] ;  /* 0x04c1000bfca17984 */ /* 0x000fe20008000800 */
[----:B----4-:R-:W-:Y:S03]  /*63c40*/  HMMA.1688.F32.TF32 R12, R12, R188, R156 ;  /* 0x000000bc0c0c723c */ /* 0x010fe6000008109c */
[----:B------:R-:W-:-:S15]  /*63c50*/  LDS R163, [R252+UR11+0x4c900] ;  /* 0x04c9000bfca37984 */ /* 0x000fde0008000800 */
[----:B------:R-:W-:Y:S01]  /*63c60*/  NOP ;  /* 0x0000000000007918 */ /* 0x000fe20000000000 */
[----:B------:R-:W-:Y:S04]  /*63c70*/  STL.64 [R1+0x2f68], R14 ;  /* 0x002f680e01007387 */ /* 0x000fe80000100a00 */
[----:B------:R1:W-:Y:S02]  /*63c80*/  STL.64 [R1+0x2f60], R12 ;  /* 0x002f600c01007387 */ /* 0x0003e40000100a00 */
[C---:B-1----:R-:W-:Y:S08]  /*63c90*/  HMMA.1688.F32.TF32 R12, R16.reuse, R8, R148 ;  /* 0x00000008100c723c */ /* 0x042ff00000081094 */
[C---:B------:R-:W-:Y:S08]  /*63ca0*/  HMMA.1688.F32.TF32 R80, R16.reuse, R4, R144 ;  /* 0x000000041050723c */ /* 0x040ff00000081090 */
[C---:B------:R-:W-:Y:S03]  /*63cb0*/  HMMA.1688.F32.TF32 R72, R16.reuse, R240, R112 ;  /* 0x000000f01048723c */ /* 0x040fe60000081070 */
        /* <DEDUP_REMOVED lines=10> */
[C---:B---3--:R-:W-:Y:S08]  /*63d60*/  HMMA.1688.F32.TF32 R72, R16.reuse, R228, R100 ;  /* 0x000000e41048723c */ /* 0x048ff00000081064 */
        /* <DEDUP_REMOVED lines=8> */
[C---:B---3--:R-:W-:Y:S08]  /*63df0*/  HMMA.1688.F32.TF32 R72, R16.reuse, R216, R88 ;  /* 0x000000d81048723c */ /* 0x048ff00000081058 */
[C---:B-1----:R-:W-:Y:S03]  /*63e00*/  HMMA.1688.F32.TF32 R12, R16.reuse, R212, R84 ;  /* 0x000000d4100c723c */ /* 0x042fe60000081054 */
[----:B------:R-:W-:Y:S04]  /*63e10*/  STL.64 [R1+0x2a0], R80 ;  /* 0x0002a05001007387 */ /* 0x000fe80000100a00 */
[----:B------:R-:W-:Y:S04]  /*63e20*/  STL.64 [R1+0x2a8], R82 ;  /* 0x0002a85201007387 */ /* 0x000fe80000100a00 */
[----:B------:R-:W3:Y:S04]  /*63e30*/  LDL.LU R92, [R1+0x260] ;  /* 0x00026000015c7983 */ /* 0x000ee80000300800 */
[----:B------:R-:W-:Y:S04]  /*63e40*/  STL.64 [R1+0x290], R72 ;  /* 0x0002904801007387 */ /* 0x000fe80000100a00 */
[----:B------:R-:W-:Y:S04]  /*63e50*/  STL.64 [R1+0x298], R74 ;  /* 0x0002984a01007387 */ /* 0x000fe80000100a00 */
[----:B------:R-:W-:Y:S04]  /*63e60*/  STL.64 [R1+0x280], R12 ;  /* 0x0002800c01007387 */ /* 0x000fe80000100a00 */
[----:B------:R2:W-:Y:S04]  /*63e70*/  STL.64 [R1+0x288], R14 ;  /* 0x0002880e01007387 */ /* 0x0005e80000100a00 */
[----:B------:R-:W3:Y:S04]  /*63e80*/  LDL.LU R93, [R1+0x264] ;  /* 0x00026400015d7983 */ /* 0x000ee80000300800 */
[----:B------:R-:W3:Y:S04]  /*63e90*/  LDL.LU R94, [R1+0x268] ;  /* 0x00026800015e7983 */ /* 0x000ee80000300800 */
[----:B------:R-:W3:Y:S04]  /*63ea0*/  LDL.LU R95, [R1+0x26c] ;  /* 0x00026c00015f7983 */ /* 0x000ee80000300800 */
[----:B------:R-:W4:Y:S04]  /*63eb0*/  LDL.LU R88, [R1+0x250] ;  /* 0x0002500001587983 */ /* 0x000f280000300800 */
[----:B------:R-:W4:Y:S04]  /*63ec0*/  LDL.LU R89, [R1+0x254] ;  /* 0x0002540001597983 */ /* 0x000f280000300800 */
[----:B------:R-:W4:Y:S04]  /*63ed0*/  LDL.LU R90, [R1+0x258] ;  /* 0x00025800015a7983 */ /* 0x000f280000300800 */
[----:B------:R-:W4:Y:S01]  /*63ee0*/  LDL.LU R91, [R1+0x25c] ;  /* 0x00025c00015b7983 */ /* 0x000f220000300800 */
[----:B--2---:R-:W-:Y:S03]  /*63ef0*/  HMMA.1688.F32.TF32 R12, R16, R208, R76 ;  /* 0x000000d0100c723c */ /* 0x004fe6000008104c */
[----:B------:R-:W2:-:S15]  /*63f00*/  LDL.LU R76, [R1+0x220] ;  /* 0x00022000014c7983 */ /* 0x000e9e0000300800 */
[----:B------:R-:W-:Y:S01]  /*63f10*/  NOP ;  /* 0x0000000000007918 */ /* 0x000fe20000000000 */
        /* <DEDUP_REMOVED lines=30> */
[----:B------:R-:W3:Y:S05]  /*64100*/  LDL.LU R92, [R1+0x7a0] ;  /* 0x0007a000015c7983 */ /* 0x000eea0000300800 */
[C---:B----4-:R-:W-:Y:S11]  /*64110*/  HMMA.1688.F32.TF32 R12, R16.reuse, R200, R88 ;  /* 0x000000c8100c723c */ /* 0x050ff60000081058 */
        /* <DEDUP_REMOVED lines=11> */
[C---:B--2---:R-:W-:Y:S08]  /*641d0*/  HMMA.1688.F32.TF32 R12, R16.reuse, R192, R76 ;  /* 0x000000c0100c723c */ /* 0x044ff0000008104c */
[----:B------:R-:W-:Y:S01]  /*641e0*/  HMMA.1688.F32.TF32 R72, R16, R196, R84 ;  /* 0x000000c41048723c */ /* 0x000fe20000081054 */
[----:B------:R-:W2:-:S15]  /*641f0*/  LDL.LU R84, [R1+0x780] ;  /* 0x0007800001547983 */ /* 0x000e9e0000300800 */
[----:B------:R-:W-:-:S03]  /*64200*/  NOP ;  /* 0x0000000000007918 */ /* 0x000fc60000000000 */
        /* <DEDUP_REMOVED lines=12> */
[----:B------:R-:W-:Y:S01]  /*642d0*/  IMAD.MOV.U32 R223, RZ, RZ, R41 ;  /* 0x000000ffffdf7224 */ /* 0x000fe200078e0029 */
[----:B------:R-:W-:Y:S01]  /*642e0*/  MOV R227, R43 ;  /* 0x0000002b00e37202 */ /* 0x000fe20000000f00 */
[----:B------:R-:W-:Y:S01]  /*642f0*/  IMAD.MOV.U32 R226, RZ, RZ, R42 ;  /* 0x000000ffffe27224 */ /* 0x000fe200078e002a */
[----:B------:R-:W-:Y:S04]  /*64300*/  LDS R40, [R155+UR11+0x4c080] ;  /* 0x04c0800b9b287984 */ /* 0x000fe80008000800 */
[----:B------:R-:W-:Y:S04]  /*64310*/  LDS R42, [R155+UR11+0x4c880] ;  /* 0x04c8800b9b2a7984 */ /* 0x000fe80008000800 */
[----:B------:R-:W-:Y:S04]  /*64320*/  LDS R41, [R252+UR11+0x4c080] ;  /* 0x04c0800bfc297984 */ /* 0x000fe80008000800 */
[----:B------:R-:W1:Y:S01]  /*64330*/  LDS R43, [R252+UR11+0x4c880] ;  /* 0x04c8800bfc2b7984 */ /* 0x000e620008000800 */
[----:B------:R-:W-:Y:S03]  /*64340*/  HMMA.1688.F32.TF32 R16, R16, R188, R96 ;  /* 0x000000bc1010723c */ /* 0x000fe60000081060 */
[----:B------:R-:W-:Y:S04]  /*64350*/  LDS R96, [R0+UR11+0x4c100] ;  /* 0x04c1000b00607984 */ /* 0x000fe80008000800 */
[----:B------:R-:W-:Y:S04]  /*64360*/  LDS R98, [R0+UR11+0x4c900] ;  /* 0x04c9000b00627984 */ /* 0x000fe80008000800 */
[----:B------:R-:W-:Y:S04]  /*64370*/  LDS R97, [R3+UR11+0x4c100] ;  /* 0x04c1000b03617984 */ /* 0x000fe80008000800 */
[----:B------:R-:W2:Y:S04]  /*64380*/  LDS R99, [R3+UR11+0x4c900] ;  /* 0x04c9000b03637984 */ /* 0x000ea80008000800 */
[----:B------:R-:W-:Y:S01]  /*64390*/  STL.64 [R1+0x2e58], R18 ;  /* 0x002e581201007387 */ /* 0x000fe20000100a00 */
[C---:B-1----:R-:W-:Y:S03]  /*643a0*/  HMMA.1688.F32.TF32 R12, R40.reuse, R8, R112 ;  /* 0x00000008280c723c */ /* 0x042fe60000081070 */
[----:B------:R1:W-:Y:S05]  /*643b0*/  STL.64 [R1+0x2e50], R16 ;  /* 0x002e501001007387 */ /* 0x0003ea0000100a00 */
[C---:B------:R-:W-:Y:S08]  /*643c0*/  HMMA.1688.F32.TF32 R72, R40.reuse, R240, R104 ;  /* 0x000000f02848723c */ /* 0x040ff00000081068 */
[C---:B-1----:R-:W-:Y:S03]  /*643d0*/  HMMA.1688.F32.TF32 R16, R40.reuse, R4, R108 ;  /* 0x000000042810723c */ /* 0x042fe6000008106c */
[----:B------:R-:W-:Y:S04]  /*643e0*/  STL.64 [R1+0x340], R12 ;  /* 0x0003400c01007387 */ /* 0x000fe80000100a00 */
[----:B------:R1:W-:Y:S02]  /*643f0*/  STL.64 [R1+0x348], R14 ;  /* 0x0003480e01007387 */ /* 0x0003e40000100a00 */
[----:B-1----:R-:W-:Y:S10]  /*64400*/  HMMA.1688.F32.TF32 R12, R40, R236, R100 ;  /* 0x000000ec280c723c */ /* 0x002ff40000081064 */
[----:B------:R-:W-:Y:S04]  /*64410*/  STL.64 [R1+0x330], R16 ;  /* 0x0003301001007387 */ /* 0x000fe80000100a00 */
[----:B------:R1:W-:Y:S04]  /*64420*/  STL.64 [R1+0x338], R18 ;  /* 0x0003381201007387 */ /* 0x0003e80000100a00 */
[----:B------:R-:W-:Y:S04]  /*64430*/  STL.64 [R1+0x320], R72 ;  /* 0x0003204801007387 */ /* 0x000fe80000100a00 */
[----:B------:R3:W-:Y:S01]  /*64440*/  STL.64 [R1+0x328], R74 ;  /* 0x0003284a01007387 */ /* 0x0007e20000100a00 */
[----:B-1----:R-:W-:Y:S01]  /*64450*/  IMAD.MOV.U32 R19, RZ, RZ, R12 ;  /* 0x000000ffff137224 */ /* 0x002fe200078e000c */
[----:B------:R-:W-:Y:S01]  /*64460*/  MOV R17, R14 ;  /* 0x0000000e00117202 */ /* 0x000fe20000000f00 */
[----:B------:R-:W-:-:S02]  /*64470*/  IMAD.MOV.U32 R18, RZ, RZ, R13 ;  /* 0x000000ffff127224 */ /* 0x000fc400078e000d */
[----:B------:R-:W-:-:S05]  /*64480*/  IMAD.MOV.U32 R16, RZ, RZ, R15 ;  /* 0x000000ffff107224 */ /* 0x000fca00078e000f */
[----:B------:R-:W-:Y:S04]  /*64490*/  STL [R1+0x2f4c], R16 ;  /* 0x002f4c1001007387 */ /* 0x000fe80000100800 */
[----:B------:R-:W-:Y:S04]  /*644a0*/  STL [R1+0x2f48], R18 ;  /* 0x002f481201007387 */ /* 0x000fe80000100800 */
[----:B------:R-:W-:Y:S04]  /*644b0*/  STL [R1+0x2f44], R19 ;  /* 0x002f441301007387 */ /* 0x000fe80000100800 */
[----:B------:R1:W-:Y:S01]  /*644c0*/  STL [R1+0x2f40], R17 ;  /* 0x002f401101007387 */ /* 0x0003e20000100800 */
[C---:B---3--:R-:W-:Y:S08]  /*644d0*/  HMMA.1688.F32.TF32 R72, R40.reuse, R232, R92 ;  /* 0x000000e82848723c */ /* 0x048ff0000008105c */
[----:B----4-:R-:W-:Y:S11]  /*644e0*/  HMMA.1688.F32.TF32 R12, R40, R228, R88 ;  /* 0x000000e4280c723c */ /* 0x010ff60000081058 */
[----:B------:R-:W-:Y:S04]  /*644f0*/  STL.64 [R1+0x300], R72 ;  /* 0x0003004801007387 */ /* 0x000fe80000100a00 */
[----:B------:R-:W-:Y:S04]  /*64500*/  STL.64 [R1+0x308], R74 ;  /* 0x0003084a01007387 */ /* 0x000fe80000100a00 */
[----:B-1----:R-:W-:-:S02]  /*64510*/  IMAD.MOV.U32 R17, RZ, RZ, R15 ;  /* 0x000000ffff117224 */ /* 0x002fc400078e000f */
[----:B------:R-:W-:Y:S01]  /*64520*/  IMAD.MOV.U32 R19, RZ, RZ, R14 ;  /* 0x000000ffff137224 */ /* 0x000fe200078e000e */
[----:B------:R-:W-:Y:S01]  /*64530*/  MOV R18, R13 ;  /* 0x0000000d00127202 */ /* 0x000fe20000000f00 */
[----:B------:R-:W-:Y:S01]  /*64540*/  IMAD.MOV.U32 R16, RZ, RZ, R12 ;  /* 0x000000ffff107224 */ /* 0x000fe200078e000c */
[----:B------:R-:W-:Y:S04]  /*64550*/  STL [R1+0x2f5c], R17 ;  /* 0x002f5c1101007387 */ /* 0x000fe80000100800 */
[----:B------:R-:W-:Y:S04]  /*64560*/  STL [R1+0x2f58], R19 ;  /* 0x002f581301007387 */ /* 0x000fe80000100800 */
[----:B------:R-:W-:Y:S04]  /*64570*/  STL [R1+0x2f54], R16 ;  /* 0x002f541001007387 */ /* 0x000fe80000100800 */
[----:B------:R2:W-:Y:S04]  /*64580*/  STL [R1+0x2f50], R18 ;  /* 0x002f501201007387 */ /* 0x0005e80000100800 */
[----:B------:R-:W3:Y:S01]  /*64590*/  LDL.LU R100, [R1+0x710] ;  /* 0x0007100001647983 */ /* 0x000ee20000300800 */
[C---:B--2---:R-:W-:Y:S08]  /*645a0*/  HMMA.1688.F32.TF32 R16, R40.reuse, R224, R84 ;  /* 0x000000e02810723c */ /* 0x044ff00000081054 */
[----:B------:R-:W-:Y:S11]  /*645b0*/  HMMA.1688.F32.TF32 R12, R40, R220, R76 ;  /* 0x000000dc280c723c */ /* 0x000ff6000008104c */
[----:B------:R-:W-:Y:S04]  /*645c0*/  STL.64 [R1+0x2e0], R16 ;  /* 0x0002e01001007387 */ /* 0x000fe80000100a00 */
[----:B------:R-:W-:Y:S04]  /*645d0*/  STL.64 [R1+0x2e8], R18 ;  /* 0x0002e81201007387 */ /* 0x000fe80000100a00 */
[----:B------:R-:W-:Y:S04]  /*645e0*/  STL.64 [R1+0x2d0], R12 ;  /* 0x0002d00c01007387 */ /* 0x000fe80000100a00 */
[----:B------:R1:W-:Y:S04]  /*645f0*/  STL.64 [R1+0x2d8], R14 ;  /* 0x0002d80e01007387 */ /* 0x0003e80000100a00 */
[----:B------:R-:W3:Y:S04]  /*64600*/  LDL.LU R101, [R1+0x714] ;  /* 0x0007140001657983 */ /* 0x000ee80000300800 */
[----:B------:R-:W3:Y:S04]  /*64610*/  LDL.LU R102, [R1+0x718] ;  /* 0x0007180001667983 */ /* 0x000ee80000300800 */
[----:B------:R-:W3:Y:S04]  /*64620*/  LDL.LU R103, [R1+0x71c] ;  /* 0x00071c0001677983 */ /* 0x000ee80000300800 */
        /* <DEDUP_REMOVED lines=32> */
[----:B------:R-:W-:-:S02]  /*64830*/  IMAD.MOV.U32 R78, RZ, RZ, R29 ;  /* 0x000000ffff4e7224 */ /* 0x000fc400078e001d */
[----:B------:R-:W-:Y:S01]  /*64840*/  IMAD.MOV.U32 R79, RZ, RZ, R28 ;  /* 0x000000ffff4f7224 */ /* 0x000fe200078e001c */
[----:B------:R-:W-:Y:S01]  /*64850*/  MOV R77, R32 ;  /* 0x00000020004d7202 */ /* 0x000fe20000000f00 */
[----:B------:R-:W-:Y:S01]  /*64860*/  IMAD.MOV.U32 R76, RZ, RZ, R33 ;  /* 0x000000ffff4c7224 */ /* 0x000fe200078e0021 */
[C---:B-1----:R-:W-:Y:S08]  /*64870*/  HMMA.1688.F32.TF32 R12, R40.reuse, R216, R148 ;  /* 0x000000d8280c723c */ /* 0x042ff00000081094 */
[C---:B---3--:R-:W-:Y:S08]  /*64880*/  HMMA.1688.F32.TF32 R32, R40.reuse, R196, R100 ;  /* 0x000000c42820723c */ /* 0x048ff00000081064 */
[----:B--2---:R-:W-:Y:S03]  /*64890*/  HMMA.1688.F32.TF32 R20, R40, R208, R112 ;  /* 0x000000d02814723c */ /* 0x004fe60000081070 */
[----:B------:R-:W-:Y:S01]  /*648a0*/  IMAD.MOV.U32 R17, RZ, RZ, R12 ;  /* 0x000000ffff117224 */ /* 0x000fe200078e000c */
[----:B------:R-:W-:Y:S01]  /*648b0*/  MOV R16, R14 ;  /* 0x0000000e00107202 */ /* 0x000fe20000000f00 */
[----:B------:R-:W-:-:S02]  /*648c0*/  IMAD.MOV.U32 R19, RZ, RZ, R13 ;  /* 0x000000ffff137224 */ /* 0x000fc400078e000d */
[----:B------:R-:W-:Y:S02]  /*648d0*/  IMAD.MOV.U32 R18, RZ, RZ, R15 ;  /* 0x000000ffff127224 */ /* 0x000fe400078e000f */
[C---:B----4-:R-:W-:Y:S03]  /*648e0*/  HMMA.1688.F32.TF32 R12, R40.reuse, R212, R144 ;  /* 0x000000d4280c723c */ /* 0x050fe60000081090 */
[----:B------:R-:W-:Y:S05]  /*648f0*/  STL.64 [R1+0x2f78], R18 ;  /* 0x002f781201007387 */ /* 0x000fea0000100a00 */
[C---:B------:R-:W-:Y:S01]  /*64900*/  HMMA.1688.F32.TF32 R24, R40.reuse, R204, R108 ;  /* 0x000000cc2818723c */ /* 0x040fe2000008106c */
[----:B------:R-:W-:Y:S07]  /*64910*/  STL.64 [R1+0x2f70], R16 ;  /* 0x002f701001007387 */ /* 0x000fee0000100a00 */
[----:B------:R-:W-:Y:S01]  /*64920*/  HMMA.1688.F32.TF32 R28, R40, R200, R104 ;  /* 0x000000c8281c723c */ /* 0x000fe20000081068 */
[----:B------:R-:W-:Y:S07]  /*64930*/  STL.64 [R1+0x2de8], R22 ;  /* 0x002de81601007387 */ /* 0x000fee0000100a00 */
[----:B------:R-:W-:Y:S08]  /*64940*/  HMMA.1688.F32.TF32 R104, R96, R8, R84 ;  /* 0x000000086068723c */ /* 0x000ff00000081054 */
[C---:B------:R-:W-:Y:S08]  /*64950*/  HMMA.1688.F32.TF32 R36, R40.reuse, R192, R92 ;  /* 0x000000c02824723c */ /* 0x040ff0000008105c */
        /* <DEDUP_REMOVED lines=43> */
[----:B------:R-:W-:-:S02]  /*64c10*/  IMAD.MOV.U32 R78, RZ, RZ, R45 ;  /* 0x000000ffff4e7224 */ /* 0x000fc400078e002d */
[----:B------:R-:W-:Y:S01]  /*64c20*/  IMAD.MOV.U32 R79, RZ, RZ, R44 ;  /* 0x000000ffff4f7224 */ /* 0x000fe200078e002c */
[----:B------:R-:W-:Y:S01]  /*64c30*/  MOV R77, R48 ;  /* 0x00000030004d7202 */ /* 0x000fe20000000f00 */
[----:B------:R-:W-:Y:S01]  /*64c40*/  IMAD.MOV.U32 R76, RZ, RZ, R49 ;  /* 0x000000ffff4c7224 */ /* 0x000fe200078e0031 */
[----:B------:R-:W-:Y:S01]  /*64c50*/  MOV R86, R53 ;  /* 0x0000003500567202 */ /* 0x000fe20000000f00 */
[----:B------:R-:W-:Y:S01]  /*64c60*/  IMAD.MOV.U32 R87, RZ, RZ, R52 ;  /* 0x000000ffff577224 */ /* 0x000fe200078e0034 */
[----:B------:R-:W-:Y:S01]  /*64c70*/  MOV R91, R60 ;  /* 0x0000003c005b7202 */ /* 0x000fe20000000f00 */
[----:B------:R-:W-:Y:S02]  /*64c80*/  IMAD.MOV.U32 R90, RZ, RZ, R61 ;  /* 0x000000ffff5a7224 */ /* 0x000fe400078e003d */
[----:B------:R-:W-:Y:S02]  /*64c90*/  IMAD.MOV.U32 R84, RZ, RZ, R57 ;  /* 0x000000ffff547224 */ /* 0x000fe400078e0039 */
[----:B------:R-:W-:-:S07]  /*64ca0*/  IMAD.MOV.U32 R85, RZ, RZ, R56 ;  /* 0x000000ffff557224 */ /* 0x000fce00078e0038 */
[C---:B------:R-:W-:Y:S01]  /*64cb0*/  HMMA.1688.F32.TF32 R72, R96.reuse, R212, R84 ;  /* 0x000000d46048723c */ /* 0x040fe20000081054 */
[----:B------:R-:W-:Y:S04]  /*64cc0*/  STL.64 [R1+0x2e68], R110 ;  /* 0x002e686e01007387 */ /* 0x000fe80000100a00 */
[----:B------:R-:W-:Y:S03]  /*64cd0*/  STL.64 [R1+0x2e60], R108 ;  /* 0x002e606c01007387 */ /* 0x000fe60000100a00 */
[C---:B------:R-:W-:Y:S08]  /*64ce0*/  HMMA.1688.F32.TF32 R76, R96.reuse, R208, R76 ;  /* 0x000000d0604c723c */ /* 0x040ff0000008104c */
[C---:B--2---:R-:W-:Y:S08]  /*64cf0*/  HMMA.1688.F32.TF32 R48, R96.reuse, R236, R148 ;  /* 0x000000ec6030723c */ /* 0x044ff00000081094 */
[C---:B---3--:R-:W-:Y:S08]  /*64d00*/  HMMA.1688.F32.TF32 R44, R96.reuse, R240, R156 ;  /* 0x000000f0602c723c */ /* 0x048ff0000008109c */
[C---:B----4-:R-:W-:Y:S11]  /*64d10*/  HMMA.1688.F32.TF32 R52, R96.reuse, R232, R144 ;  /* 0x000000e86034723c */ /* 0x050ff60000081090 */
[----:B------:R-:W-:Y:S01]  /*64d20*/  STL.64 [R1+0x2e78], R46 ;  /* 0x002e782e01007387 */ /* 0x000fe20000100a00 */
[C---:B------:R-:W-:Y:S03]  /*64d30*/  HMMA.1688.F32.TF32 R56, R96.reuse, R228, R112 ;  /* 0x000000e46038723c */ /* 0x040fe60000081070 */
[----:B------:R-:W-:Y:S05]  /*64d40*/  STL.64 [R1+0x2e70], R44 ;  /* 0x002e702c01007387 */ /* 0x000fea0000100a00 */
[C---:B------:R-:W-:Y:S01]  /*64d50*/  HMMA.1688.F32.TF32 R60, R96.reuse, R224, R100 ;  /* 0x000000e0603c723c */ /* 0x040fe20000081064 */
[----:B------:R-:W-:Y:S01]  /*64d60*/  IMAD.MOV.U32 R102, RZ, RZ, R65 ;  /* 0x000000ffff667224 */ /* 0x000fe200078e0041 */
[----:B------:R-:W-:Y:S01]  /*64d70*/  MOV R103, R64 ;  /* 0x0000004000677202 */ /* 0x000fe20000000f00 */
[----:B------:R-:W-:Y:S01]  /*64d80*/  IMAD.MOV.U32 R101, RZ, RZ, R68 ;  /* 0x000000ffff657224 */ /* 0x000fe200078e0044 */
[----:B------:R-:W-:Y:S01]  /*64d90*/  MOV R100, R69 ;  /* 0x0000004500647202 */ /* 0x000fe20000000f00 */
[----:B------:R-:W-:Y:S03]  /*64da0*/  STL.64 [R1+0x2e88], R50 ;  /* 0x002e883201007387 */ /* 0x000fe60000100a00 */
        /* <DEDUP_REMOVED lines=32> */
[----:B------:R-:W-:Y:S04]  /*64fb0*/  STL.64 [R1+0x2ef8], R78 ;  /* 0x002ef84e01007387 */ /* 0x000fe80000100a00 */
[----:B------:R-:W-:Y:S04]  /*64fc0*/  STL.64 [R1+0x2ef0], R76 ;  /* 0x002ef04c01007387 */ /* 0x000fe80000100a00 */
        /* <DEDUP_REMOVED lines=18> */
[C---:B--2---:R-:W-:Y:S08]  /*650f0*/  HMMA.1688.F32.TF32 R84, R96.reuse, R200, R84 ;  /* 0x000000c86054723c */ /* 0x044ff00000081054 */
[C---:B---3--:R-:W-:Y:S08]  /*65100*/  HMMA.1688.F32.TF32 R88, R96.reuse, R196, R88 ;  /* 0x000000c46058723c */ /* 0x048ff00000081058 */
[C---:B----4-:R-:W-:Y:S03]  /*65110*/  HMMA.1688.F32.TF32 R92, R96.reuse, R192, R92 ;  /* 0x000000c0605c723c */ /* 0x050fe6000008105c */
[----:B------:R-:W-:Y:S05]  /*65120*/  STL.64 [R1+0x2f18], R86 ;  /* 0x002f185601007387 */ /* 0x000fea0000100a00 */
[----:B------:R-:W-:Y:S01]  /*65130*/  HMMA.1688.F32.TF32 R96, R96, R188, R156 ;  /* 0x000000bc6060723c */ /* 0x000fe2000008109c */
[----:B------:R-:W-:Y:S04]  /*65140*/  STL.64 [R1+0x2f10], R84 ;  /* 0x002f105401007387 */ /* 0x000fe80000100a00 */
[----:B------:R-:W-:Y:S04]  /*65150*/  STL.64 [R1+0x2f28], R90 ;  /* 0x002f285a01007387 */ /* 0x000fe80000100a00 */
[----:B------:R-:W-:Y:S01]  /*65160*/  STL.64 [R1+0x2f20], R88 ;  /* 0x002f205801007387 */ /* 0x000fe20000100a00 */
[C---:B------:R-:W-:Y:S03]  /*65170*/  HMMA.1688.F32.TF32 R100, R160.reuse, R8, R100 ;  /* 0x00000008a064723c */ /* 0x040fe60000081064 */
[----:B------:R-:W-:Y:S05]  /*65180*/  STL.64 [R1+0x2f38], R94 ;  /* 0x002f385e01007387 */ /* 0x000fea0000100a00 */
[C---:B-1----:R-:W-:Y:S01]  /*65190*/  HMMA.1688.F32.TF32 R12, R160.reuse, R4, R148 ;  /* 0x00000004a00c723c */ /* 0x042fe20000081094 */
[----:B------:R-:W-:Y:S07]  /*651a0*/  STL.64 [R1+0x2f30], R92 ;  /* 0x002f305c01007387 */ /* 0x000fee0000100a00 */
[----:B------:R-:W-:Y:S01]  /*651b0*/  HMMA.1688.F32.TF32 R180, R160, R240, R144 ;  /* 0x000000f0a0b4723c */ /* 0x000fe20000081090 */
[----:B------:R-:W-:Y:S04]  /*651c0*/  STL.64 [R1+0x2f88], R98 ;  /* 0x002f886201007387 */ /* 0x000fe80000100a00 */
[----:B------:R-:W-:Y:S04]  /*651d0*/  STL.64 [R1+0x2f80], R96 ;  /* 0x002f806001007387 */ /* 0x000fe80000100a00 */
[----:B------:R-:W-:Y:S04]  /*651e0*/  STL.64 [R1+0x2f98], R102 ;  /* 0x002f986601007387 */ /* 0x000fe80000100a00 */
[----:B------:R-:W-:Y:S06]  /*651f0*/  STL.64 [R1+0x2f90], R100 ;  /* 0x002f906401007387 */ /* 0x000fec0000100a00 */
[----:B------:R-:W-:Y:S04]  /*65200*/  STL [R1+0x2da8], R180 ;  /* 0x002da8b401007387 */ /* 0x000fe80000100800 */
[----:B------:R-:W-:Y:S04]  /*65210*/  STL.64 [R1+0x130], R12 ;  /* 0x0001300c01007387 */ /* 0x000fe80000100a00 */
[----:B------:R1:W-:Y:S04]  /*65220*/  STL.64 [R1+0x138], R14 ;  /* 0x0001380e01007387 */ /* 0x0003e80000100a00 */
[----:B------:R-:W-:Y:S04]  /*65230*/  STL [R1+0x2da4], R181 ;  /* 0x002da4b501007387 */ /* 0x000fe80000100800 */
[----:B------:R-:W-:Y:S04]  /*65240*/  STL [R1+0x2da0], R182 ;  /* 0x002da0b601007387 */ /* 0x000fe80000100800 */
[----:B------:R-:W-:Y:S01]  /*65250*/  STL [R1+0x2d9c], R183 ;  /* 0x002d9cb701007387 */ /* 0x000fe20000100800 */
        /* <DEDUP_REMOVED lines=8> */
[----:B-1----:R-:W-:-:S03]  /*652e0*/  MOV R15, R132 ;  /* 0x00000084000f7202 */ /* 0x002fc60000000f00 */
        /* <DEDUP_REMOVED lines=8> */
[----:B------:R-:W4:Y:S01]  /*65370*/  LDL.LU R132, [R1+0x8e0] ;  /* 0x0008e00001847983 */ /* 0x000f220000300800 */
        /* <DEDUP_REMOVED lines=39> */
[C---:B------:R-:W-:Y:S08]  /*655f0*/  HMMA.1688.F32.TF32 R140, R160.reuse, R208, R140 ;  /* 0x000000d0a08c723c */ /* 0x040ff0000008108c */
[C---:B------:R-:W-:Y:S08]  /*65600*/  HMMA.1688.F32.TF32 R144, R160.reuse, R204, R144 ;  /* 0x000000cca090723c */ /* 0x040ff00000081090 */
[C---:B------:R-:W-:Y:S08]  /*65610*/  HMMA.1688.F32.TF32 R148, R160.reuse, R200, R148 ;  /* 0x000000c8a094723c */ /* 0x040ff00000081094 */
[C---:B------:R-:W-:Y:S08]  /*65620*/  HMMA.1688.F32.TF32 R156, R160.reuse, R192, R156 ;  /* 0x000000c0a09c723c */ /* 0x040ff0000008109c */
[C---:B--2---:R-:W-:Y:S08]  /*65630*/  HMMA.1688.F32.TF32 R116, R160.reuse, R232, R116 ;  /* 0x000000e8a074723c */ /* 0x044ff00000081074 */
[C---:B---3--:R-:W-:Y:S11]  /*65640*/  HMMA.1688.F32.TF32 R120, R160.reuse, R228, R120 ;  /* 0x000000e4a078723c */ /* 0x048ff60000081078 */
[----:B------:R-:W-:Y:S04]  /*65650*/  STL [R1+0x2dc0], R116 ;  /* 0x002dc07401007387 */ /* 0x000fe80000100800 */
[----:B------:R-:W-:Y:S04]  /*65660*/  STL [R1+0x2dbc], R117 ;  /* 0x002dbc7501007387 */ /* 0x000fe80000100800 */
[----:B------:R-:W-:Y:S04]  /*65670*/  STL [R1+0x2d98], R118 ;  /* 0x002d987601007387 */ /* 0x000fe80000100800 */
[----:B------:R-:W-:Y:S01]  /*65680*/  STL [R1+0x2d94], R119 ;  /* 0x002d947701007387 */ /* 0x000fe20000100800 */
[C---:B----4-:R-:W-:Y:S03]  /*65690*/  HMMA.1688.F32.TF32 R124, R160.reuse, R224, R124 ;  /* 0x000000e0a07c723c */ /* 0x050fe6000008107c */
[----:B------:R-:W-:Y:S05]  /*656a0*/  STL [R1+0x2dcc], R120 ;  /* 0x002dcc7801007387 */ /* 0x000fea0000100800 */
[C---:B------:R-:W-:Y:S01]  /*656b0*/  HMMA.1688.F32.TF32 R128, R160.reuse, R220, R128 ;  /* 0x000000dca080723c */ /* 0x040fe20000081080 */
        /* <DEDUP_REMOVED lines=45> */
[C---:B------:R-:W-:Y:S08]  /*65990*/  HMMA.1688.F32.TF32 R136, R160.reuse, R212, R136 ;  /* 0x000000d4a088723c */ /* 0x040ff00000081088 */
[C---:B------:R-:W-:Y:S08]  /*659a0*/  HMMA.1688.F32.TF32 R152, R160.reuse, R196, R152 ;  /* 0x000000c4a098723c */ /* 0x040ff00000081098 */
[----:B------:R-:W-:Y:S01]  /*659b0*/  HMMA.1688.F32.TF32 R160, R160, R188, R12 ;  /* 0x000000bca0a0723c */ /* 0x000fe2000008100c */
[----:B------:R-:W3:Y:S04]  /*659c0*/  LDL.LU R12, [R1+0x4a0] ;  /* 0x0004a000010c7983 */ /* 0x000ee80000300800 */
[----:B------:R-:W3:Y:S04]  /*659d0*/  LDL.LU R13, [R1+0x4a4] ;  /* 0x0004a400010d7983 */ /* 0x000ee80000300800 */
[----:B------:R-:W3:Y:S04]  /*659e0*/  LDL.LU R14, [R1+0x4a8] ;  /* 0x0004a800010e7983 */ /* 0x000ee80000300800 */
[----:B------:R-:W3:Y:S01]  /*659f0*/  LDL.LU R15, [R1+0x4ac] ;  /* 0x0004ac00010f7983 */ /* 0x000ee20000300800 */
[C---:B------:R-:W-:Y:S08]  /*65a00*/  HMMA.1688.F32.TF32 R16, R244.reuse, R200, R16 ;  /* 0x000000c8f410723c */ /* 0x040ff00000081010 */
[----:B--2---:R-:W-:-:S15]  /*65a10*/  HMMA.1688.F32.TF32 R48, R244, R232, R108 ;  /* 0x000000e8f430723c */ /* 0x004fde000008106c */
[----:B------:R-:W-:-:S04]  /*65a20*/  NOP ;  /* 0x0000000000007918 */ /* 0x000fc80000000000 */
[----:B------:R-:W-:Y:S04]  /*65a30*/  STL.64 [R1+0x240], R48 ;  /* 0x0002403001007387 */ /* 0x000fe80000100a00 */
[----:B------:R-:W-:Y:S01]  /*65a40*/  STL.64 [R1+0x248], R50 ;  /* 0x0002483201007387 */ /* 0x000fe20000100a00 */
[C---:B----4-:R-:W-:Y:S08]  /*65a50*/  HMMA.1688.F32.TF32 R44, R244.reuse, R228, R104 ;  /* 0x000000e4f42c723c */ /* 0x050ff00000081068 */
[C---:B---3--:R-:W-:Y:S08]  /*65a60*/  HMMA.1688.F32.TF32 R40, R244.reuse, R224, R40 ;  /* 0x000000e0f428723c */ /* 0x048ff00000081028 */
[C---:B------:R-:W-:Y:S08]  /*65a70*/  HMMA.1688.F32.TF32 R20, R244.reuse, R204, R20 ;  /* 0x000000ccf414723c */ /* 0x040ff00000081014 */
[C---:B------:R-:W-:Y:S08]  /*65a80*/  HMMA.1688.F32.TF32 R24, R244.reuse, R208, R24 ;  /* 0x000000d0f418723c */ /* 0x040ff00000081018 */
[----:B------:R-:W-:Y:S11]  /*65a90*/  HMMA.1688.F32.TF32 R12, R244, R196, R12 ;  /* 0x000000c4f40c723c */ /* 0x000ff6000008100c */
[----:B------:R1:W-:Y:S04]  /*65aa0*/  STL.64 [R1+0x460], R24 ;  /* 0x0004601801007387 */ /* 0x0003e80000100a00 */
[----:B------:R2:W-:Y:S04]  /*65ab0*/  STL.64 [R1+0x468], R26 ;  /* 0x0004681a01007387 */ /* 0x0005e80000100a00 */
[----:B------:R-:W-:Y:S04]  /*65ac0*/  STL.64 [R1+0x470], R20 ;  /* 0x0004701401007387 */ /* 0x000fe80000100a00 */
[----:B------:R-:W-:Y:S04]  /*65ad0*/  STL.64 [R1+0x478], R22 ;  /* 0x0004781601007387 */ /* 0x000fe80000100a00 */
[----:B-1----:R-:W3:Y:S04]  /*65ae0*/  LDL.LU R24, [R1+0x480] ;  /* 0x0004800001187983 */ /* 0x002ee80000300800 */
[----:B------:R1:W-:Y:S04]  /*65af0*/  STL.64 [R1+0x490], R16 ;  /* 0x0004901001007387 */ /* 0x0003e80000100a00 */
[----:B------:R4:W-:Y:S04]  /*65b00*/  STL.64 [R1+0x498], R18 ;  /* 0x0004981201007387 */ /* 0x0009e80000100a00 */
[----:B------:R1:W-:Y:S04]  /*65b10*/  STL.64 [R1+0x4a0], R12 ;  /* 0x0004a00c01007387 */ /* 0x0003e80000100a00 */
[----:B------:R1:W-:Y:S04]  /*65b20*/  STL.64 [R1+0x4a8], R14 ;  /* 0x0004a80e01007387 */ /* 0x0003e80000100a00 */
[----:B------:R-:W3:Y:S04]  /*65b30*/  LDL.LU R25, [R1+0x484] ;  /* 0x0004840001197983 */ /* 0x000ee80000300800 */
[----:B--2---:R-:W3:Y:S04]  /*65b40*/  LDL.LU R26, [R1+0x488] ;  /* 0x00048800011a7983 */ /* 0x004ee80000300800 */
[----:B------:R-:W3:Y:S04]  /*65b50*/  LDL.LU R27, [R1+0x48c] ;  /* 0x00048c00011b7983 */ /* 0x000ee80000300800 */
[----:B------:R-:W2:Y:S04]  /*65b60*/  LDL.LU R104, [R1+0x570] ;  /* 0x0005700001687983 */ /* 0x000ea80000300800 */
[----:B------:R-:W2:Y:S04]  /*65b70*/  LDL.LU R105, [R1+0x574] ;  /* 0x0005740001697983 */ /* 0x000ea80000300800 */
[----:B------:R-:W2:Y:S04]  /*65b80*/  LDL.LU R106, [R1+0x578] ;  /* 0x00057800016a7983 */ /* 0x000ea80000300800 */
[----:B------:R-:W2:Y:S04]  /*65b90*/  LDL.LU R107, [R1+0x57c] ;  /* 0x00057c00016b7983 */ /* 0x000ea80000300800 */
[----:B-1----:R-:W2:Y:S04]  /*65ba0*/  LDL.LU R16, [R1+0x4c0] ;  /* 0x0004c00001107983 */ /* 0x002ea80000300800 */
[----:B------:R-:W2:Y:S04]  /*65bb0*/  LDL.LU R17, [R1+0x4c4] ;  /* 0x0004c40001117983 */ /* 0x000ea80000300800 */
[----:B----4-:R-:W2:Y:S04]  /*65bc0*/  LDL.LU R18, [R1+0x4c8] ;  /* 0x0004c80001127983 */ /* 0x010ea80000300800 */
[----:B------:R-:W2:Y:S01]  /*65bd0*/  LDL.LU R19, [R1+0x4cc] ;  /* 0x0004cc0001137983 */ /* 0x000ea20000300800 */
[----:B------:R-:W-:Y:S01]  /*65be0*/  MOV R112, R44 ;  /* 0x0000002c00707202 */ /* 0x000fe20000000f00 */
[----:B------:R-:W-:-:S02]  /*65bf0*/  IMAD.MOV.U32 R113, RZ, RZ, R45 ;  /* 0x000000ffff717224 */ /* 0x000fc400078e002d */
[----:B------:R-:W4:Y:S01]  /*65c00*/  LDL.LU R44, [R1+0x4b0] ;  /* 0x0004b000012c7983 */ /* 0x000f220000300800 */
[----:B------:R-:W-:Y:S01]  /*65c10*/  IMAD.MOV.U32 R114, RZ, RZ, R46 ;  /* 0x000000ffff727224 */ /* 0x000fe200078e002e */
[----:B------:R-:W-:Y:S02]  /*65c20*/  MOV R115, R47 ;  /* 0x0000002f00737202 */ /* 0x000fe40000000f00 */
[----:B------:R-:W4:Y:S04]  /*65c30*/  LDL.LU R45, [R1+0x4b4] ;  /* 0x0004b400012d7983 */ /* 0x000f280000300800 */
[----:B------:R-:W4:Y:S04]  /*65c40*/  LDL.LU R46, [R1+0x4b8] ;  /* 0x0004b800012e7983 */ /* 0x000f280000300800 */
        /* <DEDUP_REMOVED lines=19> */
[----:B------:R-:W-:Y:S03]  /*65d80*/  HMMA.1688.F32.TF32 R32, R244, R216, R32 ;  /* 0x000000d8f420723c */ /* 0x000fe60000081020 */
[----:B------:R-:W-:Y:S01]  /*65d90*/  IMAD.MOV.U32 R118, RZ, RZ, R28 ;  /* 0x000000ffff767224 */ /* 0x000fe200078e001c */
[----:B------:R-:W-:Y:S01]  /*65da0*/  MOV R123, R30 ;  /* 0x0000001e007b7202 */ /* 0x000fe20000000f00 */
[----:B------:R-:W-:Y:S01]  /*65db0*/  IMAD.MOV.U32 R119, RZ, RZ, R29 ;  /* 0x000000ffff777224 */ /* 0x000fe200078e001d */
[----:B------:R-:W3:Y:S01]  /*65dc0*/  LDL.LU R28, [R1+0x4d0] ;  /* 0x0004d000011c7983 */ /* 0x000ee20000300800 */
[----:B------:R-:W-:-:S03]  /*65dd0*/  IMAD.MOV.U32 R2, RZ, RZ, R31 ;  /* 0x000000ffff027224 */ /* 0x000fc600078e001f */
[----:B------:R-:W3:Y:S01]  /*65de0*/  LDL.LU R29, [R1+0x4d4] ;  /* 0x0004d400011d7983 */ /* 0x000ee20000300800 */
[----:B------:R-:W-:Y:S01]  /*65df0*/  IMAD.MOV.U32 R125, RZ, RZ, R36 ;  /* 0x000000ffff7d7224 */ /* 0x000fe200078e0024 */
[----:B------:R-:W-:Y:S02]  /*65e00*/  MOV R126, R37 ;  /* 0x00000025007e7202 */ /* 0x000fe40000000f00 */
        /* <DEDUP_REMOVED lines=21> */
[C---:B--2---:R-:W-:Y:S01]  /*65f60*/  HMMA.1688.F32.TF32 R48, R244.reuse, R192, R16 ;  /* 0x000000c0f430723c */ /* 0x044fe20000081010 */
[----:B------:R-:W2:Y:S07]  /*65f70*/  LDL.LU R16, [R1+0x430] ;  /* 0x0004300001107983 */ /* 0x000eae0000300800 */
[----:B----4-:R-:W-:Y:S11]  /*65f80*/  HMMA.1688.F32.TF32 R52, R244, R188, R44 ;  /* 0x000000bcf434723c */ /* 0x010ff6000008102c */
[----:B------:R-:W-:Y:S04]  /*65f90*/  STL.64 [R1+0x4c0], R48 ;  /* 0x0004c03001007387 */ /* 0x000fe80000100a00 */
[----:B------:R3:W-:Y:S01]  /*65fa0*/  STL.64 [R1+0x4c8], R50 ;  /* 0x0004c83201007387 */ /* 0x0007e20000100a00 */
[C---:B------:R-:W-:Y:S03]  /*65fb0*/  HMMA.1688.F32.TF32 R44, R184.reuse, R4, R104 ;  /* 0x00000004b82c723c */ /* 0x040fe60000081068 */
[----:B------:R-:W2:Y:S04]  /*65fc0*/  LDL.LU R17, [R1+0x434] ;  /* 0x0004340001117983 */ /* 0x000ea80000300800 */
[----:B------:R-:W2:Y:S01]  /*65fd0*/  LDL.LU R18, [R1+0x438] ;  /* 0x0004380001127983 */ /* 0x000ea20000300800 */
[C---:B---3--:R-:W-:Y:S03]  /*65fe0*/  HMMA.1688.F32.TF32 R48, R184.reuse, R8, R108 ;  /* 0x00000008b830723c */ /* 0x048fe6000008106c */
[----:B------:R-:W2:Y:S05]  /*65ff0*/  LDL.LU R19, [R1+0x43c] ;  /* 0x00043c0001137983 */ /* 0x000eaa0000300800 */
        /* <DEDUP_REMOVED lines=11> */
[----:B------:R-:W-:-:S03]  /*660b0*/  IMAD.MOV.U32 R236, RZ, RZ, R15 ;  /* 0x000000ffffec7224 */ /* 0x000fc600078e000f */
[----:B-1----:R-:W3:Y:S04]  /*660c0*/  LDL.LU R12, [R1+0x410] ;  /* 0x00041000010c7983 */ /* 0x002ee80000300800 */
[----:B------:R-:W3:Y:S04]  /*660d0*/  LDL.LU R13, [R1+0x414] ;  /* 0x00041400010d7983 */ /* 0x000ee80000300800 */
[----:B------:R-:W3:Y:S04]  /*660e0*/  LDL.LU R14, [R1+0x418] ;  /* 0x00041800010e7983 */ /* 0x000ee80000300800 */
[----:B------:R-:W3:Y:S01]  /*660f0*/  LDL.LU R15, [R1+0x41c] ;  /* 0x00041c00010f7983 */ /* 0x000ee20000300800 */
[C---:B------:R-:W-:Y:S08]  /*66100*/  HMMA.1688.F32.TF32 R28, R184.reuse, R224, R28 ;  /* 0x000000e0b81c723c */ /* 0x040ff0000008101c */
[C---:B------:R-:W-:Y:S08]  /*66110*/  HMMA.1688.F32.TF32 R24, R184.reuse, R220, R24 ;  /* 0x000000dcb818723c */ /* 0x040ff00000081018 */
[C---:B------:R-:W-:Y:S08]  /*66120*/  HMMA.1688.F32.TF32 R32, R184.reuse, R228, R32 ;  /* 0x000000e4b820723c */ /* 0x040ff00000081020 */
[C---:B------:R-:W-:Y:S08]  /*66130*/  HMMA.1688.F32.TF32 R36, R184.reuse, R232, R36 ;  /* 0x000000e8b824723c */ /* 0x040ff00000081024 */
[----:B------:R-:W-:Y:S03]  /*66140*/  HMMA.1688.F32.TF32 R20, R184, R216, R20 ;  /* 0x000000d8b814723c */ /* 0x000fe60000081014 */
[----:B------:R-:W-:Y:S04]  /*66150*/  STL.64 [R1+0x4f0], R32 ;  /* 0x0004f02001007387 */ /* 0x000fe80000100a00 */
[----:B------:R-:W-:Y:S04]  /*66160*/  STL.64 [R1+0x4f8], R34 ;  /* 0x0004f82201007387 */ /* 0x000fe80000100a00 */
[----:B------:R-:W-:Y:S04]  /*66170*/  STL.64 [R1+0x4e0], R28 ;  /* 0x0004e01c01007387 */ /* 0x000fe80000100a00 */
[----:B------:R-:W-:Y:S04]  /*66180*/  STL.64 [R1+0x4e8], R30 ;  /* 0x0004e81e01007387 */ /* 0x000fe80000100a00 */
[----:B------:R-:W-:Y:S01]  /*66190*/  IMAD.MOV.U32 R228, RZ, RZ, R23 ;  /* 0x000000ffffe47224 */ /* 0x000fe200078e0017 */
[----:B------:R-:W-:Y:S01]  /*661a0*/  STL.64 [R1+0x4d0], R24 ;  /* 0x0004d01801007387 */ /* 0x000fe20000100a00 */
[----:B------:R-:W-:Y:S01]  /*661b0*/  IMAD.MOV.U32 R229, RZ, RZ, R22 ;  /* 0x000000ffffe57224 */ /* 0x000fe200078e0016 */
[----:B------:R-:W-:Y:S02]  /*661c0*/  HMMA.1688.F32.TF32 R164, R244, R8, R164 ;  /* 0x00000008f4a4723c */ /* 0x000fe400000810a4 */
[----:B------:R-:W-:Y:S01]  /*661d0*/  STL.64 [R1+0x4d8], R26 ;  /* 0x0004d81a01007387 */ /* 0x000fe20000100a00 */
[----:B------:R-:W-:-:S03]  /*661e0*/  MOV R9, R36 ;  /* 0x0000002400097202 */ /* 0x000fc60000000f00 */
[----:B------:R1:W-:Y:S01]  /*661f0*/  STL.64 [R1+0x480], R20 ;  /* 0x0004801401007387 */ /* 0x0003e20000100a00 */
[----:B------:R-:W-:Y:S01]  /*66200*/  IMAD.MOV.U32 R8, RZ, RZ, R37 ;  /* 0x000000ffff087224 */ /* 0x000fe200078e0025 */
[----:B------:R-:W-:Y:S02]  /*66210*/  HMMA.1688.F32.TF32 R168, R244, R4, R168 ;  /* 0x00000004f4a8723c */ /* 0x000fe400000810a8 */
[----:B------:R-:W-:Y:S01]  /*66220*/  STL [R1+0x2d7c], R228 ;  /* 0x002d7ce401007387 */ /* 0x000fe20000100800 */
[----:B------:R-:W-:-:S03]  /*66230*/  IMAD.MOV.U32 R5, RZ, RZ, R38 ;  /* 0x000000ffff057224 */ /* 0x000fc600078e0026 */
[----:B------:R-:W-:Y:S01]  /*66240*/  STL [R1+0x2d78], R229 ;  /* 0x002d78e501007387 */ /* 0x000fe20000100800 */
[----:B------:R-:W-:-:S03]  /*66250*/  MOV R4, R39 ;  /* 0x0000002700047202 */ /* 0x000fc60000000f00 */
[----:B------:R-:W4:Y:S01]  /*66260*/  LDL.LU R36, [R1+0x3d0] ;  /* 0x0003d00001247983 */ /* 0x000f220000300800 */
[----:B------:R-:W-:Y:S03]  /*66270*/  HMMA.1688.F32.TF32 R172, R244, R240, R172 ;  /* 0x000000f0f4ac723c */ /* 0x000fe600000810ac */
        /* <DEDUP_REMOVED lines=9> */
[----:B-1----:R-:W-:Y:S01]  /*66310*/  IMAD.MOV.U32 R20, RZ, RZ, R248 ;  /* 0x000000ffff147224 */ /* 0x002fe200078e00f8 */
[----:B------:R-:W-:Y:S01]  /*66320*/  MOV R21, R249 ;  /* 0x000000f900157202 */ /* 0x000fe20000000f00 */
[----:B------:R-:W-:Y:S01]  /*66330*/  IMAD.MOV.U32 R22, RZ, RZ, R250 ;  /* 0x000000ffff167224 */ /* 0x000fe200078e00fa */
[----:B------:R-:W-:Y:S01]  /*66340*/  LDS R244, [R0+UR11+0x4d000] ;  /* 0x04d0000b00f47984 */ /* 0x000fe20008000800 */
[----:B------:R-:W-:-:S03]  /*66350*/  IMAD.MOV.U32 R23, RZ, RZ, R251 ;  /* 0x000000ffff177224 */ /* 0x000fc600078e00fb */
[----:B------:R-:W-:Y:S04]  /*66360*/  LDS R246, [R0+UR11+0x4d800] ;  /* 0x04d8000b00f67984 */ /* 0x000fe80008000800 */
[----:B------:R-:W-:Y:S04]  /*66370*/  LDS R245, [R3+UR11+0x4d000] ;  /* 0x04d0000b03f57984 */ /* 0x000fe80008000800 */
[----:B------:R-:W1:Y:S01]  /*66380*/  LDS R247, [R3+UR11+0x4d800] ;  /* 0x04d8000b03f77984 */ /* 0x000e620008000800 */
[----:B--2---:R-:W-:-:S15]  /*66390*/  HMMA.1688.F32.TF32 R16, R184, R212, R16 ;  /* 0x000000d4b810723c */ /* 0x004fde0000081010 */
        /* <DEDUP_REMOVED lines=13> */
[----:B---3--:R-:W-:-:S15]  /*66470*/  HMMA.1688.F32.TF32 R12, R184, R208, R12 ;  /* 0x000000d0b80c723c */ /* 0x008fde000008100c */
[----:B------:R-:W-:-:S04]  /*66480*/  NOP ;  /* 0x0000000000007918 */ /* 0x000fc80000000000 */
[----:B------:R2:W-:Y:S04]  /*66490*/  STL.64 [R1+0x430], R12 ;  /* 0x0004300c01007387 */ /* 0x0005e80000100a00 */
[----:B------:R-:W3:Y:S04]  /*664a0*/  LDL.LU R32, [R1+0x210] ;  /* 0x0002100001207983 */ /* 0x000ee80000300800 */
[----:B------:R-:W3:Y:S04]  /*664b0*/  LDL.LU R33, [R1+0x214] ;  /* 0x0002140001217983 */ /* 0x000ee80000300800 */
[----:B------:R-:W3:Y:S04]  /*664c0*/  LDL.LU R34, [R1+0x218] ;  /* 0x0002180001227983 */ /* 0x000ee80000300800 */
[----:B------:R-:W3:Y:S01]  /*664d0*/  LDL.LU R35, [R1+0x21c] ;  /* 0x00021c0001237983 */ /* 0x000ee20000300800 */
[----:B--2---:R-:W-:-:S03]  /*664e0*/  MOV R12, R238 ;  /* 0x000000ee000c7202 */ /* 0x004fc60000000f00 */
[----:B------:R-:W2:Y:S01]  /*664f0*/  LDL.LU R28, [R1+0x100] ;  /* 0x00010000011c7983 */ /* 0x000ea20000300800 */
[----:B------:R-:W-:-:S03]  /*66500*/  IMAD.MOV.U32 R228, RZ, RZ, R14 ;  /* 0x000000ffffe47224 */ /* 0x000fc600078e000e */
[----:B------:R-:W2:Y:S01]  /*66510*/  LDL.LU R29, [R1+0x104] ;  /* 0x00010400011d7983 */ /* 0x000ea20000300800 */
[----:B------:R-:W-:-:S03]  /*66520*/  IMAD.MOV.U32 R13, RZ, RZ, R239 ;  /* 0x000000ffff0d7224 */ /* 0x000fc600078e00ef */
[----:B------:R-:W2:Y:S01]  /*66530*/  LDL.LU R30, [R1+0x108] ;  /* 0x00010800011e7983 */ /* 0x000ea20000300800 */
[----:B------:R-:W-:-:S03]  /*66540*/  IMAD.MOV.U32 R229, RZ, RZ, R15 ;  /* 0x000000ffffe57224 */ /* 0x000fc600078e000f */
[----:B------:R-:W2:Y:S01]  /*66550*/  LDL.LU R31, [R1+0x10c] ;  /* 0x00010c00011f7983 */ /* 0x000ea20000300800 */
[----:B------:R-:W-:Y:S01]  /*66560*/  IMAD.MOV.U32 R14, RZ, RZ, R242 ;  /* 0x000000ffff0e7224 */ /* 0x000fe200078e00f2 */
[----:B------:R-:W-:Y:S02]  /*66570*/  MOV R15, R243 ;  /* 0x000000f3000f7202 */ /* 0x000fe40000000f00 */
[----:B------:R-:W1:Y:S04]  /*66580*/  LDL.LU R238, [R1+0x30dc] ;  /* 0x0030dc0001ee7983 */ /* 0x000e680000300800 */
[----:B------:R-:W1:Y:S04]  /*66590*/  LDL.LU R239, [R1+0x30d8] ;  /* 0x0030d80001ef7983 */ /* 0x000e680000300800 */
[----:B------:R-:W2:Y:S04]  /*665a0*/  LDL.LU R242, [R1+0x30d4] ;  /* 0x0030d40001f27983 */ /* 0x000ea80000300800 */
[----:B------:R-:W2:Y:S04]  /*665b0*/  LDL.LU R243, [R1+0x30d0] ;  /* 0x0030d00001f37983 */ /* 0x000ea80000300800 */
        /* <DEDUP_REMOVED lines=13> */
[C---:B--2---:R-:W-:Y:S08]  /*66690*/  HMMA.1688.F32.TF32 R16, R244.reuse, R242, R16 ;  /* 0x000000f2f410723c */ /* 0x044ff00000081010 */
[C---:B---3--:R-:W-:Y:S08]  /*666a0*/  HMMA.1688.F32.TF32 R20, R244.reuse, R6, R20 ;  /* 0x00000006f414723c */ /* 0x048ff00000081014 */
[----:B----4-:R-:W-:-:S15]  /*666b0*/  HMMA.1688.F32.TF32 R24, R244, R10, R24 ;  /* 0x0000000af418723c */ /* 0x010fde0000081018 */
[----:B------:R-:W-:-:S04]  /*666c0*/  NOP ;  /* 0x0000000000007918 */ /* 0x000fc80000000000 */
[----:B------:R1:W-:Y:S04]  /*666d0*/  STL.64 [R1+0x7a0], R24 ;  /* 0x0007a01801007387 */ /* 0x0003e80000100a00 */
[----:B------:R2:W-:Y:S04]  /*666e0*/  STL.64 [R1+0x7a8], R26 ;  /* 0x0007a81a01007387 */ /* 0x0005e80000100a00 */
[----:B------:R3:W-:Y:S04]  /*666f0*/  STL.64 [R1+0x790], R20 ;  /* 0x0007901401007387 */ /* 0x0007e80000100a00 */
[----:B------:R4:W-:Y:S01]  /*66700*/  STL.64 [R1+0x798], R22 ;  /* 0x0007981601007387 */ /* 0x0009e20000100a00 */
[----:B-1----:R-:W-:-:S03]  /*66710*/  IMAD.MOV.U32 R24, RZ, RZ, R190 ;  /* 0x000000ffff187224 */ /* 0x002fc600078e00be */
[----:B------:R-:W-:Y:S01]  /*66720*/  STL.64 [R1+0x780], R16 ;  /* 0x0007801001007387 */ /* 0x000fe20000100a00 */
[----:B------:R-:W-:-:S03]  /*66730*/  MOV R25, R191 ;  /* 0x000000bf00197202 */ /* 0x000fc60000000f00 */
[----:B------:R-:W-:Y:S01]  /*66740*/  STL.64 [R1+0x788], R18 ;  /* 0x0007881201007387 */ /* 0x000fe20000100a00 */
[----:B--2---:R-:W-:-:S03]  /*66750*/  IMAD.MOV.U32 R26, RZ, RZ, R195 ;  /* 0x000000ffff1a7224 */ /* 0x004fc600078e00c3 */
[----:B------:R-:W2:Y:S01]  /*66760*/  LDL.LU R190, [R1+0x30ac] ;  /* 0x0030ac0001be7983 */ /* 0x000ea20000300800 */
[----:B------:R-:W-:-:S03]  /*66770*/  IMAD.MOV.U32 R27, RZ, RZ, R194 ;  /* 0x000000ffff1b7224 */ /* 0x000fc600078e00c2 */
[----:B------:R1:W-:Y:S04]  /*66780*/  STL.64 [R1+0x770], R12 ;  /* 0x0007700c01007387 */ /* 0x0003e80000100a00 */
[----:B------:R1:W-:Y:S04]  /*66790*/  STL.64 [R1+0x778], R14 ;  /* 0x0007780e01007387 */ /* 0x0003e80000100a00 */
[----:B------:R-:W2:Y:S04]  /*667a0*/  LDL.LU R191, [R1+0x30a8] ;  /* 0x0030a80001bf7983 */ /* 0x000ea80000300800 */
[----:B------:R-:W2:Y:S04]  /*667b0*/  LDL.LU R195, [R1+0x30a4] ;  /* 0x0030a40001c37983 */ /* 0x000ea80000300800 */
[----:B------:R-:W2:Y:S01]  /*667c0*/  LDL.LU R194, [R1+0x30a0] ;  /* 0x0030a00001c27983 */ /* 0x000ea20000300800 */
[C---:B------:R-:W-:Y:S08]  /*667d0*/  HMMA.1688.F32.TF32 R28, R184.reuse, R192, R28 ;  /* 0x000000c0b81c723c */ /* 0x040ff0000008101c */
[----:B------:R-:W-:Y:S11]  /*667e0*/  HMMA.1688.F32.TF32 R32, R184, R196, R32 ;  /* 0x000000c4b820723c */ /* 0x000ff60000081020 */
[----:B------:R-:W-:Y:S01]  /*667f0*/  MOV R220, R28 ;  /* 0x0000001c00dc7202 */ /* 0x000fe20000000f00 */
[----:B------:R-:W-:Y:S01]  /*66800*/  IMAD.MOV.U32 R221, RZ, RZ, R29 ;  /* 0x000000ffffdd7224 */ /* 0x000fe200078e001d */
[----:B------:R-:W-:Y:S01]  /*66810*/  MOV R225, R31 ;  /* 0x0000001f00e17202 */ /* 0x000fe20000000f00 */
[----:B------:R-:W-:-:S02]  /*66820*/  IMAD.MOV.U32 R224, RZ, RZ, R30 ;  /* 0x000000ffffe07224 */ /* 0x000fc400078e001e */
[C---:B------:R-:W-:Y:S08]  /*66830*/  HMMA.1688.F32.TF32 R28, R184.reuse, R188, R248 ;  /* 0x000000bcb81c723c */ /* 0x040ff000000810f8 */
[----:B------:R-:W-:Y:S01]  /*66840*/  HMMA.1688.F32.TF32 R40, R184, R204, R40 ;  /* 0x000000ccb828723c */ /* 0x000fe20000081028 */
[----:B------:R-:W-:Y:S01]  /*66850*/  IMAD.MOV.U32 R197, RZ, RZ, R34 ;  /* 0x000000ffffc57224 */ /* 0x000fe200078e0022 */
[----:B------:R-:W-:Y:S01]  /*66860*/  MOV R34, R215 ;  /* 0x000000d700227202 */ /* 0x000fe20000000f00 */
[----:B------:R-:W-:-:S05]  /*66870*/  IMAD.MOV.U32 R196, RZ, RZ, R35 ;  /* 0x000000ffffc47224 */ /* 0x000fca00078e0023 */
[----:B------:R-:W-:Y:S03]  /*66880*/  HMMA.1688.F32.TF32 R36, R184, R200, R36 ;  /* 0x000000c8b824723c */ /* 0x000fe60000081024 */
[----:B------:R-:W-:Y:S01]  /*66890*/  IMAD.MOV.U32 R193, RZ, RZ, R28 ;  /* 0x000000ffffc17224 */ /* 0x000fe200078e001c */
[----:B------:R-:W-:Y:S01]  /*668a0*/  MOV R28, R203 ;  /* 0x000000cb001c7202 */ /* 0x000fe20000000f00 */
[----:B------:R-:W-:Y:S01]  /*668b0*/  IMAD.MOV.U32 R192, RZ, RZ, R29 ;  /* 0x000000ffffc07224 */ /* 0x000fe200078e001d */
[----:B------:R-:W-:Y:S01]  /*668c0*/  MOV R189, R30 ;  /* 0x0000001e00bd7202 */ /* 0x000fe20000000f00 */
[----:B------:R-:W2:Y:S01]  /*668d0*/  LDL.LU R203, [R1+0x309c] ;  /* 0x00309c0001cb7983 */ /* 0x000ea20000300800 */
[----:B------:R-:W-:Y:S02]  /*668e0*/  IMAD.MOV.U32 R29, RZ, RZ, R202 ;  /* 0x000000ffff1d7224 */ /* 0x000fe400078e00ca */
[----:B------:R-:W-:Y:S01]  /*668f0*/  IMAD.MOV.U32 R188, RZ, RZ, R31 ;  /* 0x000000ffffbc7224 */ /* 0x000fe200078e001f */
[----:B------:R-:W2:Y:S01]  /*66900*/  LDL.LU R202, [R1+0x3098] ;  /* 0x0030980001ca7983 */ /* 0x000ea20000300800 */
[----:B------:R-:W-:Y:S01]  /*66910*/  IMAD.MOV.U32 R30, RZ, RZ, R199 ;  /* 0x000000ffff1e7224 */ /* 0x000fe200078e00c7 */
[----:B------:R-:W-:Y:S01]  /*66920*/  MOV R31, R198 ;  /* 0x000000c6001f7202 */ /* 0x000fe20000000f00 */
[----:B------:R-:W-:Y:S01]  /*66930*/  IMAD.MOV.U32 R201, RZ, RZ, R32 ;  /* 0x000000ffffc97224 */ /* 0x000fe200078e0020 */
        /* <DEDUP_REMOVED lines=10> */
[----:B------:R-:W-:Y:S01]  /*669e0*/  MOV R41, R207 ;  /* 0x000000cf00297202 */ /* 0x000fe20000000f00 */
[----:B------:R-:W-:Y:S01]  /*669f0*/  IMAD.MOV.U32 R40, RZ, RZ, R206 ;  /* 0x000000ffff287224 */ /* 0x000fe200078e00ce */
[----:B------:R-:W2:Y:S01]  /*66a00*/  LDL.LU R215, [R1+0x3084] ;  /* 0x0030840001d77983 */ /* 0x000ea20000300800 */
[----:B------:R-:W-:Y:S01]  /*66a10*/  IMAD.MOV.U32 R213, RZ, RZ, R42 ;  /* 0x000000ffffd57224 */ /* 0x000fe200078e002a */
[----:B------:R-:W-:Y:S02]  /*66a20*/  MOV R212, R43 ;  /* 0x0000002b00d47202 */ /* 0x000fe40000000f00 */
[----:B------:R-:W2:Y:S01]  /*66a30*/  LDL.LU R214, [R1+0x3080] ;  /* 0x0030800001d67983 */ /* 0x000ea20000300800 */
[----:B------:R-:W-:Y:S01]  /*66a40*/  IMAD.MOV.U32 R42, RZ, RZ, R210 ;  /* 0x000000ffff2a7224 */ /* 0x000fe200078e00d2 */
[----:B------:R-:W-:-:S02]  /*66a50*/  MOV R43, R211 ;  /* 0x000000d3002b7202 */ /* 0x000fc40000000f00 */
[----:B------:R-:W2:Y:S04]  /*66a60*/  LDL.LU R206, [R1+0x307c] ;  /* 0x00307c0001ce7983 */ /* 0x000ea80000300800 */
[----:B------:R-:W2:Y:S04]  /*66a70*/  LDL.LU R207, [R1+0x3078] ;  /* 0x0030780001cf7983 */ /* 0x000ea80000300800 */
[----:B------:R-:W2:Y:S04]  /*66a80*/  LDL.LU R210, [R1+0x3074] ;  /* 0x0030740001d27983 */ /* 0x000ea80000300800 */
[----:B------:R-:W2:Y:S01]  /*66a90*/  LDL.LU R211, [R1+0x3070] ;  /* 0x0030700001d37983 */ /* 0x000ea20000300800 */
[----:B---3--:R-:W-:Y:S01]  /*66aa0*/  IMAD.MOV.U32 R20, RZ, RZ, R231 ;  /* 0x000000ffff147224 */ /* 0x008fe200078e00e7 */
[----:B------:R-:W-:Y:S01]  /*66ab0*/  MOV R21, R223 ;  /* 0x000000df00157202 */ /* 0x000fe20000000f00 */
[----:B----4-:R-:W-:Y:S01]  /*66ac0*/  IMAD.MOV.U32 R22, RZ, RZ, R226 ;  /* 0x000000ffff167224 */ /* 0x010fe200078e00e2 */
[----:B------:R-:W-:Y:S01]  /*66ad0*/  MOV R23, R227 ;  /* 0x000000e300177202 */ /* 0x000fe20000000f00 */
[----:B------:R-:W-:Y:S01]  /*66ae0*/  LDS R185, [R252+UR11+0x4d000] ;  /* 0x04d0000bfcb97984 */ /* 0x000fe20008000800 */
[----:B------:R-:W-:-:S02]  /*66af0*/  LOP3.LUT R233, R0, 0x40, RZ, 0x3c, !PT ;  /* 0x0000004000e97812 */ /* 0x000fc400078e3cff */
[----:B--2---:R-:W-:Y:S01]  /*66b00*/  MOV R107, R190 ;  /* 0x000000be006b7202 */ /* 0x004fe20000000f00 */
[----:B------:R-:W-:Y:S01]  /*66b10*/  IMAD.MOV.U32 R106, RZ, RZ, R191 ;  /* 0x000000ffff6a7224 */ /* 0x000fe200078e00bf */
[----:B------:R-:W-:Y:S01]  /*66b20*/  MOV R105, R195 ;  /* 0x000000c300697202 */ /* 0x000fe20000000f00 */
[----:B------:R-:W-:Y:S01]  /*66b30*/  IMAD.MOV.U32 R104, RZ, RZ, R194 ;  /* 0x000000ffff687224 */ /* 0x000fe200078e00c2 */
[----:B------:R-:W-:Y:S01]  /*66b40*/  MOV R205, R38 ;  /* 0x0000002600cd7202 */ /* 0x000fe20000000f00 */
[----:B------:R-:W2:Y:S04]  /*66b50*/  LDL.LU R194, [R1+0x306c] ;  /* 0x00306c0001c27983 */ /* 0x000ea80000300800 */
[----:B------:R-:W3:Y:S04]  /*66b60*/  LDL.LU R195, [R1+0x3068] ;  /* 0x0030680001c37983 */ /* 0x000ee80000300800 */
[----:B------:R-:W4:Y:S04]  /*66b70*/  LDL.LU R191, [R1+0x3064] ;  /* 0x0030640001bf7983 */ /* 0x000f280000300800 */
[----:B------:R-:W4:Y:S01]  /*66b80*/  LDL.LU R190, [R1+0x3060] ;  /* 0x0030600001be7983 */ /* 0x000f220000300800 */
[----:B------:R-:W-:-:S02]  /*66b90*/  IMAD.MOV.U32 R209, RZ, RZ, R36 ;  /* 0x000000ffffd17224 */ /* 0x000fc400078e0024 */
[----:B------:R-:W-:Y:S01]  /*66ba0*/  IMAD.MOV.U32 R208, RZ, RZ, R37 ;  /* 0x000000ffffd07224 */ /* 0x000fe200078e0025 */
[----:B------:R-:W-:Y:S01]  /*66bb0*/  LDS R184, [R233+UR11+0x4d000] ;  /* 0x04d0000be9b87984 */ /* 0x000fe20008000800 */
[----:B------:R-:W-:-:S03]  /*66bc0*/  IMAD.MOV.U32 R204, RZ, RZ, R39 ;  /* 0x000000ffffcc7224 */ /* 0x000fc600078e0027 */
[----:B------:R-:W-:Y:S04]  /*66bd0*/  LDS R186, [R233+UR11+0x4d800] ;  /* 0x04d8000be9ba7984 */ /* 0x000fe80008000800 */
[----:B------:R-:W1:Y:S01]  /*66be0*/  LDS R187, [R252+UR11+0x4d800] ;  /* 0x04d8000bfcbb7984 */ /* 0x000e620008000800 */
[----:B------:R-:W-:Y:S01]  /*66bf0*/  MOV R111, R203 ;  /* 0x000000cb006f7202 */ /* 0x000fe20000000f00 */
[----:B------:R-:W-:Y:S01]  /*66c00*/  IMAD.MOV.U32 R110, RZ, RZ, R202 ;  /* 0x000000ffff6e7224 */ /* 0x000fe200078e00ca */
[----:B------:R-:W-:Y:S01]  /*66c10*/  MOV R109, R199 ;  /* 0x000000c7006d7202 */ /* 0x000fe20000000f00 */
[----:B------:R-:W-:Y:S02]  /*66c20*/  IMAD.MOV.U32 R108, RZ, RZ, R198 ;  /* 0x000000ffff6c7224 */ /* 0x000fe400078e00c6 */
[----:B------:R-:W4:Y:S04]  /*66c30*/  LDL.LU R198, [R1+0x305c] ;  /* 0x00305c0001c67983 */ /* 0x000f280000300800 */
[----:B------:R-:W4:Y:S04]  /*66c40*/  LDL.LU R199, [R1+0x3058] ;  /* 0x0030580001c77983 */ /* 0x000f280000300800 */
[----:B------:R-:W4:Y:S04]  /*66c50*/  LDL.LU R202, [R1+0x3054] ;  /* 0x0030540001ca7983 */ /* 0x000f280000300800 */
[----:B------:R-:W4:Y:S01]  /*66c60*/  LDL.LU R203, [R1+0x3050] ;  /* 0x0030500001cb7983 */ /* 0x000f220000300800 */
[----:B------:R-:W-:Y:S01]  /*66c70*/  MOV R51, R206 ;  /* 0x000000ce00337202 */ /* 0x000fe20000000f00 */
[----:B------:R-:W-:Y:S01]  /*66c80*/  IMAD.MOV.U32 R50, RZ, RZ, R207 ;  /* 0x000000ffff327224 */ /* 0x000fe200078e00cf */
[----:B------:R-:W-:Y:S01]  /*66c90*/  MOV R49, R210 ;  /* 0x000000d200317202 */ /* 0x000fe20000000f00 */
[----:B------:R-:W-:-:S02]  /*66ca0*/  IMAD.MOV.U32 R48, RZ, RZ, R211 ;  /* 0x000000ffff307224 */ /* 0x000fc400078e00d3 */
[----:B------:R-:W4:Y:S04]  /*66cb0*/  LDL.LU R211, [R1+0x304c] ;  /* 0x00304c0001d37983 */ /* 0x000f280000300800 */
[----:B------:R-:W4:Y:S04]  /*66cc0*/  LDL.LU R210, [R1+0x3048] ;  /* 0x0030480001d27983 */ /* 0x000f280000300800 */
[----:B------:R-:W4:Y:S04]  /*66cd0*/  LDL.LU R207, [R1+0x3044] ;  /* 0x0030440001cf7983 */ /* 0x000f280000300800 */
[----:B------:R-:W4:Y:S01]  /*66ce0*/  LDL.LU R206, [R1+0x3040] ;  /* 0x0030400001ce7983 */ /* 0x000f220000300800 */
[----:B--2---:R-:W-:Y:S01]  /*66cf0*/  MOV R55, R194 ;  /* 0x000000c200377202 */ /* 0x004fe20000000f00 */
[----:B---3--:R-:W-:Y:S01]  /*66d00*/  IMAD.MOV.U32 R54, RZ, RZ, R195 ;  /* 0x000000ffff367224 */ /* 0x008fe200078e00c3 */
[----:B----4-:R-:W-:Y:S01]  /*66d10*/  MOV R53, R191 ;  /* 0x000000bf00357202 */ /* 0x010fe20000000f00 */
[----:B------:R-:W-:-:S02]  /*66d20*/  IMAD.MOV.U32 R52, RZ, RZ, R190 ;  /* 0x000000ffff347224 */ /* 0x000fc400078e00be */
[----:B------:R-:W2:Y:S04]  /*66d30*/  LDL.LU R190, [R1+0x303c] ;  /* 0x00303c0001be7983 */ /* 0x000ea80000300800 */
[----:B------:R-:W3:Y:S04]  /*66d40*/  LDL.LU R191, [R1+0x3038] ;  /* 0x0030380001bf7983 */ /* 0x000ee80000300800 */
        /* <DEDUP_REMOVED lines=11> */
[----:B---3--:R-:W-:-:S02]  /*66e00*/  IMAD.MOV.U32 R66, RZ, RZ, R191 ;  /* 0x000000ffff427224 */ /* 0x008fc400078e00bf */
[----:B----4-:R-:W-:Y:S02]  /*66e10*/  IMAD.MOV.U32 R64, RZ, RZ, R195 ;  /* 0x000000ffff407224 */ /* 0x010fe400078e00c3 */
[----:B------:R-:W2:Y:S01]  /*66e20*/  LDL.LU R195, [R1+0x301c] ;  /* 0x00301c0001c37983 */ /* 0x000ea20000300800 */
[----:B------:R-:W-:-:S03]  /*66e30*/  MOV R65, R194 ;  /* 0x000000c200417202 */ /* 0x000fc60000000f00 */
[----:B------:R-:W3:Y:S04]  /*66e40*/  LDL.LU R194, [R1+0x3018] ;  /* 0x0030180001c27983 */ /* 0x000ee80000300800 */
        /* <DEDUP_REMOVED lines=61> */
[----:B------:R-:W-:-:S02]  /*67220*/  MOV R39, R230 ;  /* 0x000000e600277202 */ /* 0x000fc40000000f00 */
[----:B--2---:R-:W-:Y:S01]  /*67230*/  MOV R79, R195 ;  /* 0x000000c3004f7202 */ /* 0x004fe20000000f00 */
[----:B---3--:R-:W-:Y:S01]  /*67240*/  IMAD.MOV.U32 R78, RZ, RZ, R194 ;  /* 0x000000ffff4e7224 */ /* 0x008fe200078e00c2 */
[----:B----4-:R-:W-:Y:S01]  /*67250*/  MOV R77, R191 ;  /* 0x000000bf004d7202 */ /* 0x010fe20000000f00 */
        /* <DEDUP_REMOVED lines=22> */
[----:B------:R-:W4:Y:S04]  /*673c0*/  LDL.LU R223, [R1+0x2fb8] ;  /* 0x002fb80001df7983 */ /* 0x000f280000300800 */
[----:B------:R-:W4:Y:S04]  /*673d0*/  LDL.LU R226, [R1+0x2fb4] ;  /* 0x002fb40001e27983 */ /* 0x000f280000300800 */
[----:B------:R-:W4:Y:S01]  /*673e0*/  LDL.LU R227, [R1+0x2fb0] ;  /* 0x002fb00001e37983 */ /* 0x000f220000300800 */
[C---:B--2---:R-:W-:Y:S08]  /*673f0*/  HMMA.1688.F32.TF32 R128, R244.reuse, R234, R128 ;  /* 0x000000eaf480723c */ /* 0x044ff00000081080 */
[C---:B---3--:R-:W-:Y:S08]  /*67400*/  HMMA.1688.F32.TF32 R100, R244.reuse, R230, R100 ;  /* 0x000000e6f464723c */ /* 0x048ff00000081064 */
[C---:B----4-:R-:W-:Y:S08]  /*67410*/  HMMA.1688.F32.TF32 R16, R244.reuse, R222, R16 ;  /* 0x000000def410723c */ /* 0x050ff00000081010 */
[C---:B------:R-:W-:Y:S01]  /*67420*/  HMMA.1688.F32.TF32 R96, R244.reuse, R226, R96 ;  /* 0x000000e2f460723c */ /* 0x040fe20000081060 */
[----:B------:R-:W-:Y:S07]  /*67430*/  STL.64 [R1+0x760], R128 ;  /* 0x0007608001007387 */ /* 0x000fee0000100a00 */
[C---:B------:R-:W-:Y:S01]  /*67440*/  HMMA.1688.F32.TF32 R12, R244.reuse, R218, R12 ;  /* 0x000000daf40c723c */ /* 0x040fe2000008100c */
        /* <DEDUP_REMOVED lines=19> */
[C---:B------:R-:W-:Y:S08]  /*67580*/  HMMA.1688.F32.TF32 R248, R244.reuse, R214, R248 ;  /* 0x000000d6f4f8723c */ /* 0x040ff000000810f8 */
[C---:B------:R-:W-:Y:S08]  /*67590*/  HMMA.1688.F32.TF32 R92, R244.reuse, R210, R92 ;  /* 0x000000d2f45c723c */ /* 0x040ff0000008105c */
[C---:B------:R-:W-:Y:S08]  /*675a0*/  HMMA.1688.F32.TF32 R88, R244.reuse, R206, R88 ;  /* 0x000000cef458723c */ /* 0x040ff00000081058 */
[C---:B------:R-:W-:Y:S08]  /*675b0*/  HMMA.1688.F32.TF32 R84, R244.reuse, R202, R84 ;  /* 0x000000caf454723c */ /* 0x040ff00000081054 */
[C---:B------:R-:W-:Y:S08]  /*675c0*/  HMMA.1688.F32.TF32 R80, R244.reuse, R198, R80 ;  /* 0x000000c6f450723c */ /* 0x040ff00000081050 */
        /* <DEDUP_REMOVED lines=15> */
[----:B------:R1:W-:Y:S02]  /*676c0*/  STL.64 [R1+0x78], R74 ;  /* 0x0000784a01007387 */ /* 0x0003e40000100a00 */
[C---:B-1----:R-:W-:Y:S02]  /*676d0*/  HMMA.1688.F32.TF32 R76, R184.reuse, R10, R68 ;  /* 0x0000000ab84c723c */ /* 0x042fe40000081044 */
        /* <DEDUP_REMOVED lines=47> */
[----:B------:R1:W-:Y:S01]  /*679d0*/  STL.64 [R1+0xa0], R20 ;  /* 0x0000a01401007387 */ /* 0x0003e20000100a00 */
[----:B--2---:R-:W-:Y:S03]  /*679e0*/  HMMA.1688.F32.TF32 R12, R184, R190, R12 ;  /* 0x000000beb80c723c */ /* 0x004fe6000008100c */
[----:B------:R2:W-:Y:S01]  /*679f0*/  STL.64 [R1+0xa8], R22 ;  /* 0x0000a81601007387 */ /* 0x0005e20000100a00 */
[----:B------:R-:W-:Y:S01]  /*67a00*/  IMAD.MOV.U32 R184, RZ, RZ, R17 ;  /* 0x000000ffffb87224 */ /* 0x000fe200078e0011 */
[----:B------:R-:W-:Y:S01]  /*67a10*/  MOV R185, R19 ;  /* 0x0000001300b97202 */ /* 0x000fe20000000f00 */
[----:B------:R-:W-:Y:S01]  /*67a20*/  IMAD.MOV.U32 R186, RZ, RZ, R16 ;  /* 0x000000ffffba7224 */ /* 0x000fe200078e0010 */
[----:B------:R-:W-:-:S12]  /*67a30*/  MOV R187, R18 ;  /* 0x0000001200bb7202 */ /* 0x000fd80000000f00 */
        /* <DEDUP_REMOVED lines=9> */
[----:B-1----:R-:W4:Y:S04]  /*67ad0*/  LDL.LU R20, [R1+0x2e0] ;  /* 0x0002e00001147983 */ /* 0x002f280000300800 */
[----:B------:R-:W4:Y:S04]  /*67ae0*/  LDL.LU R21, [R1+0x2e4] ;  /* 0x0002e40001157983 */ /* 0x000f280000300800 */
[----:B--2---:R-:W2:Y:S04]  /*67af0*/  LDL.LU R22, [R1+0x2e8] ;  /* 0x0002e80001167983 */ /* 0x004ea80000300800 */
[----:B------:R-:W2:Y:S04]  /*67b00*/  LDL.LU R23, [R1+0x2ec] ;  /* 0x0002ec0001177983 */ /* 0x000ea80000300800 */
[----:B------:R-:W-:Y:S04]  /*67b10*/  LDS R12, [R233+UR11+0x4d080] ;  /* 0x04d0800be90c7984 */ /* 0x000fe80008000800 */
[----:B------:R-:W-:Y:S04]  /*67b20*/  LDS R14, [R233+UR11+0x4d880] ;  /* 0x04d8800be90e7984 */ /* 0x000fe80008000800 */
[----:B------:R-:W-:Y:S04]  /*67b30*/  LDS R13, [R252+UR11+0x4d080] ;  /* 0x04d0800bfc0d7984 */ /* 0x000fe80008000800 */
[----:B------:R-:W1:Y:S01]  /*67b40*/  LDS R15, [R252+UR11+0x4d880] ;  /* 0x04d8800bfc0f7984 */ /* 0x000e620008000800 */
[----:B---3--:R-:W-:Y:S01]  /*67b50*/  MOV R27, R17 ;  /* 0x00000011001b7202 */ /* 0x008fe20000000f00 */
[----:B----4-:R-:W-:-:S02]  /*67b60*/  IMAD.MOV.U32 R26, RZ, RZ, R19 ;  /* 0x000000ffff1a7224 */ /* 0x010fc400078e0013 */
[----:B------:R-:W-:Y:S02]  /*67b70*/  IMAD.MOV.U32 R24, RZ, RZ, R16 ;  /* 0x000000ffff187224 */ /* 0x000fe400078e0010 */
[----:B------:R-:W3:Y:S01]  /*67b80*/  LDL.LU R16, [R1+0x2f4c] ;  /* 0x002f4c0001107983 */ /* 0x000ee20000300800 */
[----:B------:R-:W-:-:S03]  /*67b90*/  MOV R25, R18 ;  /* 0x0000001200197202 */ /* 0x000fc60000000f00 */
        /* <DEDUP_REMOVED lines=63> */
[----:B---3--:R-:W-:-:S03]  /*67f90*/  MOV R35, R16 ;  /* 0x0000001000237202 */ /* 0x008fc60000000f00 */
[----:B------:R-:W3:Y:S01]  /*67fa0*/  LDL.LU R16, [R1+0x220] ;  /* 0x0002200001107983 */ /* 0x000ee20000300800 */
[----:B----4-:R-:W-:Y:S01]  /*67fb0*/  MOV R33, R18 ;  /* 0x0000001200217202 */ /* 0x010fe20000000f00 */
[----:B--2---:R-:W-:Y:S02]  /*67fc0*/  IMAD.MOV.U32 R32, RZ, RZ, R19 ;  /* 0x000000ffff207224 */ /* 0x004fe400078e0013 */
[----:B------:R-:W-:Y:S02]  /*67fd0*/  IMAD.MOV.U32 R34, RZ, RZ, R17 ;  /* 0x000000ffff227224 */ /* 0x000fe400078e0011 */
[----:B------:R-:W3:Y:S04]  /*67fe0*/  LDL.LU R17, [R1+0x224] ;  /* 0x0002240001117983 */ /* 0x000ee80000300800 */
[----:B------:R-:W3:Y:S04]  /*67ff0*/  LDL.LU R18, [R1+0x228] ;  /* 0x0002280001127983 */ /* 0x000ee80000300800 */
[----:B------:R-:W3:Y:S04]  /*68000*/  LDL.LU R19, [R1+0x22c] ;  /* 0x00022c0001137983 */ /* 0x000ee80000300800 */
        /* <DEDUP_REMOVED lines=26> */
[----:B---3--:R-:W3:Y:S04]  /*681b0*/  LDL.LU.64 R94, [R1+0x2f38] ;  /* 0x002f3800015e7983 */ /* 0x008ee80000300a00 */
[----:B------:R-:W3:Y:S04]  /*681c0*/  LDL.LU.64 R92, [R1+0x2f30] ;  /* 0x002f3000015c7983 */ /* 0x000ee80000300a00 */
[----:B------:R-:W-:Y:S04]  /*681d0*/  STL.64 [R1+0x90], R88 ;  /* 0x0000905801007387 */ /* 0x000fe80000100a00 */
[----:B------:R2:W-:Y:S04]  /*681e0*/  STL.64 [R1+0x98], R90 ;  /* 0x0000985a01007387 */ /* 0x0005e80000100a00 */
[----:B--2---:R-:W2:Y:S04]  /*681f0*/  LDL.LU.64 R90, [R1+0x2f28] ;  /* 0x002f2800015a7983 */ /* 0x004ea80000300a00 */
        /* <DEDUP_REMOVED lines=58> */
[C---:B----4-:R-:W-:Y:S08]  /*685a0*/  HMMA.1688.F32.TF32 R36, R12.reuse, R242, R36 ;  /* 0x000000f20c24723c */ /* 0x050ff00000081024 */
[C---:B------:R-:W-:Y:S08]  /*685b0*/  HMMA.1688.F32.TF32 R32, R12.reuse, R238, R32 ;  /* 0x000000ee0c20723c */ /* 0x040ff00000081020 */
[C---:B------:R-:W-:Y:S08]  /*685c0*/  HMMA.1688.F32.TF32 R28, R12.reuse, R234, R28 ;  /* 0x000000ea0c1c723c */ /* 0x040ff0000008101c */
[C---:B------:R-:W-:Y:S08]  /*685d0*/  HMMA.1688.F32.TF32 R24, R12.reuse, R230, R24 ;  /* 0x000000e60c18723c */ /* 0x040ff00000081018 */
[----:B------:R-:W-:Y:S08]  /*685e0*/  HMMA.1688.F32.TF32 R20, R12, R226, R20 ;  /* 0x000000e20c14723c */ /* 0x000ff00000081014 */
[----:B--2---:R-:W-:Y:S01]  /*685f0*/  HMMA.1688.F32.TF32 R16, R244, R190, R16 ;  /* 0x000000bef410723c */ /* 0x004fe20000081010 */
[----:B------:R-:W2:-:S15]  /*68600*/  LDL.LU R244, [R1+0x2d0] ;  /* 0x0002d00001f47983 */ /* 0x000e9e0000300800 */
[----:B------:R-:W-:-:S03]  /*68610*/  NOP ;  /* 0x0000000000007918 */ /* 0x000fc60000000000 */
[----:B------:R-:W-:Y:S04]  /*68620*/  STL.64 [R1+0x160], R16 ;  /* 0x0001601001007387 */ /* 0x000fe80000100a00 */
[----:B------:R-:W-:Y:S04]  /*68630*/  STL.64 [R1+0x168], R18 ;  /* 0x0001681201007387 */ /* 0x000fe80000100a00 */
[----:B------:R-:W2:Y:S04]  /*68640*/  LDL.LU R245, [R1+0x2d4] ;  /* 0x0002d40001f57983 */ /* 0x000ea80000300800 */
[----:B------:R-:W2:Y:S04]  /*68650*/  LDL.LU R246, [R1+0x2d8] ;  /* 0x0002d80001f67983 */ /* 0x000ea80000300800 */
[----:B------:R-:W2:Y:S04]  /*68660*/  LDL.LU R247, [R1+0x2dc] ;  /* 0x0002dc0001f77983 */ /* 0x000ea80000300800 */
[----:B------:R-:W-:Y:S04]  /*68670*/  STL.64 [R1+0x340], R104 ;  /* 0x0003406801007387 */ /* 0x000fe80000100a00 */
[----:B------:R1:W-:Y:S01]  /*68680*/  STL.64 [R1+0x348], R106 ;  /* 0x0003486a01007387 */ /* 0x0003e20000100a00 */
[C---:B------:R-:W-:Y:S03]  /*68690*/  HMMA.1688.F32.TF32 R184, R12.reuse, R218, R184 ;  /* 0x000000da0cb8723c */ /* 0x040fe600000810b8 */
[----:B------:R-:W-:Y:S04]  /*686a0*/  LDS R16, [R0+UR11+0x4d100] ;  /* 0x04d1000b00107984 */ /* 0x000fe80008000800 */
[----:B------:R-:W-:Y:S04]  /*686b0*/  LDS R18, [R0+UR11+0x4d900] ;  /* 0x04d9000b00127984 */ /* 0x000fe80008000800 */
[----:B-1----:R-:W4:Y:S04]  /*686c0*/  LDL.LU.64 R106, [R1+0x2e48] ;  /* 0x002e4800016a7983 */ /* 0x002f280000300a00 */
[----:B------:R-:W4:Y:S04]  /*686d0*/  LDL.LU.64 R104, [R1+0x2e40] ;  /* 0x002e400001687983 */ /* 0x000f280000300a00 */
[----:B------:R-:W-:Y:S04]  /*686e0*/  STL.64 [R1+0x190], R40 ;  /* 0x0001902801007387 */ /* 0x000fe80000100a00 */
[----:B------:R1:W-:Y:S04]  /*686f0*/  STL.64 [R1+0x198], R42 ;  /* 0x0001982a01007387 */ /* 0x0003e80000100a00 */
[----:B------:R-:W-:Y:S04]  /*68700*/  LDS R17, [R3+UR11+0x4d100] ;  /* 0x04d1000b03117984 */ /* 0x000fe80008000800 */
[----:B------:R-:W4:Y:S04]  /*68710*/  LDS R19, [R3+UR11+0x4d900] ;  /* 0x04d9000b03137984 */ /* 0x000f280008000800 */
        /* <DEDUP_REMOVED lines=22> */
[----:B--2---:R-:W-:-:S15]  /*68880*/  HMMA.1688.F32.TF32 R244, R12, R222, R244 ;  /* 0x000000de0cf4723c */ /* 0x004fde00000810f4 */
[----:B------:R-:W-:-:S04]  /*68890*/  NOP ;  /* 0x0000000000007918 */ /* 0x000fc80000000000 */
[----:B------:R-:W-:Y:S04]  /*688a0*/  STL.64 [R1+0x300], R244 ;  /* 0x000300f401007387 */ /* 0x000fe80000100a00 */
[----:B------:R1:W-:Y:S04]  /*688b0*/  STL.64 [R1+0x308], R246 ;  /* 0x000308f601007387 */ /* 0x0003e80000100a00 */
[----:B------:R-:W-:Y:S04]  /*688c0*/  STL.64 [R1+0x2f0], R184 ;  /* 0x0002f0b801007387 */ /* 0x000fe80000100a00 */
[----:B------:R4:W-:Y:S01]  /*688d0*/  STL.64 [R1+0x2f8], R186 ;  /* 0x0002f8ba01007387 */ /* 0x0009e20000100a00 */
[----:B-1----:R-:W-:-:S15]  /*688e0*/  HMMA.1688.F32.TF32 R244, R12, R214, R248 ;  /* 0x000000d60cf4723c */ /* 0x002fde00000810f8 */
[----:B------:R-:W-:-:S04]  /*688f0*/  NOP ;  /* 0x0000000000007918 */ /* 0x000fc80000000000 */
[----:B------:R-:W-:Y:S04]  /*68900*/  STL.64 [R1+0x2e0], R244 ;  /* 0x0002e0f401007387 */ /* 0x000fe80000100a00 */
[----:B------:R-:W-:Y:S01]  /*68910*/  STL.64 [R1+0x2e8], R246 ;  /* 0x0002e8f601007387 */ /* 0x000fe20000100a00 */
[C---:B---3--:R-:W-:Y:S08]  /*68920*/  HMMA.1688.F32.TF32 R24, R12.reuse, R206, R24 ;  /* 0x000000ce0c18723c */ /* 0x048ff00000081018 */
        /* <DEDUP_REMOVED lines=9> */
[C---:B-1----:R-:W-:Y:S08]  /*689c0*/  HMMA.1688.F32.TF32 R24, R12.reuse, R194, R36 ;  /* 0x000000c20c18723c */ /* 0x042ff00000081024 */
[----:B--2---:R-:W-:Y:S01]  /*689d0*/  HMMA.1688.F32.TF32 R20, R12, R190, R40 ;  /* 0x000000be0c14723c */ /* 0x004fe20000081028 */
[----:B------:R-:W-:Y:S04]  /*689e0*/  STL.64 [R1+0x2a0], R28 ;  /* 0x0002a01c01007387 */ /* 0x000fe80000100a00 */
[----:B------:R1:W-:Y:S04]  /*689f0*/  STL.64 [R1+0x2a8], R30 ;  /* 0x0002a81e01007387 */ /* 0x0003e80000100a00 */
[----:B------:R-:W-:Y:S04]  /*68a00*/  LDS R12, [R233+UR11+0x4d100] ;  /* 0x04d1000be90c7984 */ /* 0x000fe80008000800 */
[----:B------:R-:W-:Y:S01]  /*68a10*/  STL.64 [R1+0x270], R24 ;  /* 0x0002701801007387 */ /* 0x000fe20000100a00 */
[C---:B-1----:R-:W-:Y:S03]  /*68a20*/  HMMA.1688.F32.TF32 R28, R16.reuse, R10, R104 ;  /* 0x0000000a101c723c */ /* 0x042fe60000081068 */
[----:B------:R1:W-:Y:S04]  /*68a30*/  STL.64 [R1+0x278], R26 ;  /* 0x0002781a01007387 */ /* 0x0003e80000100a00 */
[----:B------:R-:W-:Y:S04]  /*68a40*/  STL.64 [R1+0x260], R20 ;  /* 0x0002601401007387 */ /* 0x000fe80000100a00 */
[----:B------:R2:W-:Y:S01]  /*68a50*/  STL.64 [R1+0x268], R22 ;  /* 0x0002681601007387 */ /* 0x0005e20000100a00 */
[C---:B-1----:R-:W-:Y:S03]  /*68a60*/  HMMA.1688.F32.TF32 R24, R16.reuse, R6, R108 ;  /* 0x000000061018723c */ /* 0x042fe6000008106c */
[----:B------:R-:W-:Y:S04]  /*68a70*/  LDS R14, [R233+UR11+0x4d900] ;  /* 0x04d9000be90e7984 */ /* 0x000fe80008000800 */
[----:B------:R-:W-:Y:S01]  /*68a80*/  LDS R13, [R252+UR11+0x4d100] ;  /* 0x04d1000bfc0d7984 */ /* 0x000fe20008000800 */
[C---:B--2---:R-:W-:Y:S03]  /*68a90*/  HMMA.1688.F32.TF32 R20, R16.reuse, R242, R44 ;  /* 0x000000f21014723c */ /* 0x044fe6000008102c */
[----:B------:R-:W-:Y:S04]  /*68aa0*/  STL.64 [R1+0x5f0], R28 ;  /* 0x0005f01c01007387 */ /* 0x000fe80000100a00 */
[----:B------:R1:W-:Y:S04]  /*68ab0*/  STL.64 [R1+0x5f8], R30 ;  /* 0x0005f81e01007387 */ /* 0x0003e80000100a00 */
[----:B------:R-:W2:Y:S04]  /*68ac0*/  LDS R15, [R252+UR11+0x4d900] ;  /* 0x04d9000bfc0f7984 */ /* 0x000ea80008000800 */
[----:B------:R-:W-:Y:S01]  /*68ad0*/  STL.64 [R1+0x290], R24 ;  /* 0x0002901801007387 */ /* 0x000fe20000100a00 */
[C---:B-1----:R-:W-:Y:S03]  /*68ae0*/  HMMA.1688.F32.TF32 R28, R16.reuse, R238, R48 ;  /* 0x000000ee101c723c */ /* 0x042fe60000081030 */
[----:B------:R1:W-:Y:S04]  /*68af0*/  STL.64 [R1+0x298], R26 ;  /* 0x0002981a01007387 */ /* 0x0003e80000100a00 */
[----:B------:R-:W-:Y:S04]  /*68b00*/  STL.64 [R1+0x350], R20 ;  /* 0x0003501401007387 */ /* 0x000fe80000100a00 */
[----:B------:R3:W-:Y:S01]  /*68b10*/  STL.64 [R1+0x358], R22 ;  /* 0x0003581601007387 */ /* 0x0007e20000100a00 */
[C---:B-1----:R-:W-:Y:S08]  /*68b20*/  HMMA.1688.F32.TF32 R24, R16.reuse, R234, R52 ;  /* 0x000000ea1018723c */ /* 0x042ff00000081034 */
[C---:B------:R-:W-:Y:S01]  /*68b30*/  HMMA.1688.F32.TF32 R244, R16.reuse, R190, R96 ;  /* 0x000000be10f4723c */ /* 0x040fe20000081060 */
[----:B------:R-:W-:Y:S01]  /*68b40*/  IMAD.MOV.U32 R248, RZ, RZ, R180 ;  /* 0x000000fffff87224 */ /* 0x000fe200078e00b4 */
[----:B------:R-:W-:Y:S01]  /*68b50*/  MOV R249, R181 ;  /* 0x000000b500f97202 */ /* 0x000fe20000000f00 */
[----:B------:R-:W-:Y:S01]  /*68b60*/  IMAD.MOV.U32 R250, RZ, RZ, R182 ;  /* 0x000000fffffa7224 */ /* 0x000fe200078e00b6 */
[----:B------:R-:W-:Y:S01]  /*68b70*/  MOV R251, R183 ;  /* 0x000000b700fb7202 */ /* 0x000fe20000000f00 */
[----:B------:R-:W-:Y:S01]  /*68b80*/  IMAD.MOV.U32 R184, RZ, RZ, R118 ;  /* 0x000000ffffb87224 */ /* 0x000fe200078e0076 */
[----:B------:R-:W-:Y:S01]  /*68b90*/  MOV R185, R119 ;  /* 0x0000007700b97202 */ /* 0x000fe20000000f00 */
[----:B------:R-:W-:Y:S01]  /*68ba0*/  IMAD.MOV.U32 R186, RZ, RZ, R123 ;  /* 0x000000ffffba7224 */ /* 0x000fe200078e007b */
[C---:B---3--:R-:W-:Y:S01]  /*68bb0*/  HMMA.1688.F32.TF32 R20, R16.reuse, R230, R56 ;  /* 0x000000e61014723c */ /* 0x048fe20000081038 */
[----:B------:R-:W-:Y:S04]  /*68bc0*/  STL.64 [R1+0x370], R28 ;  /* 0x0003701c01007387 */ /* 0x000fe80000100a00 */
[----:B------:R1:W-:Y:S04]  /*68bd0*/  STL.64 [R1+0x378], R30 ;  /* 0x0003781e01007387 */ /* 0x0003e80000100a00 */
[----:B------:R-:W-:Y:S04]  /*68be0*/  STL.64 [R1+0x3a0], R24 ;  /* 0x0003a01801007387 */ /* 0x000fe80000100a00 */
[----:B------:R3:W-:Y:S01]  /*68bf0*/  STL.64 [R1+0x3a8], R26 ;  /* 0x0003a81a01007387 */ /* 0x0007e20000100a00 */
[C---:B-1----:R-:W-:Y:S03]  /*68c00*/  HMMA.1688.F32.TF32 R28, R16.reuse, R226, R60 ;  /* 0x000000e2101c723c */ /* 0x042fe6000008103c */
[----:B------:R-:W-:Y:S04]  /*68c10*/  LDS R36, [R0+UR11+0x4d180] ;  /* 0x04d1800b00247984 */ /* 0x000fe80008000800 */
[----:B------:R-:W-:Y:S01]  /*68c20*/  STL.64 [R1+0x390], R20 ;  /* 0x0003901401007387 */ /* 0x000fe20000100a00 */
[C---:B---3--:R-:W-:Y:S03]  /*68c30*/  HMMA.1688.F32.TF32 R24, R16.reuse, R222, R64 ;  /* 0x000000de1018723c */ /* 0x048fe60000081040 */
[----:B------:R1:W-:Y:S04]  /*68c40*/  STL.64 [R1+0x398], R22 ;  /* 0x0003981601007387 */ /* 0x0003e80000100a00 */
[----:B------:R-:W-:Y:S04]  /*68c50*/  LDS R38, [R0+UR11+0x4d980] ;  /* 0x04d9800b00267984 */ /* 0x000fe80008000800 */
[----:B------:R-:W-:Y:S01]  /*68c60*/  LDS R37, [R3+UR11+0x4d180] ;  /* 0x04d1800b03257984 */ /* 0x000fe20008000800 */
[C---:B-1----:R-:W-:Y:S03]  /*68c70*/  HMMA.1688.F32.TF32 R20, R16.reuse, R218, R68 ;  /* 0x000000da1014723c */ /* 0x042fe60000081044 */
[----:B------:R-:W-:Y:S04]  /*68c80*/  STL.64 [R1+0x5e0], R28 ;  /* 0x0005e01c01007387 */ /* 0x000fe80000100a00 */
[----:B------:R1:W-:Y:S04]  /*68c90*/  STL.64 [R1+0x5e8], R30 ;  /* 0x0005e81e01007387 */ /* 0x0003e80000100a00 */
[----:B------:R-:W-:Y:S04]  /*68ca0*/  STL.64 [R1+0x5d0], R24 ;  /* 0x0005d01801007387 */ /* 0x000fe80000100a00 */
[----:B------:R3:W-:Y:S01]  /*68cb0*/  STL.64 [R1+0x5d8], R26 ;  /* 0x0005d81a01007387 */ /* 0x0007e20000100a00 */
[C---:B-1----:R-:W-:Y:S03]  /*68cc0*/  HMMA.1688.F32.TF32 R28, R16.reuse, R214, R72 ;  /* 0x000000d6101c723c */ /* 0x042fe60000081048 */
[----:B------:R-:W1:Y:S04]  /*68cd0*/  LDS R39, [R3+UR11+0x4d980] ;  /* 0x04d9800b03277984 */ /* 0x000e680008000800 */
[----:B------:R-:W-:Y:S01]  /*68ce0*/  STL.64 [R1+0x5c0], R20 ;  /* 0x0005c01401007387 */ /* 0x000fe20000100a00 */
[C---:B---3--:R-:W-:Y:S03]  /*68cf0*/  HMMA.1688.F32.TF32 R24, R16.reuse, R210, R76 ;  /* 0x000000d21018723c */ /* 0x048fe6000008104c */
[----:B------:R3:W-:Y:S04]  /*68d00*/  STL.64 [R1+0x5c8], R22 ;  /* 0x0005c81601007387 */ /* 0x0007e80000100a00 */
[----:B------:R-:W-:Y:S04]  /*68d10*/  LDS R40, [R233+UR11+0x4d180] ;  /* 0x04d1800be9287984 */ /* 0x000fe80008000800 */
[----:B------:R-:W-:Y:S01]  /*68d20*/  LDS R42, [R233+UR11+0x4d980] ;  /* 0x04d9800be92a7984 */ /* 0x000fe20008000800 */
[C---:B---3--:R-:W-:Y:S03]  /*68d30*/  HMMA.1688.F32.TF32 R20, R16.reuse, R206, R80 ;  /* 0x000000ce1014723c */ /* 0x048fe60000081050 */
[----:B------:R-:W-:Y:S04]  /*68d40*/  STL.64 [R1+0x5b0], R28 ;  /* 0x0005b01c01007387 */ /* 0x000fe80000100a00 */
[----:B------:R3:W-:Y:S04]  /*68d50*/  STL.64 [R1+0x5b8], R30 ;  /* 0x0005b81e01007387 */ /* 0x0007e80000100a00 */
[----:B------:R-:W-:Y:S04]  /*68d60*/  STL.64 [R1+0x5a0], R24 ;  /* 0x0005a01801007387 */ /* 0x000fe80000100a00 */
[----:B------:R4:W-:Y:S01]  /*68d70*/  STL.64 [R1+0x5a8], R26 ;  /* 0x0005a81a01007387 */ /* 0x0009e20000100a00 */
[C---:B---3--:R-:W-:Y:S03]  /*68d80*/  HMMA.1688.F32.TF32 R28, R16.reuse, R202, R84 ;  /* 0x000000ca101c723c */ /* 0x048fe60000081054 */
[----:B------:R-:W-:Y:S04]  /*68d90*/  LDS R41, [R252+UR11+0x4d180] ;  /* 0x04d1800bfc297984 */ /* 0x000fe80008000800 */
[----:B------:R-:W-:Y:S01]  /*68da0*/  STL.64 [R1+0x590], R20 ;  /* 0x0005901401007387 */ /* 0x000fe20000100a00 */
[C---:B----4-:R-:W-:Y:S03]  /*68db0*/  HMMA.1688.F32.TF32 R24, R16.reuse, R198, R88 ;  /* 0x000000c61018723c */ /* 0x050fe60000081058 */
[----:B------:R3:W-:Y:S04]  /*68dc0*/  STL.64 [R1+0x598], R22 ;  /* 0x0005981601007387 */ /* 0x0007e80000100a00 */
[----:B------:R-:W4:Y:S01]  /*68dd0*/  LDS R43, [R252+UR11+0x4d980] ;  /* 0x04d9800bfc2b7984 */ /* 0x000f220008000800 */
[----:B---3--:R-:W-:Y:S03]  /*68de0*/  HMMA.1688.F32.TF32 R20, R16, R194, R92 ;  /* 0x000000c21014723c */ /* 0x008fe6000008105c */
[----:B------:R-:W-:Y:S05]  /*68df0*/  STL.64 [R1+0x580], R28 ;  /* 0x0005801c01007387 */ /* 0x000fea0000100a00 */
[----:B--2---:R-:W-:Y:S01]  /*68e00*/  HMMA.1688.F32.TF32 R16, R12, R10, R100 ;  /* 0x0000000a0c10723c */ /* 0x004fe20000081064 */
        /* <DEDUP_REMOVED lines=8> */
[----:B------:R-:W2:Y:S01]  /*68e90*/  LDL.LU R107, [R1+0x13c] ;  /* 0x00013c00016b7983 */ /* 0x000ea20000300800 */
[----:B---3--:R-:W-:-:S03]  /*68ea0*/  IMAD.MOV.U32 R20, RZ, RZ, R125 ;  /* 0x000000ffff147224 */ /* 0x008fc600078e007d */
[----:B------:R-:W-:Y:S01]  /*68eb0*/  STL.64 [R1+0x2d60], R246 ;  /* 0x002d60f601007387 */ /* 0x000fe20000100a00 */
[----:B------:R-:W-:-:S03]  /*68ec0*/  MOV R21, R126 ;  /* 0x0000007e00157202 */ /* 0x000fc60000000f00 */
[----:B------:R-:W-:Y:S01]  /*68ed0*/  STL.64 [R1+0x2d58], R244 ;  /* 0x002d58f401007387 */ /* 0x000fe20000100a00 */
[----:B-1----:R-:W-:-:S03]  /*68ee0*/  IMAD.MOV.U32 R22, RZ, RZ, R127 ;  /* 0x000000ffff167224 */ /* 0x002fc600078e007f */
[----:B------:R-:W-:Y:S01]  /*68ef0*/  STL.64 [R1+0x550], R16 ;  /* 0x0005501001007387 */ /* 0x000fe20000100a00 */
[----:B------:R-:W-:-:S03]  /*68f00*/  MOV R23, R120 ;  /* 0x0000007800177202 */ /* 0x000fc60000000f00 */
[----:B------:R2:W-:Y:S01]  /*68f10*/  STL.64 [R1+0x558], R18 ;  /* 0x0005581201007387 */ /* 0x0005e20000100a00 */
[----:B------:R-:W-:-:S03]  /*68f20*/  IMAD.MOV.U32 R24, RZ, RZ, R121 ;  /* 0x000000ffff187224 */ /* 0x000fc600078e0079 */
[----:B------:R-:W3:Y:S01]  /*68f30*/  LDL.LU R125, [R1+0x2dd8] ;  /* 0x002dd800017d7983 */ /* 0x000ee20000300800 */
[----:B------:R-:W-:-:S03]  /*68f40*/  MOV R25, R122 ;  /* 0x0000007a00197202 */ /* 0x000fc60000000f00 */
        /* <DEDUP_REMOVED lines=8> */
[----:B------:R-:W3:Y:S01]  /*68fd0*/  LDL.LU R117, [R1+0x2dbc] ;  /* 0x002dbc0001757983 */ /* 0x000ee20000300800 */
        /* <DEDUP_REMOVED lines=20> */
[----:B------:R-:W-:Y:S08]  /*69120*/  HMMA.1688.F32.TF32 R248, R36, R218, R248 ;  /* 0x000000da24f8723c */ /* 0x000ff000000810f8 */
[----:B--2---:R-:W-:-:S15]  /*69130*/  HMMA.1688.F32.TF32 R16, R12, R6, R104 ;  /* 0x000000060c10723c */ /* 0x004fde0000081068 */
[----:B------:R-:W-:-:S04]  /*69140*/  NOP ;  /* 0x0000000000007918 */ /* 0x000fc80000000000 */
[----:B------:R-:W-:Y:S04]  /*69150*/  STL.64 [R1+0x880], R16 ;  /* 0x0008801001007387 */ /* 0x000fe80000100a00 */
[----:B------:R1:W-:Y:S01]  /*69160*/  STL.64 [R1+0x888], R18 ;  /* 0x0008881201007387 */ /* 0x0003e20000100a00 */
[C---:B---3--:R-:W-:Y:S08]  /*69170*/  HMMA.1688.F32.TF32 R44, R12.reuse, R238, R112 ;  /* 0x000000ee0c2c723c */ /* 0x048ff00000081070 */
[C---:B----4-:R-:W-:Y:S08]  /*69180*/  HMMA.1688.F32.TF32 R48, R12.reuse, R242, R180 ;  /* 0x000000f20c30723c */ /* 0x050ff000000810b4 */
[C---:B-1----:R-:W-:Y:S11]  /*69190*/  HMMA.1688.F32.TF32 R16, R12.reuse, R234, R116 ;  /* 0x000000ea0c10723c */ /* 0x042ff60000081074 */
        /* <DEDUP_REMOVED lines=35> */
[----:B-1----:R-:W-:Y:S01]  /*693d0*/  HMMA.1688.F32.TF32 R16, R36, R10, R164 ;  /* 0x0000000a2410723c */ /* 0x002fe200000810a4 */
[----:B------:R-:W-:-:S02]  /*693e0*/  MOV R187, R2 ;  /* 0x0000000200bb7202 */ /* 0x000fc40000000f00 */
[----:B------:R-:W-:Y:S05]  /*693f0*/  STL.64 [R1+0x7b0], R48 ;  /* 0x0007b03001007387 */ /* 0x000fea0000100a00 */
[C---:B------:R-:W-:Y:S01]  /*69400*/  HMMA.1688.F32.TF32 R12, R36.reuse, R6, R168 ;  /* 0x00000006240c723c */ /* 0x040fe200000810a8 */
        /* <DEDUP_REMOVED lines=9> */
[----:B------:R-:W-:Y:S01]  /*694a0*/  IMAD.MOV.U32 R110, RZ, RZ, R241 ;  /* 0x000000ffff6e7224 */ /* 0x000fe200078e00f1 */
[----:B------:R-:W-:Y:S01]  /*694b0*/  MOV R111, R240 ;  /* 0x000000f0006f7202 */ /* 0x000fe20000000f00 */
[----:B------:R-:W-:Y:S01]  /*694c0*/  IMAD.MOV.U32 R106, RZ, RZ, R237 ;  /* 0x000000ffff6a7224 */ /* 0x000fe200078e00ed */
[----:B------:R-:W-:Y:S01]  /*694d0*/  MOV R107, R236 ;  /* 0x000000ec006b7202 */ /* 0x000fe20000000f00 */
[----:B------:R-:W-:Y:S03]  /*694e0*/  LDS R164, [R0+UR11+0x4e000] ;  /* 0x04e0000b00a47984 */ /* 0x000fe60008000800 */
[C---:B-1----:R-:W-:Y:S01]  /*694f0*/  HMMA.1688.F32.TF32 R12, R36.reuse, R234, R32 ;  /* 0x000000ea240c723c */ /* 0x042fe20000081020 */
[----:B------:R-:W-:Y:S04]  /*69500*/  LDS R166, [R0+UR11+0x4e800] ;  /* 0x04e8000b00a67984 */ /* 0x000fe80008000800 */
        /* <DEDUP_REMOVED lines=9> */
[----:B--2---:R-:W-:Y:S03]  /*695a0*/  HMMA.1688.F32.TF32 R12, R36, R222, R20 ;  /* 0x000000de240c723c */ /* 0x004fe60000081014 */
[----:B------:R1:W-:Y:S04]  /*695b0*/  STL.64 [R1+0x20], R28 ;  /* 0x0000201c01007387 */ /* 0x0003e80000100a00 */
[----:B------:R2:W-:Y:S04]  /*695c0*/  STL.64 [R1+0x28], R30 ;  /* 0x0000281e01007387 */ /* 0x0005e80000100a00 */
[----:B------:R-:W-:Y:S04]  /*695d0*/  STL.64 [R1+0x10], R16 ;  /* 0x0000101001007387 */ /* 0x000fe80000100a00 */
[----:B------:R-:W-:Y:S04]  /*695e0*/  STL.64 [R1+0x18], R18 ;  /* 0x0000181201007387 */ /* 0x000fe80000100a00 */
[----:B------:R3:W-:Y:S04]  /*695f0*/  STL.64 [R1], R12 ;  /* 0x0000000c01007387 */ /* 0x0007e80000100a00 */
[----:B------:R4:W-:Y:S04]  /*69600*/  STL.64 [R1+0x2c00], R250 ;  /* 0x002c00fa01007387 */ /* 0x0009e80000100a00 */
        /* <DEDUP_REMOVED lines=38> */
[----:B------:R-:W-:-:S02]  /*69870*/  MOV R2, R15 ;  /* 0x0000000f00027202 */ /* 0x000fc40000000f00 */
[----:B---3--:R-:W-:Y:S01]  /*69880*/  HMMA.1688.F32.TF32 R12, R36, R214, R184 ;  /* 0x000000d6240c723c */ /* 0x008fe200000810b8 */
[----:B------:R-:W-:Y:S01]  /*69890*/  IMAD.MOV.U32 R184, RZ, RZ, R9 ;  /* 0x000000ffffb87224 */ /* 0x000fe200078e0009 */
[----:B------:R-:W-:Y:S01]  /*698a0*/  MOV R185, R8 ;  /* 0x0000000800b97202 */ /* 0x000fe20000000f00 */
[----:B------:R-:W-:Y:S01]  /*698b0*/  IMAD.MOV.U32 R186, RZ, RZ, R5 ;  /* 0x000000ffffba7224 */ /* 0x000fe200078e0005 */
[----:B------:R-:W-:-:S15]  /*698c0*/  MOV R187, R4 ;  /* 0x0000000400bb7202 */ /* 0x000fde0000000f00 */
[----:B------:R-:W-:Y:S04]  /*698d0*/  STL.64 [R1+0x2c10], R14 ;  /* 0x002c100e01007387 */ /* 0x000fe80000100a00 */
[----:B------:R-:W-:Y:S01]  /*698e0*/  STL.64 [R1+0x2c08], R12 ;  /* 0x002c080c01007387 */ /* 0x000fe20000100a00 */
[----:B----4-:R-:W-:Y:S08]  /*698f0*/  HMMA.1688.F32.TF32 R236, R40, R238, R104 ;  /* 0x000000ee28ec723c */ /* 0x010ff00000081068 */
[C---:B------:R-:W-:Y:S08]  /*69900*/  HMMA.1688.F32.TF32 R20, R36.reuse, R206, R20 ;  /* 0x000000ce2414723c */ /* 0x040ff00000081014 */
[C---:B------:R-:W-:Y:S08]  /*69910*/  HMMA.1688.F32.TF32 R16, R36.reuse, R210, R56 ;  /* 0x000000d22410723c */ /* 0x040ff00000081038 */
[C---:B------:R-:W-:Y:S11]  /*69920*/  HMMA.1688.F32.TF32 R24, R36.reuse, R202, R24 ;  /* 0x000000ca2418723c */ /* 0x040ff60000081018 */
[----:B------:R-:W-:Y:S01]  /*69930*/  STL.64 [R1+0x2c20], R18 ;  /* 0x002c201201007387 */ /* 0x000fe20000100a00 */
[C---:B--2---:R-:W-:Y:S03]  /*69940*/  HMMA.1688.F32.TF32 R28, R36.reuse, R198, R28 ;  /* 0x000000c6241c723c */ /* 0x044fe6000008101c */
[----:B------:R-:W-:Y:S05]  /*69950*/  STL.64 [R1+0x2c18], R16 ;  /* 0x002c181001007387 */ /* 0x000fea0000100a00 */
[C---:B------:R-:W-:Y:S08]  /*69960*/  HMMA.1688.F32.TF32 R32, R36.reuse, R194, R32 ;  /* 0x000000c22420723c */ /* 0x040ff00000081020 */
[----:B------:R-:W-:Y:S08]  /*69970*/  HMMA.1688.F32.TF32 R36, R36, R190, R52 ;  /* 0x000000be2424723c */ /* 0x000ff00000081034 */
[C---:B------:R-:W-:Y:S01]  /*69980*/  HMMA.1688.F32.TF32 R8, R40.reuse, R10, R48 ;  /* 0x0000000a2808723c */ /* 0x040fe20000081030 */
[----:B------:R-:W-:Y:S04]  /*69990*/  STL.64 [R1+0x2c30], R22 ;  /* 0x002c301601007387 */ /* 0x000fe80000100a00 */
[----:B------:R-:W-:Y:S03]  /*699a0*/  STL.64 [R1+0x2c28], R20 ;  /* 0x002c281401007387 */ /* 0x000fe60000100a00 */
        /* <DEDUP_REMOVED lines=20> */
[----:B------:R-:W-:-:S03]  /*69af0*/  MOV R107, R225 ;  /* 0x000000e1006b7202 */ /* 0x000fc60000000f00 */
[----:B------:R-:W-:Y:S04]  /*69b00*/  STL.64 [R1+0x2ca8], R236 ;  /* 0x002ca8ec01007387 */ /* 0x000fe80000100a00 */
[----:B------:R-:W2:Y:S04]  /*69b10*/  LDL.LU R220, [R1+0x2d8c] ;  /* 0x002d8c0001dc7983 */ /* 0x000ea80000300800 */
[----:B------:R-:W3:Y:S01]  /*69b20*/  LDL.LU R221, [R1+0x2d88] ;  /* 0x002d880001dd7983 */ /* 0x000ee20000300800 */
        /* <DEDUP_REMOVED lines=35> */
[----:B------:R-:W-:Y:S01]  /*69d60*/  HMMA.1688.F32.TF32 R204, R40, R206, R48 ;  /* 0x000000ce28cc723c */ /* 0x000fe20000081030 */
[----:B------:R-:W-:Y:S01]  /*69d70*/  IMAD.MOV.U32 R184, RZ, RZ, R193 ;  /* 0x000000ffffb87224 */ /* 0x000fe200078e00c1 */
[----:B------:R-:W-:-:S06]  /*69d80*/  MOV R185, R192 ;  /* 0x000000c000b97202 */ /* 0x000fcc0000000f00 */
[C---:B------:R-:W-:Y:S01]  /*69d90*/  HMMA.1688.F32.TF32 R200, R40.reuse, R202, R44 ;  /* 0x000000ca28c8723c */ /* 0x040fe2000008102c */
[----:B------:R-:W-:Y:S04]  /*69da0*/  STL.64 [R1+0x2cc0], R234 ;  /* 0x002cc0ea01007387 */ /* 0x000fe80000100a00 */
[----:B------:R-:W-:Y:S03]  /*69db0*/  STL.64 [R1+0x2cb8], R232 ;  /* 0x002cb8e801007387 */ /* 0x000fe60000100a00 */
[C---:B------:R-:W-:Y:S08]  /*69dc0*/  HMMA.1688.F32.TF32 R196, R40.reuse, R198, R108 ;  /* 0x000000c628c4723c */ /* 0x040ff0000008106c */
[----:B------:R-:W-:Y:S01]  /*69dd0*/  HMMA.1688.F32.TF32 R192, R40, R194, R104 ;  /* 0x000000c228c0723c */ /* 0x000fe20000081068 */
[----:B------:R-:W-:Y:S01]  /*69de0*/  IMAD.MOV.U32 R186, RZ, RZ, R189 ;  /* 0x000000ffffba7224 */ /* 0x000fe200078e00bd */
[----:B------:R-:W-:-:S07]  /*69df0*/  MOV R187, R188 ;  /* 0x000000bc00bb7202 */ /* 0x000fce0000000f00 */
[----:B------:R-:W-:Y:S01]  /*69e00*/  HMMA.1688.F32.TF32 R188, R40, R190, R184 ;  /* 0x000000be28bc723c */ /* 0x000fe200000810b8 */
[----:B--2---:R-:W-:Y:S01]  /*69e10*/  MOV R59, R220 ;  /* 0x000000dc003b7202 */ /* 0x004fe20000000f00 */
[----:B---3--:R-:W-:Y:S01]  /*69e20*/  IMAD.MOV.U32 R58, RZ, RZ, R221 ;  /* 0x000000ffff3a7224 */ /* 0x008fe200078e00dd */
[----:B----4-:R-:W-:Y:S01]  /*69e30*/  MOV R57, R224 ;  /* 0x000000e000397202 */ /* 0x010fe20000000f00 */
[----:B------:R-:W-:Y:S01]  /*69e40*/  IMAD.MOV.U32 R56, RZ, RZ, R225 ;  /* 0x000000ffff387224 */ /* 0x000fe200078e00e1 */
[----:B------:R-:W-:Y:S01]  /*69e50*/  MOV R63, R228 ;  /* 0x000000e4003f7202 */ /* 0x000fe20000000f00 */
[----:B------:R-:W-:-:S05]  /*69e60*/  IMAD.MOV.U32 R62, RZ, RZ, R229 ;  /* 0x000000ffff3e7224 */ /* 0x000fca00078e00e5 */
[C---:B------:R-:W-:Y:S08]  /*69e70*/  HMMA.1688.F32.TF32 R212, R40.reuse, R214, R56 ;  /* 0x000000d628d4723c */ /* 0x040ff00000081038 */
        /* <DEDUP_REMOVED lines=98> */
[----:B--2---:R-:W3:Y:S01]  /*6a4a0*/  LDSM.16.M88.4 R96, [R103+UR12+0x1c180] ;  /* 0x01c1800c6760783b */ /* 0x004ee20008000200 */
[----:B------:R-:W-:-:S02]  /*6a4b0*/  LOP3.LUT R251, R0, 0x40, RZ, 0x3c, !PT ;  /* 0x0000004000fb7812 */ /* 0x000fc400078e3cff */
[----:B------:R-:W-:Y:S01]  /*6a4c0*/  LOP3.LUT R250, R0, 0x60, RZ, 0x3c, !PT ;  /* 0x0000006000fa7812 */ /* 0x000fe200078e3cff */
[----:B------:R-:W-:Y:S04]  /*6a4d0*/  LDSM.16.M88.4 R40, [R103+UR12+0x180] ;  /* 0x0001800c6728783b */ /* 0x000fe80008000200 */
[----:B------:R-:W-:Y:S04]  /*6a4e0*/  LDS R180, [R251+UR11+0x4e000] ;  /* 0x04e0000bfbb47984 */ /* 0x000fe80008000800 */
[----:B------:R-:W-:Y:S04]  /*6a4f0*/  LDS R182, [R251+UR11+0x4e800] ;  /* 0x04e8000bfbb67984 */ /* 0x000fe80008000800 */
[----:B------:R-:W-:Y:S04]  /*6a500*/  LDS R181, [R250+UR11+0x4e000] ;  /* 0x04e0000bfab57984 */ /* 0x000fe80008000800 */
[----:B------:R-:W4:Y:S04]  /*6a510*/  LDS R183, [R250+UR11+0x4e800] ;  /* 0x04e8000bfab77984 */ /* 0x000f280008000800 */
[----:B------:R-:W1:Y:S04]  /*6a520*/  LDSM.16.M88.4 R44, [R103+UR12+0x2180] ;  /* 0x0021800c672c783b */ /* 0x000e680008000200 */
[----:B------:R-:W2:Y:S04]  /*6a530*/  LDSM.16.M88.4 R48, [R103+UR12+0x4180] ;  /* 0x0041800c6730783b */ /* 0x000ea80008000200 */
[----:B------:R-:W-:Y:S04]  /*6a540*/  LDSM.16.M88.4 R52, [R103+UR12+0x6180] ;  /* 0x0061800c6734783b */ /* 0x000fe80008000200 */
[----:B------:R-:W-:Y:S01]  /*6a550*/  LDSM.16.M88.4 R56, [R103+UR12+0x8180] ;  /* 0x0081800c6738783b */ /* 0x000fe20008000200 */
[----:B---3--:R-:W-:Y:S03]  /*6a560*/  HMMA.1688.F32.TF32 R160, R164, R96, R244 ;  /* 0x00000060a4a0723c */ /* 0x008fe600000810f4 */
[----:B------:R-:W2:Y:S04]  /*6a570*/  LDL.LU R244, [R1+0x690] ;  /* 0x0006900001f47983 */ /* 0x000ea80000300800 */
[----:B------:R-:W2:Y:S04]  /*6a580*/  LDL.LU R245, [R1+0x694] ;  /* 0x0006940001f57983 */ /* 0x000ea80000300800 */
[----:B------:R-:W2:Y:S04]  /*6a590*/  LDL.LU R246, [R1+0x698] ;  /* 0x0006980001f67983 */ /* 0x000ea80000300800 */
[----:B------:R-:W2:Y:S04]  /*6a5a0*/  LDL.LU R247, [R1+0x69c] ;  /* 0x00069c0001f77983 */ /* 0x000ea80000300800 */
[----:B------:R-:W3:Y:S04]  /*6a5b0*/  LDSM.16.M88.4 R60, [R103+UR12+0xa180] ;  /* 0x00a1800c673c783b */ /* 0x000ee80008000200 */
[----:B------:R-:W1:Y:S04]  /*6a5c0*/  LDSM.16.M88.4 R64, [R103+UR12+0xc180] ;  /* 0x00c1800c6740783b */ /* 0x000e680008000200 */
[----:B------:R-:W1:Y:S04]  /*6a5d0*/  LDSM.16.M88.4 R68, [R103+UR12+0xe180] ;  /* 0x00e1800c6744783b */ /* 0x000e680008000200 */
[----:B------:R-:W1:Y:S04]  /*6a5e0*/  LDSM.16.M88.4 R72, [R103+UR12+0x10180] ;  /* 0x0101800c6748783b */ /* 0x000e680008000200 */
[----:B------:R-:W1:Y:S04]  /*6a5f0*/  LDSM.16.M88.4 R76, [R103+UR12+0x12180] ;  /* 0x0121800c674c783b */ /* 0x000e680008000200 */
[----:B------:R-:W1:Y:S04]  /*6a600*/  LDSM.16.M88.4 R80, [R103+UR12+0x14180] ;  /* 0x0141800c6750783b */ /* 0x000e680008000200 */
[----:B------:R-:W-:Y:S04]  /*6a610*/  LDSM.16.M88.4 R88, [R103+UR12+0x18180] ;  /* 0x0181800c6758783b */ /* 0x000fe80008000200 */
[----:B------:R-:W1:Y:S04]  /*6a620*/  LDSM.16.M88.4 R84, [R103+UR12+0x16180] ;  /* 0x0161800c6754783b */ /* 0x000e680008000200 */
[----:B------:R-:W1:Y:S04]  /*6a630*/  LDSM.16.M88.4 R92, [R103+UR12+0x1a180] ;  /* 0x01a1800c675c783b */ /* 0x000e680008000200 */
[----:B------:R-:W1:Y:S01]  /*6a640*/  LDSM.16.M88.4 R100, [R103+UR12+0x1e180] ;  /* 0x01e1800c6764783b */ /* 0x000e620008000200 */
[----:B----4-:R-:W-:-:S15]  /*6a650*/  HMMA.1688.F32.TF32 R168, R180, R40, R168 ;  /* 0x00000028b4a8723c */ /* 0x010fde00000810a8 */
[----:B------:R-:W-:-:S04]  /*6a660*/  NOP ;  /* 0x0000000000007918 */ /* 0x000fc80000000000 */
[----:B------:R-:W-:Y:S04]  /*6a670*/  STL [R1+0x2bb0], R168 ;  /* 0x002bb0a801007387 */ /* 0x000fe80000100800 */
[----:B------:R-:W-:Y:S04]  /*6a680*/  STL [R1+0x2bac], R169 ;  /* 0x002baca901007387 */ /* 0x000fe80000100800 */
[----:B------:R-:W-:Y:S04]  /*6a690*/  STL [R1+0x2ba8], R170 ;  /* 0x002ba8aa01007387 */ /* 0x000fe80000100800 */
        /* <DEDUP_REMOVED lines=34> */
[C---:B--2---:R-:W-:Y:S03]  /*6a8c0*/  HMMA.1688.F32.TF32 R176, R180.reuse, R48, R244 ;  /* 0x00000030b4b0723c */ /* 0x044fe600000810f4 */
[----:B------:R-:W2:Y:S04]  /*6a8d0*/  LDL.LU R244, [R1+0xe0] ;  /* 0x0000e00001f47983 */ /* 0x000ea80000300800 */
[----:B------:R-:W2:Y:S04]  /*6a8e0*/  LDL.LU R245, [R1+0xe4] ;  /* 0x0000e40001f57983 */ /* 0x000ea80000300800 */
[----:B------:R-:W2:Y:S04]  /*6a8f0*/  LDL.LU R246, [R1+0xe8] ;  /* 0x0000e80001f67983 */ /* 0x000ea80000300800 */
[----:B------:R-:W2:Y:S04]  /*6a900*/  LDL.LU R247, [R1+0xec] ;  /* 0x0000ec0001f77983 */ /* 0x000ea80000300800 */
[----:B------:R-:W-:Y:S04]  /*6a910*/  STL [R1+0x2bc4], R176 ;  /* 0x002bc4b001007387 */ /* 0x000fe80000100800 */
[----:B------:R-:W-:Y:S04]  /*6a920*/  STL [R1+0x2bc0], R177 ;  /* 0x002bc0b101007387 */ /* 0x000fe80000100800 */
[----:B------:R-:W-:Y:S04]  /*6a930*/  STL [R1+0x2b9c], R178 ;  /* 0x002b9cb201007387 */ /* 0x000fe80000100800 */
[----:B------:R-:W-:Y:S01]  /*6a940*/  STL [R1+0x2b98], R179 ;  /* 0x002b98b301007387 */ /* 0x000fe20000100800 */
[C---:B---3--:R-:W-:Y:S08]  /*6a950*/  HMMA.1688.F32.TF32 R4, R180.reuse, R60, R24 ;  /* 0x0000003cb404723c */ /* 0x048ff00000081018 */
[C---:B----4-:R-:W-:Y:S08]  /*6a960*/  HMMA.1688.F32.TF32 R36, R180.reuse, R52, R36 ;  /* 0x00000034b424723c */ /* 0x050ff00000081024 */
[C---:B------:R-:W-:Y:S11]  /*6a970*/  HMMA.1688.F32.TF32 R8, R180.reuse, R56, R28 ;  /* 0x00000038b408723c */ /* 0x040ff6000008101c */
[----:B------:R-:W-:Y:S04]  /*6a980*/  STL.64 [R1+0x80], R36 ;  /* 0x0000802401007387 */ /* 0x000fe80000100a00 */
[----:B------:R-:W-:Y:S04]  /*6a990*/  STL.64 [R1+0x88], R38 ;  /* 0x0000882601007387 */ /* 0x000fe80000100a00 */
[----:B------:R-:W3:Y:S04]  /*6a9a0*/  LDL.LU R28, [R1+0xd0] ;  /* 0x0000d000011c7983 */ /* 0x000ee80000300800 */
[----:B------:R-:W-:Y:S04]  /*6a9b0*/  STL.64 [R1+0x140], R8 ;  /* 0x0001400801007387 */ /* 0x000fe80000100a00 */
[----:B------:R1:W-:Y:S04]  /*6a9c0*/  STL.64 [R1+0x148], R10 ;  /* 0x0001480a01007387 */ /* 0x0003e80000100a00 */
[----:B------:R-:W-:Y:S04]  /*6a9d0*/  STL.64 [R1+0x130], R4 ;  /* 0x0001300401007387 */ /* 0x000fe80000100a00 */
[----:B------:R4:W-:Y:S01]  /*6a9e0*/  STL.64 [R1+0x138], R6 ;  /* 0x0001380601007387 */ /* 0x0009e20000100a00 */
[C---:B-1----:R-:W-:Y:S03]  /*6a9f0*/  HMMA.1688.F32.TF32 R8, R180.reuse, R64, R20 ;  /* 0x00000040b408723c */ /* 0x042fe60000081014 */
[----:B------:R-:W3:Y:S04]  /*6aa00*/  LDL.LU R29, [R1+0xd4] ;  /* 0x0000d400011d7983 */ /* 0x000ee80000300800 */
[----:B------:R-:W3:Y:S01]  /*6aa10*/  LDL.LU R30, [R1+0xd8] ;  /* 0x0000d800011e7983 */ /* 0x000ee20000300800 */
[C---:B----4-:R-:W-:Y:S03]  /*6aa20*/  HMMA.1688.F32.TF32 R4, R180.reuse, R68, R16 ;  /* 0x00000044b404723c */ /* 0x050fe60000081010 */
[----:B------:R-:W3:Y:S04]  /*6aa30*/  LDL.LU R31, [R1+0xdc] ;  /* 0x0000dc00011f7983 */ /* 0x000ee80000300800 */
[----:B------:R-:W4:Y:S04]  /*6aa40*/  LDL.LU R24, [R1+0xc0] ;  /* 0x0000c00001187983 */ /* 0x000f280000300800 */
[----:B------:R-:W4:Y:S04]  /*6aa50*/  LDL.LU R25, [R1+0xc4] ;  /* 0x0000c40001197983 */ /* 0x000f280000300800 */
[----:B------:R-:W4:Y:S04]  /*6aa60*/  LDL.LU R26, [R1+0xc8] ;  /* 0x0000c800011a7983 */ /* 0x000f280000300800 */
[----:B------:R-:W4:Y:S04]  /*6aa70*/  LDL.LU R27, [R1+0xcc] ;  /* 0x0000cc00011b7983 */ /* 0x000f280000300800 */
[----:B------:R-:W4:Y:S04]  /*6aa80*/  LDL.LU R20, [R1+0xb0] ;  /* 0x0000b00001147983 */ /* 0x000f280000300800 */
[----:B------:R-:W-:Y:S04]  /*6aa90*/  STL.64 [R1+0x120], R8 ;  /* 0x0001200801007387 */ /* 0x000fe80000100a00 */
[----:B------:R1:W-:Y:S04]  /*6aaa0*/  STL.64 [R1+0x128], R10 ;  /* 0x0001280a01007387 */ /* 0x0003e80000100a00 */
[----:B------:R-:W-:Y:S04]  /*6aab0*/  STL.64 [R1+0x110], R4 ;  /* 0x0001100401007387 */ /* 0x000fe80000100a00 */
[----:B------:R1:W-:Y:S04]  /*6aac0*/  STL.64 [R1+0x118], R6 ;  /* 0x0001180601007387 */ /* 0x0003e80000100a00 */
[----:B------:R-:W4:Y:S01]  /*6aad0*/  LDL.LU R21, [R1+0xb4] ;  /* 0x0000b40001157983 */ /* 0x000f220000300800 */
[C---:B-1----:R-:W-:Y:S03]  /*6aae0*/  HMMA.1688.F32.TF32 R8, R180.reuse, R72, R32 ;  /* 0x00000048b408723c */ /* 0x042fe60000081020 */
[----:B------:R-:W4:Y:S04]  /*6aaf0*/  LDL.LU R22, [R1+0xb8] ;  /* 0x0000b80001167983 */ /* 0x000f280000300800 */
[----:B------:R-:W4:Y:S01]  /*6ab00*/  LDL.LU R23, [R1+0xbc] ;  /* 0x0000bc0001177983 */ /* 0x000f220000300800 */
[C---:B------:R-:W-:Y:S03]  /*6ab10*/  HMMA.1688.F32.TF32 R4, R180.reuse, R76, R12 ;  /* 0x0000004cb404723c */ /* 0x040fe6000008100c */
[----:B------:R-:W4:Y:S04]  /*6ab20*/  LDL.LU R16, [R1+0xa0] ;  /* 0x0000a00001107983 */ /* 0x000f280000300800 */
[----:B------:R-:W4:Y:S04]  /*6ab30*/  LDL.LU R17, [R1+0xa4] ;  /* 0x0000a40001117983 */ /* 0x000f280000300800 */
[----:B------:R-:W4:Y:S04]  /*6ab40*/  LDL.LU R18, [R1+0xa8] ;  /* 0x0000a80001127983 */ /* 0x000f280000300800 */
[----:B------:R-:W4:Y:S04]  /*6ab50*/  LDL.LU R19, [R1+0xac] ;  /* 0x0000ac0001137983 */ /* 0x000f280000300800 */
[----:B------:R-:W4:Y:S04]  /*6ab60*/  LDL.LU R12, [R1+0x60] ;  /* 0x00006000010c7983 */ /* 0x000f280000300800 */
[----:B------:R-:W-:Y:S04]  /*6ab70*/  STL.64 [R1+0x100], R8 ;  /* 0x0001000801007387 */ /* 0x000fe80000100a00 */
[----:B------:R-:W-:Y:S04]  /*6ab80*/  STL.64 [R1+0x108], R10 ;  /* 0x0001080a01007387 */ /* 0x000fe80000100a00 */
[----:B------:R-:W-:Y:S04]  /*6ab90*/  STL.64 [R1+0xf0], R4 ;  /* 0x0000f00401007387 */ /* 0x000fe80000100a00 */
[----:B------:R2:W-:Y:S04]  /*6aba0*/  STL.64 [R1+0xf8], R6 ;  /* 0x0000f80601007387 */ /* 0x0005e80000100a00 */
[----:B------:R-:W4:Y:S04]  /*6abb0*/  LDL.LU R13, [R1+0x64] ;  /* 0x00006400010d7983 */ /* 0x000f280000300800 */
[----:B------:R-:W4:Y:S04]  /*6abc0*/  LDL.LU R14, [R1+0x68] ;  /* 0x00006800010e7983 */ /* 0x000f280000300800 */
[----:B------:R-:W4:Y:S01]  /*6abd0*/  LDL.LU R15, [R1+0x6c] ;  /* 0x00006c00010f7983 */ /* 0x000f220000300800 */
[----:B--2---:R-:W-:Y:S03]  /*6abe0*/  HMMA.1688.F32.TF32 R4, R180, R80, R244 ;  /* 0x00000050b404723c */ /* 0x004fe600000810f4 */
[----:B------:R-:W2:Y:S04]  /*6abf0*/  LDL.LU R244, [R1+0x630] ;  /* 0x0006300001f47983 */ /* 0x000ea80000300800 */
[----:B------:R-:W2:Y:S04]  /*6ac00*/  LDL.LU R245, [R1+0x634] ;  /* 0x0006340001f57983 */ /* 0x000ea80000300800 */
[----:B------:R-:W2:Y:S04]  /*6ac10*/  LDL.LU R246, [R1+0x638] ;  /* 0x0006380001f67983 */ /* 0x000ea80000300800 */
[----:B------:R-:W2:Y:S04]  /*6ac20*/  LDL.LU R247, [R1+0x63c] ;  /* 0x00063c0001f77983 */ /* 0x000ea80000300800 */
[----:B------:R-:W-:Y:S01]  /*6ac30*/  IMAD.MOV.U32 R176, RZ, RZ, R4 ;  /* 0x000000ffffb07224 */ /* 0x000fe200078e0004 */
[----:B------:R-:W-:Y:S01]  /*6ac40*/  MOV R177, R5 ;  /* 0x0000000500b17202 */ /* 0x000fe20000000f00 */
[----:B------:R-:W-:Y:S01]  /*6ac50*/  IMAD.MOV.U32 R172, RZ, RZ, R6 ;  /* 0x000000ffffac7224 */ /* 0x000fe200078e0006 */
[----:B------:R-:W-:Y:S01]  /*6ac60*/  MOV R173, R7 ;  /* 0x0000000700ad7202 */ /* 0x000fe20000000f00 */
[C---:B------:R-:W-:Y:S04]  /*6ac70*/  HMMA.1688.F32.TF32 R104, R164.reuse, R40, R104 ;  /* 0x00000028a468723c */ /* 0x040fe80000081068 */
[----:B------:R1:W-:Y:S04]  /*6ac80*/  STL [R1+0x2bd4], R173 ;  /* 0x002bd4ad01007387 */ /* 0x0003e80000100800 */
[----:B------:R1:W-:Y:S01]  /*6ac90*/  STL [R1+0x2bd0], R172 ;  /* 0x002bd0ac01007387 */ /* 0x0003e20000100800 */
[C---:B------:R-:W-:Y:S03]  /*6aca0*/  HMMA.1688.F32.TF32 R108, R164.reuse, R44, R108 ;  /* 0x0000002ca46c723c */ /* 0x040fe6000008106c */
[----:B------:R1:W-:Y:S04]  /*6acb0*/  STL [R1+0x2bcc], R177 ;  /* 0x002bccb101007387 */ /* 0x0003e80000100800 */
[----:B------:R1:W-:Y:S01]  /*6acc0*/  STL [R1+0x2bc8], R176 ;  /* 0x002bc8b001007387 */ /* 0x0003e20000100800 */
        /* <DEDUP_REMOVED lines=16> */
[----:B------:R-:W2:Y:S01]  /*6add0*/  LDS R187, [R3+UR11+0x4e880] ;  /* 0x04e8800b03bb7984 */ /* 0x000ea20008000800 */
[C---:B---3--:R-:W-:Y:S08]  /*6ade0*/  HMMA.1688.F32.TF32 R8, R180.reuse, R84, R28 ;  /* 0x00000054b408723c */ /* 0x048ff0000008101c */
[C---:B----4-:R-:W-:Y:S11]  /*6adf0*/  HMMA.1688.F32.TF32 R4, R180.reuse, R88, R24 ;  /* 0x00000058b404723c */ /* 0x050ff60000081018 */
[----:B------:R-:W-:Y:S08]  /*6ae00*/  STL.64 [R1+0xd0], R8 ;  /* 0x0000d00801007387 */ /* 0x000ff00000100a00 */
[----:B-1----:R-:W-:Y:S01]  /*6ae10*/  IMAD.MOV.U32 R173, RZ, RZ, R4 ;  /* 0x000000ffffad7224 */ /* 0x002fe200078e0004 */
[----:B------:R-:W-:Y:S01]  /*6ae20*/  MOV R172, R5 ;  /* 0x0000000500ac7202 */ /* 0x000fe20000000f00 */
[----:B------:R-:W-:Y:S01]  /*6ae30*/  IMAD.MOV.U32 R177, RZ, RZ, R6 ;  /* 0x000000ffffb17224 */ /* 0x000fe200078e0006 */
[----:B------:R-:W-:Y:S01]  /*6ae40*/  MOV R176, R7 ;  /* 0x0000000700b07202 */ /* 0x000fe20000000f00 */
[----:B------:R1:W-:Y:S01]  /*6ae50*/  STL.64 [R1+0xd8], R10 ;  /* 0x0000d80a01007387 */ /* 0x0003e20000100a00 */
[C---:B------:R-:W-:Y:S08]  /*6ae60*/  HMMA.1688.F32.TF32 R4, R180.reuse, R96, R16 ;  /* 0x00000060b404723c */ /* 0x040ff00000081010 */
[----:B-1----:R-:W-:Y:S11]  /*6ae70*/  HMMA.1688.F32.TF32 R8, R180, R92, R20 ;  /* 0x0000005cb408723c */ /* 0x002ff60000081014 */
[----:B------:R-:W-:Y:S01]  /*6ae80*/  IMAD.MOV.U32 R174, RZ, RZ, R4 ;  /* 0x000000ffffae7224 */ /* 0x000fe200078e0004 */
[----:B------:R-:W-:Y:S01]  /*6ae90*/  MOV R168, R5 ;  /* 0x0000000500a87202 */ /* 0x000fe20000000f00 */
[----:B------:R-:W-:Y:S01]  /*6aea0*/  IMAD.MOV.U32 R169, RZ, RZ, R6 ;  /* 0x000000ffffa97224 */ /* 0x000fe200078e0006 */
[----:B------:R-:W-:-:S02]  /*6aeb0*/  MOV R170, R7 ;  /* 0x0000000700aa7202 */ /* 0x000fc40000000f00 */
[----:B------:R-:W-:Y:S01]  /*6aec0*/  HMMA.1688.F32.TF32 R4, R180, R100, R12 ;  /* 0x00000064b404723c */ /* 0x000fe2000008100c */
[----:B------:R1:W-:Y:S04]  /*6aed0*/  STL [R1+0x2be4], R176 ;  /* 0x002be4b001007387 */ /* 0x0003e80000100800 */
[----:B------:R3:W-:Y:S04]  /*6aee0*/  STL [R1+0x2be0], R177 ;  /* 0x002be0b101007387 */ /* 0x0007e80000100800 */
[----:B------:R4:W-:Y:S04]  /*6aef0*/  STL [R1+0x2bdc], R173 ;  /* 0x002bdcad01007387 */ /* 0x0009e80000100800 */
[----:B------:R3:W-:Y:S04]  /*6af00*/  STL [R1+0x2bd8], R172 ;  /* 0x002bd8ac01007387 */ /* 0x0007e80000100800 */
[----:B------:R2:W-:Y:S04]  /*6af10*/  STL.64 [R1+0xb0], R8 ;  /* 0x0000b00801007387 */ /* 0x0005e80000100a00 */
[----:B------:R2:W-:Y:S01]  /*6af20*/  STL.64 [R1+0xb8], R10 ;  /* 0x0000b80a01007387 */ /* 0x0005e20000100a00 */
[----:B-1----:R-:W-:-:S03]  /*6af30*/  IMAD.MOV.U32 R176, RZ, RZ, R4 ;  /* 0x000000ffffb07224 */ /* 0x002fc600078e0004 */
[----:B------:R1:W-:Y:S01]  /*6af40*/  STL [R1+0x2bf4], R170 ;  /* 0x002bf4aa01007387 */ /* 0x0003e20000100800 */
[----:B---3--:R-:W-:Y:S01]  /*6af50*/  MOV R177, R5 ;  /* 0x0000000500b17202 */ /* 0x008fe20000000f00 */
[----:B----4-:R-:W-:Y:S02]  /*6af60*/  IMAD.MOV.U32 R173, RZ, RZ, R6 ;  /* 0x000000ffffad7224 */ /* 0x010fe400078e0006 */
[----:B------:R3:W-:Y:S01]  /*6af70*/  STL [R1+0x2bf0], R169 ;  /* 0x002bf0a901007387 */ /* 0x0007e20000100800 */
[----:B------:R-:W-:-:S03]  /*6af80*/  MOV R172, R7 ;  /* 0x0000000700ac7202 */ /* 0x000fc60000000f00 */
[----:B------:R4:W-:Y:S01]  /*6af90*/  STL [R1+0x2bec], R168 ;  /* 0x002beca801007387 */ /* 0x0009e20000100800 */
[----:B--2---:R-:W-:Y:S03]  /*6afa0*/  HMMA.1688.F32.TF32 R4, R184, R40, R244 ;  /* 0x00000028b804723c */ /* 0x004fe600000810f4 */
[----:B------:R2:W-:Y:S04]  /*6afb0*/  STL [R1+0x2be8], R174 ;  /* 0x002be8ae01007387 */ /* 0x0005e80000100800 */
        /* <DEDUP_REMOVED lines=100> */
[----:B--2---:R-:W-:-:S15]  /*6b600*/  HMMA.1688.F32.TF32 R192, R184, R44, R192 ;  /* 0x0000002cb8c0723c */ /* 0x004fde00000810c0 */
[----:B------:R-:W-:-:S04]  /*6b610*/  NOP ;  /* 0x0000000000007918 */ /* 0x000fc80000000000 */
[----:B-1----:R-:W-:Y:S01]  /*6b620*/  IMAD.MOV.U32 R170, RZ, RZ, R192 ;  /* 0x000000ffffaa7224 */ /* 0x002fe200078e00c0 */
[----:B---3--:R-:W-:Y:S01]  /*6b630*/  MOV R169, R193 ;  /* 0x000000c100a97202 */ /* 0x008fe20000000f00 */
[----:B----4-:R-:W-:Y:S01]  /*6b640*/  IMAD.MOV.U32 R168, RZ, RZ, R194 ;  /* 0x000000ffffa87224 */ /* 0x010fe200078e00c2 */
[----:B------:R-:W-:Y:S02]  /*6b650*/  MOV R174, R195 ;  /* 0x000000c300ae7202 */ /* 0x000fe40000000f00 */
[C---:B------:R-:W-:Y:S08]  /*6b660*/  HMMA.1688.F32.TF32 R192, R184.reuse, R48, R196 ;  /* 0x00000030b8c0723c */ /* 0x040ff000000810c4 */
        /* <DEDUP_REMOVED lines=47> */
[----:B------:R1:W-:Y:S01]  /*6b960*/  STL.64 [R1+0x168], R10 ;  /* 0x0001680a01007387 */ /* 0x0003e20000100a00 */
[C---:B------:R-:W-:Y:S03]  /*6b970*/  HMMA.1688.F32.TF32 R16, R180.reuse, R60, R16 ;  /* 0x0000003cb410723c */ /* 0x040fe60000081010 */
[----:B------:R-:W-:Y:S04]  /*6b980*/  LDS R185, [R3+UR11+0x4e100] ;  /* 0x04e1000b03b97984 */ /* 0x000fe80008000800 */
[----:B------:R-:W2:Y:S01]  /*6b990*/  LDS R187, [R3+UR11+0x4e900] ;  /* 0x04e9000b03bb7984 */ /* 0x000ea20008000800 */
[C---:B-1----:R-:W-:Y:S03]  /*6b9a0*/  HMMA.1688.F32.TF32 R8, R180.reuse, R52, R24 ;  /* 0x00000034b408723c */ /* 0x042fe60000081018 */
[----:B------:R-:W-:Y:S04]  /*6b9b0*/  STL.64 [R1+0x190], R4 ;  /* 0x0001900401007387 */ /* 0x000fe80000100a00 */
[----:B------:R1:W-:Y:S02]  /*6b9c0*/  STL.64 [R1+0x198], R6 ;  /* 0x0001980601007387 */ /* 0x0003e40000100a00 */
[C---:B-1----:R-:W-:Y:S02]  /*6b9d0*/  HMMA.1688.F32.TF32 R4, R180.reuse, R56, R20 ;  /* 0x00000038b404723c */ /* 0x042fe40000081014 */
[----:B------:R-:W-:Y:S04]  /*6b9e0*/  STL.64 [R1+0x250], R28 ;  /* 0x0002501c01007387 */ /* 0x000fe80000100a00 */
[----:B------:R-:W-:Y:S04]  /*6b9f0*/  STL.64 [R1+0x258], R30 ;  /* 0x0002581e01007387 */ /* 0x000fe80000100a00 */
[----:B------:R-:W-:Y:S04]  /*6ba00*/  STL.64 [R1+0x280], R8 ;  /* 0x0002800801007387 */ /* 0x000fe80000100a00 */
[----:B------:R1:W-:Y:S05]  /*6ba10*/  STL.64 [R1+0x288], R10 ;  /* 0x0002880a01007387 */ /* 0x0003ea0000100a00 */
[----:B------:R-:W-:Y:S04]  /*6ba20*/  STL.64 [R1+0x340], R4 ;  /* 0x0003400401007387 */ /* 0x000fe80000100a00 */
[----:B------:R3:W-:Y:S01]  /*6ba30*/  STL.64 [R1+0x348], R6 ;  /* 0x0003480601007387 */ /* 0x0007e20000100a00 */
[C---:B-1----:R-:W-:Y:S08]  /*6ba40*/  HMMA.1688.F32.TF32 R8, R180.reuse, R64, R12 ;  /* 0x00000040b408723c */ /* 0x042ff0000008100c */
[C---:B---3--:R-:W-:Y:S01]  /*6ba50*/  HMMA.1688.F32.TF32 R4, R180.reuse, R68, R244 ;  /* 0x00000044b404723c */ /* 0x048fe200000810f4 */
[----:B------:R-:W-:Y:S04]  /*6ba60*/  STL.64 [R1+0x330], R16 ;  /* 0x0003301001007387 */ /* 0x000fe80000100a00 */
[----:B------:R-:W-:Y:S04]  /*6ba70*/  STL.64 [R1+0x338], R18 ;  /* 0x0003381201007387 */ /* 0x000fe80000100a00 */
[----:B------:R-:W3:Y:S04]  /*6ba80*/  LDL.LU R20, [R1+0x570] ;  /* 0x0005700001147983 */ /* 0x000ee80000300800 */
[----:B------:R1:W-:Y:S04]  /*6ba90*/  STL.64 [R1+0x320], R8 ;  /* 0x0003200801007387 */ /* 0x0003e80000100a00 */
[----:B------:R4:W-:Y:S04]  /*6baa0*/  STL.64 [R1+0x328], R10 ;  /* 0x0003280a01007387 */ /* 0x0009e80000100a00 */
[----:B------:R1:W-:Y:S04]  /*6bab0*/  STL.64 [R1+0x310], R4 ;  /* 0x0003100401007387 */ /* 0x0003e80000100a00 */
[----:B------:R1:W-:Y:S04]  /*6bac0*/  STL.64 [R1+0x318], R6 ;  /* 0x0003180601007387 */ /* 0x0003e80000100a00 */
        /* <DEDUP_REMOVED lines=17> */
[----:B----4-:R-:W2:Y:S04]  /*6bbe0*/  LDL.LU R10, [R1+0x5c8] ;  /* 0x0005c800010a7983 */ /* 0x010ea80000300800 */
        /* <DEDUP_REMOVED lines=74> */
[----:B---3--:R-:W-:-:S15]  /*6c090*/  HMMA.1688.F32.TF32 R192, R180, R72, R192 ;  /* 0x00000048b4c0723c */ /* 0x008fde00000810c0 */
[----:B------:R-:W-:-:S04]  /*6c0a0*/  NOP ;  /* 0x0000000000007918 */ /* 0x000fc80000000000 */
[----:B------:R-:W-:Y:S01]  /*6c0b0*/  STL.64 [R1+0x300], R192 ;  /* 0x000300c001007387 */ /* 0x000fe20000100a00 */
[C---:B----4-:R-:W-:Y:S03]  /*6c0c0*/  HMMA.1688.F32.TF32 R244, R180.reuse, R80, R244 ;  /* 0x00000050b4f4723c */ /* 0x050fe600000810f4 */
[----:B------:R1:W-:Y:S04]  /*6c0d0*/  STL.64 [R1+0x308], R194 ;  /* 0x000308c201007387 */ /* 0x0003e80000100a00 */
[----:B-1----:R-:W2:Y:S04]  /*6c0e0*/  LDL.LU.64 R194, [R1+0x2d70] ;  /* 0x002d700001c27983 */ /* 0x002ea80000300a00 */
[----:B------:R-:W2:Y:S04]  /*6c0f0*/  LDL.LU.64 R192, [R1+0x2d68] ;  /* 0x002d680001c07983 */ /* 0x000ea80000300a00 */
[----:B------:R1:W-:Y:S04]  /*6c100*/  STL.64 [R1+0x2f0], R12 ;  /* 0x0002f00c01007387 */ /* 0x0003e80000100a00 */
[----:B------:R3:W-:Y:S04]  /*6c110*/  STL.64 [R1+0x2f8], R14 ;  /* 0x0002f80e01007387 */ /* 0x0007e80000100a00 */
[----:B-1----:R-:W4:Y:S04]  /*6c120*/  LDL.LU R12, [R1+0x550] ;  /* 0x00055000010c7983 */ /* 0x002f280000300800 */
[----:B------:R-:W4:Y:S04]  /*6c130*/  LDL.LU R13, [R1+0x554] ;  /* 0x00055400010d7983 */ /* 0x000f280000300800 */
[----:B---3--:R-:W4:Y:S04]  /*6c140*/  LDL.LU R14, [R1+0x558] ;  /* 0x00055800010e7983 */ /* 0x008f280000300800 */
[----:B------:R-:W4:Y:S04]  /*6c150*/  LDL.LU R15, [R1+0x55c] ;  /* 0x00055c00010f7983 */ /* 0x000f280000300800 */
[----:B------:R-:W-:Y:S04]  /*6c160*/  STL.64 [R1+0x2e0], R244 ;  /* 0x0002e0f401007387 */ /* 0x000fe80000100a00 */
[----:B------:R1:W-:Y:S04]  /*6c170*/  STL.64 [R1+0x2e8], R246 ;  /* 0x0002e8f601007387 */ /* 0x0003e80000100a00 */
[----:B-1----:R-:W3:Y:S04]  /*6c180*/  LDL.LU.64 R246, [R1+0x2d60] ;  /* 0x002d600001f67983 */ /* 0x002ee80000300a00 */
[----:B------:R-:W3:Y:S01]  /*6c190*/  LDL.LU.64 R244, [R1+0x2d58] ;  /* 0x002d580001f47983 */ /* 0x000ee20000300a00 */
[----:B------:R-:W-:-:S15]  /*6c1a0*/  HMMA.1688.F32.TF32 R196, R180, R84, R196 ;  /* 0x00000054b4c4723c */ /* 0x000fde00000810c4 */
[----:B------:R-:W-:-:S04]  /*6c1b0*/  NOP ;  /* 0x0000000000007918 */ /* 0x000fc80000000000 */
[----:B------:R-:W-:Y:S04]  /*6c1c0*/  STL.64 [R1+0x2d0], R196 ;  /* 0x0002d0c401007387 */ /* 0x000fe80000100a00 */
[----:B------:R1:W-:Y:S02]  /*6c1d0*/  STL.64 [R1+0x2d8], R198 ;  /* 0x0002d8c601007387 */ /* 0x0003e40000100a00 */
[C---:B-1----:R-:W-:Y:S08]  /*6c1e0*/  HMMA.1688.F32.TF32 R196, R180.reuse, R88, R200 ;  /* 0x00000058b4c4723c */ /* 0x042ff000000810c8 */
[C---:B------:R-:W-:Y:S08]  /*6c1f0*/  HMMA.1688.F32.TF32 R204, R180.reuse, R92, R204 ;  /* 0x0000005cb4cc723c */ /* 0x040ff000000810cc */
[C---:B------:R-:W-:Y:S03]  /*6c200*/  HMMA.1688.F32.TF32 R200, R180.reuse, R96, R208 ;  /* 0x00000060b4c8723c */ /* 0x040fe600000810d0 */
[----:B------:R-:W-:Y:S04]  /*6c210*/  STL.64 [R1+0x2c0], R196 ;  /* 0x0002c0c401007387 */ /* 0x000fe80000100a00 */
[----:B------:R1:W-:Y:S02]  /*6c220*/  STL.64 [R1+0x2c8], R198 ;  /* 0x0002c8c601007387 */ /* 0x0003e40000100a00 */
[----:B-1----:R-:W-:Y:S02]  /*6c230*/  HMMA.1688.F32.TF32 R196, R180, R100, R212 ;  /* 0x00000064b4c4723c */ /* 0x002fe400000810d4 */
[----:B------:R-:W-:Y:S04]  /*6c240*/  STL.64 [R1+0x2b0], R204 ;  /* 0x0002b0cc01007387 */ /* 0x000fe80000100a00 */
[----:B------:R-:W-:Y:S04]  /*6c250*/  STL.64 [R1+0x2b8], R206 ;  /* 0x0002b8ce01007387 */ /* 0x000fe80000100a00 */
[----:B------:R-:W-:Y:S04]  /*6c260*/  STL.64 [R1+0x2a0], R200 ;  /* 0x0002a0c801007387 */ /* 0x000fe80000100a00 */
[----:B------:R1:W-:Y:S01]  /*6c270*/  STL.64 [R1+0x2a8], R202 ;  /* 0x0002a8ca01007387 */ /* 0x0003e20000100a00 */
[C---:B------:R-:W-:Y:S03]  /*6c280*/  HMMA.1688.F32.TF32 R8, R184.reuse, R72, R8 ;  /* 0x00000048b808723c */ /* 0x040fe60000081008 */
[----:B------:R-:W-:Y:S04]  /*6c290*/  LDS R180, [R251+UR11+0x4e100] ;  /* 0x04e1000bfbb47984 */ /* 0x000fe80008000800 */
[----:B------:R-:W-:Y:S01]  /*6c2a0*/  STL.64 [R1+0x270], R196 ;  /* 0x000270c401007387 */ /* 0x000fe20000100a00 */
[C---:B-1----:R-:W-:Y:S03]  /*6c2b0*/  HMMA.1688.F32.TF32 R200, R184.reuse, R40, R216 ;  /* 0x00000028b8c8723c */ /* 0x042fe600000810d8 */
[----:B------:R1:W-:Y:S04]  /*6c2c0*/  STL.64 [R1+0x278], R198 ;  /* 0x000278c601007387 */ /* 0x0003e80000100a00 */
[----:B------:R-:W-:Y:S01]  /*6c2d0*/  LDS R182, [R251+UR11+0x4e900] ;  /* 0x04e9000bfbb67984 */ /* 0x000fe20008000800 */
[C---:B------:R-:W-:Y:S03]  /*6c2e0*/  HMMA.1688.F32.TF32 R32, R184.reuse, R80, R32 ;  /* 0x00000050b820723c */ /* 0x040fe60000081020 */
[----:B------:R-:W-:Y:S04]  /*6c2f0*/  LDS R181, [R250+UR11+0x4e100] ;  /* 0x04e1000bfab57984 */ /* 0x000fe80008000800 */
[----:B------:R-:W4:Y:S01]  /*6c300*/  LDS R183, [R250+UR11+0x4e900] ;  /* 0x04e9000bfab77984 */ /* 0x000f220008000800 */
[C---:B-1----:R-:W-:Y:S03]  /*6c310*/  HMMA.1688.F32.TF32 R196, R184.reuse, R44, R220 ;  /* 0x0000002cb8c4723c */ /* 0x042fe600000810dc */
[----:B------:R-:W-:Y:S04]  /*6c320*/  STL.64 [R1+0x260], R200 ;  /* 0x000260c801007387 */ /* 0x000fe80000100a00 */
[----:B------:R1:W-:Y:S01]  /*6c330*/  STL.64 [R1+0x268], R202 ;  /* 0x000268ca01007387 */ /* 0x0003e20000100a00 */
[C---:B------:R-:W-:Y:S08]  /*6c340*/  HMMA.1688.F32.TF32 R204, R184.reuse, R48, R224 ;  /* 0x00000030b8cc723c */ /* 0x040ff000000810e0 */
[C---:B-1----:R-:W-:Y:S03]  /*6c350*/  HMMA.1688.F32.TF32 R200, R184.reuse, R52, R228 ;  /* 0x00000034b8c8723c */ /* 0x042fe600000810e4 */
[----:B------:R-:W-:Y:S04]  /*6c360*/  STL.64 [R1+0x290], R196 ;  /* 0x000290c401007387 */ /* 0x000fe80000100a00 */
[----:B------:R1:W-:Y:S02]  /*6c370*/  STL.64 [R1+0x298], R198 ;  /* 0x000298c601007387 */ /* 0x0003e40000100a00 */
[C---:B-1----:R-:W-:Y:S02]  /*6c380*/  HMMA.1688.F32.TF32 R196, R184.reuse, R56, R232 ;  /* 0x00000038b8c4723c */ /* 0x042fe400000810e8 */
[----:B------:R-:W-:Y:S04]  /*6c390*/  STL.64 [R1+0x350], R204 ;  /* 0x000350cc01007387 */ /* 0x000fe80000100a00 */
[----:B------:R1:W-:Y:S04]  /*6c3a0*/  STL.64 [R1+0x358], R206 ;  /* 0x000358ce01007387 */ /* 0x0003e80000100a00 */
[----:B------:R-:W-:Y:S04]  /*6c3b0*/  STL.64 [R1+0x370], R200 ;  /* 0x000370c801007387 */ /* 0x000fe80000100a00 */
[----:B------:R1:W-:Y:S02]  /*6c3c0*/  STL.64 [R1+0x378], R202 ;  /* 0x000378ca01007387 */ /* 0x0003e40000100a00 */
[C---:B-1----:R-:W-:Y:S03]  /*6c3d0*/  HMMA.1688.F32.TF32 R204, R184.reuse, R60, R236 ;  /* 0x0000003cb8cc723c */ /* 0x042fe600000810ec */
[----:B------:R-:W-:Y:S04]  /*6c3e0*/  STL.64 [R1+0x3a0], R196 ;  /* 0x0003a0c401007387 */ /* 0x000fe80000100a00 */
[----:B------:R1:W-:Y:S01]  /*6c3f0*/  STL.64 [R1+0x3a8], R198 ;  /* 0x0003a8c601007387 */ /* 0x0003e20000100a00 */
[C---:B------:R-:W-:Y:S08]  /*6c400*/  HMMA.1688.F32.TF32 R200, R184.reuse, R64, R240 ;  /* 0x00000040b8c8723c */ /* 0x040ff000000810f0 */
[C---:B-1----:R-:W-:Y:S08]  /*6c410*/  HMMA.1688.F32.TF32 R196, R184.reuse, R68, R4 ;  /* 0x00000044b8c4723c */ /* 0x042ff00000081004 */
        /* <DEDUP_REMOVED lines=13> */
[----:B------:R-:W-:Y:S04]  /*6c4f0*/  STL.64 [R1+0x460], R32 ;  /* 0x0004602001007387 */ /* 0x000fe80000100a00 */
[----:B------:R-:W-:Y:S03]  /*6c500*/  STL.64 [R1+0x468], R34 ;  /* 0x0004682201007387 */ /* 0x000fe60000100a00 */
[C---:B------:R-:W-:Y:S03]  /*6c510*/  HMMA.1688.F32.TF32 R20, R184.reuse, R92, R20 ;  /* 0x0000005cb814723c */ /* 0x040fe60000081014 */
[----:B------:R-:W-:Y:S04]  /*6c520*/  STL.64 [R1+0x450], R8 ;  /* 0x0004500801007387 */ /* 0x000fe80000100a00 */
[----:B------:R1:W-:Y:S04]  /*6c530*/  STL.64 [R1+0x458], R10 ;  /* 0x0004580a01007387 */ /* 0x0003e80000100a00 */
[----:B------:R-:W-:Y:S04]  /*6c540*/  STL.64 [R1+0x440], R4 ;  /* 0x0004400401007387 */ /* 0x000fe80000100a00 */
[----:B------:R3:W-:Y:S01]  /*6c550*/  STL.64 [R1+0x448], R6 ;  /* 0x0004480601007387 */ /* 0x0007e20000100a00 */
[C---:B-1----:R-:W-:Y:S03]  /*6c560*/  HMMA.1688.F32.TF32 R8, R184.reuse, R96, R16 ;  /* 0x00000060b808723c */ /* 0x042fe60000081010 */
[----:B------:R-:W-:Y:S04]  /*6c570*/  STL.64 [R1+0x430], R20 ;  /* 0x0004301401007387 */ /* 0x000fe80000100a00 */
[----:B------:R-:W-:Y:S01]  /*6c580*/  STL.64 [R1+0x438], R22 ;  /* 0x0004381601007387 */ /* 0x000fe20000100a00 */
[----:B---3--:R-:W-:Y:S11]  /*6c590*/  HMMA.1688.F32.TF32 R4, R184, R100, R244 ;  /* 0x00000064b804723c */ /* 0x008ff600000810f4 */
[----:B------:R-:W-:Y:S04]  /*6c5a0*/  STL.64 [R1+0x420], R8 ;  /* 0x0004200801007387 */ /* 0x000fe80000100a00 */
[----:B------:R-:W-:Y:S04]  /*6c5b0*/  STL.64 [R1+0x428], R10 ;  /* 0x0004280a01007387 */ /* 0x000fe80000100a00 */
[----:B------:R-:W-:Y:S04]  /*6c5c0*/  LDS R244, [R251+UR11+0x4e180] ;  /* 0x04e1800bfbf47984 */ /* 0x000fe80008000800 */
[----:B------:R-:W-:Y:S04]  /*6c5d0*/  LDS R246, [R251+UR11+0x4e980] ;  /* 0x04e9800bfbf67984 */ /* 0x000fe80008000800 */
[----:B------:R-:W-:Y:S04]  /*6c5e0*/  LDS R184, [R0+UR11+0x4e180] ;  /* 0x04e1800b00b87984 */ /* 0x000fe80008000800 */
[----:B------:R-:W-:Y:S04]  /*6c5f0*/  STL.64 [R1+0x3c0], R4 ;  /* 0x0003c00401007387 */ /* 0x000fe80000100a00 */
[----:B------:R4:W-:Y:S04]  /*6c600*/  STL.64 [R1+0x3c8], R6 ;  /* 0x0003c80601007387 */ /* 0x0009e80000100a00 */
[----:B------:R-:W-:Y:S04]  /*6c610*/  LDS R186, [R0+UR11+0x4e980] ;  /* 0x04e9800b00ba7984 */ /* 0x000fe80008000800 */
[----:B------:R-:W-:Y:S01]  /*6c620*/  LDS R185, [R3+UR11+0x4e180] ;  /* 0x04e1800b03b97984 */ /* 0x000fe20008000800 */
[----:B----4-:R-:W-:Y:S03]  /*6c630*/  HMMA.1688.F32.TF32 R4, R180, R40, R12 ;  /* 0x00000028b404723c */ /* 0x010fe6000008100c */
[----:B------:R-:W1:-:S15]  /*6c640*/  LDS R187, [R3+UR11+0x4e980] ;  /* 0x04e9800b03bb7984 */ /* 0x000e5e0008000800 */
[----:B------:R-:W-:Y:S01]  /*6c650*/  NOP ;  /* 0x0000000000007918 */ /* 0x000fe20000000000 */
        /* <DEDUP_REMOVED lines=90> */
[----:B-1----:R-:W-:Y:S08]  /*6cc00*/  HMMA.1688.F32.TF32 R24, R184, R48, R24 ;  /* 0x00000030b818723c */ /* 0x002ff00000081018 */
        /* <DEDUP_REMOVED lines=13> */
[----:B------:R1:W-:Y:S04]  /*6cce0*/  STL.64 [R1+0x508], R198 ;  /* 0x000508c601007387 */ /* 0x0003e80000100a00 */
        /* <DEDUP_REMOVED lines=16> */
[----:B------:R1:W-:Y:S01]  /*6cdf0*/  STL.64 [R1+0x5d8], R214 ;  /* 0x0005d8d601007387 */ /* 0x0003e20000100a00 */
[C---:B--2---:R-:W-:Y:S03]  /*6ce00*/  HMMA.1688.F32.TF32 R4, R180.reuse, R92, R4 ;  /* 0x0000005cb404723c */ /* 0x044fe60000081004 */
        /* <DEDUP_REMOVED lines=17> */
[C---:B---3--:R-:W-:Y:S03]  /*6cf20*/  HMMA.1688.F32.TF32 R32, R184.reuse, R40, R32 ;  /* 0x00000028b820723c */ /* 0x048fe60000081020 */
[----:B-1----:R-:W3:Y:S04]  /*6cf30*/  LDL.LU.64 R230, [R1+0x2cd0] ;  /* 0x002cd00001e67983 */ /* 0x002ee80000300a00 */
        /* <DEDUP_REMOVED lines=31> */
[----:B------:R-:W-:Y:S04]  /*6d130*/  STL.64 [R1+0x4f0], R32 ;  /* 0x0004f02001007387 */ /* 0x000fe80000100a00 */
[----:B------:R1:W-:Y:S01]  /*6d140*/  STL.64 [R1+0x4f8], R34 ;  /* 0x0004f82201007387 */ /* 0x0003e20000100a00 */
[----:B------:R-:W-:Y:S01]  /*6d150*/  IMAD.MOV.U32 R182, RZ, RZ, R252 ;  /* 0x000000ffffb67224 */ /* 0x000fe200078e00fc */
[----:B------:R-:W-:Y:S01]  /*6d160*/  MOV R183, R2 ;  /* 0x0000000200b77202 */ /* 0x000fe20000000f00 */
[----:B------:R-:W-:Y:S01]  /*6d170*/  IMAD.MOV.U32 R2, RZ, RZ, R22 ;  /* 0x000000ffff027224 */ /* 0x000fe200078e0016 */
[----:B------:R-:W-:Y:S01]  /*6d180*/  MOV R252, R23 ;  /* 0x0000001700fc7202 */ /* 0x000fe20000000f00 */
        /* <DEDUP_REMOVED lines=10> */
[----:B------:R1:W-:Y:S04]  /*6d230*/  STL.64 [R1+0x4c0], R20 ;  /* 0x0004c01401007387 */ /* 0x0003e80000100a00 */
[----:B------:R-:W3:Y:S04]  /*6d240*/  LDL.LU.64 R22, [R1+0x2c30] ;  /* 0x002c300001167983 */ /* 0x000ee80000300a00 */
[----:B-1----:R-:W3:Y:S04]  /*6d250*/  LDL.LU.64 R20, [R1+0x2c28] ;  /* 0x002c280001147983 */ /* 0x002ee80000300a00 */
[----:B------:R-:W-:Y:S04]  /*6d260*/  STL [R1+0x2b6c], R252 ;  /* 0x002b6cfc01007387 */ /* 0x000fe80000100800 */
[----:B------:R-:W-:Y:S04]  /*6d270*/  STL [R1+0x2b68], R2 ;  /* 0x002b680201007387 */ /* 0x000fe80000100800 */
[----:B------:R-:W-:Y:S04]  /*6d280*/  STL.64 [R1+0x4b0], R16 ;  /* 0x0004b01001007387 */ /* 0x000fe80000100a00 */
[----:B------:R1:W-:Y:S04]  /*6d290*/  STL.64 [R1+0x4b8], R18 ;  /* 0x0004b81201007387 */ /* 0x0003e80000100a00 */
[----:B-1----:R-:W3:Y:S04]  /*6d2a0*/  LDL.LU.64 R18, [R1+0x2c20] ;  /* 0x002c200001127983 */ /* 0x002ee80000300a00 */
[----:B------:R-:W3:Y:S04]  /*6d2b0*/  LDL.LU.64 R16, [R1+0x2c18] ;  /* 0x002c180001107983 */ /* 0x000ee80000300a00 */
[----:B------:R-:W-:Y:S04]  /*6d2c0*/  STL.64 [R1+0x4a0], R12 ;  /* 0x0004a00c01007387 */ /* 0x000fe80000100a00 */
[----:B------:R1:W-:Y:S01]  /*6d2d0*/  STL.64 [R1+0x4a8], R14 ;  /* 0x0004a80e01007387 */ /* 0x0003e20000100a00 */
[----:B------:R-:W-:Y:S03]  /*6d2e0*/  HMMA.1688.F32.TF32 R248, R184, R64, R248 ;  /* 0x00000040b8f8723c */ /* 0x000fe600000810f8 */
[----:B-1----:R-:W3:Y:S04]  /*6d2f0*/  LDL.LU.64 R14, [R1+0x2c10] ;  /* 0x002c1000010e7983 */ /* 0x002ee80000300a00 */
[----:B------:R-:W3:-:S12]  /*6d300*/  LDL.LU.64 R12, [R1+0x2c08] ;  /* 0x002c0800010c7983 */ /* 0x000ed80000300a00 */
[----:B------:R-:W-:Y:S04]  /*6d310*/  STL.64 [R1+0x490], R248 ;  /* 0x000490f801007387 */ /* 0x000fe80000100a00 */
[----:B------:R1:W-:Y:S04]  /*6d320*/  STL.64 [R1+0x498], R250 ;  /* 0x000498fa01007387 */ /* 0x0003e80000100a00 */
[----:B-1----:R-:W3:Y:S04]  /*6d330*/  LDL.LU.64 R250, [R1+0x2c00] ;  /* 0x002c000001fa7983 */ /* 0x002ee80000300a00 */
[----:B------:R-:W3:Y:S01]  /*6d340*/  LDL.LU.64 R248, [R1+0x2bf8] ;  /* 0x002bf80001f87983 */ /* 0x000ee20000300a00 */
[----:B------:R-:W-:-:S05]  /*6d350*/  LOP3.LUT R247, R0, 0x60, RZ, 0x3c, !PT ;  /* 0x0000006000f77812 */ /* 0x000fca00078e3cff */
[----:B------:R-:W-:Y:S04]  /*6d360*/  LDS R245, [R247+UR11+0x4e180] ;  /* 0x04e1800bf7f57984 */ /* 0x000fe80008000800 */
[----:B------:R-:W1:Y:S01]  /*6d370*/  LDS R247, [R247+UR11+0x4e980] ;  /* 0x04e9800bf7f77984 */ /* 0x000e620008000800 */
[----:B--2---:R-:W-:-:S15]  /*6d380*/  HMMA.1688.F32.TF32 R180, R184, R68, R180 ;  /* 0x00000044b8b4723c */ /* 0x004fde00000810b4 */
[----:B------:R-:W-:-:S04]  /*6d390*/  NOP ;  /* 0x0000000000007918 */ /* 0x000fc80000000000 */
[----:B------:R-:W-:Y:S04]  /*6d3a0*/  STL.64 [R1+0x480], R180 ;  /* 0x000480b401007387 */ /* 0x000fe80000100a00 */
[----:B------:R3:W-:Y:S01]  /*6d3b0*/  STL.64 [R1+0x488], R182 ;  /* 0x000488b601007387 */ /* 0x0007e20000100a00 */
[C---:B-1----:R-:W-:Y:S08]  /*6d3c0*/  HMMA.1688.F32.TF32 R8, R244.reuse, R40, R8 ;  /* 0x00000028f408723c */ /* 0x042ff00000081008 */
[C---:B------:R-:W-:Y:S08]  /*6d3d0*/  HMMA.1688.F32.TF32 R4, R244.reuse, R44, R4 ;  /* 0x0000002cf404723c */ /* 0x040ff00000081004 */
[C---:B------:R-:W-:Y:S08]  /*6d3e0*/  HMMA.1688.F32.TF32 R212, R244.reuse, R76, R212 ;  /* 0x0000004cf4d4723c */ /* 0x040ff000000810d4 */
[----:B----4-:R-:W-:Y:S08]  /*6d3f0*/  HMMA.1688.F32.TF32 R208, R244, R80, R208 ;  /* 0x00000050f4d0723c */ /* 0x010ff000000810d0 */
[C---:B---3--:R-:W-:Y:S08]  /*6d400*/  HMMA.1688.F32.TF32 R180, R184.reuse, R76, R12 ;  /* 0x0000004cb8b4723c */ /* 0x048ff0000008100c */
[----:B------:R-:W-:-:S15]  /*6d410*/  HMMA.1688.F32.TF32 R12, R184, R84, R20 ;  /* 0x00000054b80c723c */ /* 0x000fde0000081014 */
[----:B------:R-:W-:-:S04]  /*6d420*/  NOP ;  /* 0x0000000000007918 */ /* 0x000fc80000000000 */
[----:B------:R-:W-:Y:S01]  /*6d430*/  IMAD.MOV.U32 R23, RZ, RZ, R12 ;  /* 0x000000ffff177224 */ /* 0x000fe200078e000c */
[----:B------:R-:W-:Y:S01]  /*6d440*/  MOV R22, R13 ;  /* 0x0000000d00167202 */ /* 0x000fe20000000f00 */
[----:B------:R-:W-:Y:S01]  /*6d450*/  IMAD.MOV.U32 R21, RZ, RZ, R14 ;  /* 0x000000ffff157224 */ /* 0x000fe200078e000e */
[----:B------:R-:W-:Y:S02]  /*6d460*/  MOV R20, R15 ;  /* 0x0000000f00147202 */ /* 0x000fe40000000f00 */
[C---:B------:R-:W-:Y:S08]  /*6d470*/  HMMA.1688.F32.TF32 R12, R184.reuse, R88, R24 ;  /* 0x00000058b80c723c */ /* 0x040ff00000081018 */
[C---:B------:R-:W-:Y:S08]  /*6d480*/  HMMA.1688.F32.TF32 R248, R184.reuse, R72, R248 ;  /* 0x00000048b8f8723c */ /* 0x040ff000000810f8 */
[----:B------:R-:W-:Y:S03]  /*6d490*/  HMMA.1688.F32.TF32 R16, R184, R80, R16 ;  /* 0x00000050b810723c */ /* 0x000fe60000081010 */
[----:B------:R-:W-:Y:S01]  /*6d4a0*/  IMAD.MOV.U32 R27, RZ, RZ, R12 ;  /* 0x000000ffff1b7224 */ /* 0x000fe200078e000c */
[----:B------:R-:W-:Y:S01]  /*6d4b0*/  MOV R26, R13 ;  /* 0x0000000d001a7202 */ /* 0x000fe20000000f00 */
[----:B------:R-:W-:Y:S01]  /*6d4c0*/  IMAD.MOV.U32 R25, RZ, RZ, R14 ;  /* 0x000000ffff197224 */ /* 0x000fe200078e000e */
[----:B------:R-:W-:-:S02]  /*6d4d0*/  MOV R24, R15 ;  /* 0x0000000f00187202 */ /* 0x000fc40000000f00 */
[----:B------:R-:W-:Y:S03]  /*6d4e0*/  HMMA.1688.F32.TF32 R12, R184, R92, R28 ;  /* 0x0000005cb80c723c */ /* 0x000fe6000008101c */
[----:B------:R-:W-:Y:S04]  /*6d4f0*/  STL.64 [R1+0x400], R248 ;  /* 0x000400f801007387 */ /* 0x000fe80000100a00 */
[----:B------:R-:W-:Y:S04]  /*6d500*/  STL.64 [R1+0x408], R250 ;  /* 0x000408fa01007387 */ /* 0x000fe80000100a00 */
[----:B------:R-:W-:Y:S04]  /*6d510*/  STL.64 [R1+0x3b0], R180 ;  /* 0x0003b0b401007387 */ /* 0x000fe80000100a00 */
[----:B------:R-:W-:Y:S04]  /*6d520*/  STL.64 [R1+0x3b8], R182 ;  /* 0x0003b8b601007387 */ /* 0x000fe80000100a00 */
[----:B------:R-:W-:Y:S04]  /*6d530*/  STL.64 [R1+0x380], R16 ;  /* 0x0003801001007387 */ /* 0x000fe80000100a00 */
[----:B------:R-:W-:Y:S04]  /*6d540*/  STL.64 [R1+0x388], R18 ;  /* 0x0003881201007387 */ /* 0x000fe80000100a00 */
[----:B------:R-:W-:Y:S01]  /*6d550*/  STL [R1+0x2b7c], R20 ;  /* 0x002b7c1401007387 */ /* 0x000fe20000100800 */
[----:B------:R-:W-:-:S03]  /*6d560*/  MOV R2, R15 ;  /* 0x0000000f00027202 */ /* 0x000fc60000000f00 */
[----:B------:R-:W-:Y:S01]  /*6d570*/  STL [R1+0x2b78], R22 ;  /* 0x002b781601007387 */ /* 0x000fe20000100800 */
[----:B------:R-:W-:-:S03]  /*6d580*/  IMAD.MOV.U32 R252, RZ, RZ, R14 ;  /* 0x000000fffffc7224 */ /* 0x000fc600078e000e */
[----:B------:R-:W-:Y:S04]  /*6d590*/  STL [R1+0x2b74], R23 ;  /* 0x002b741701007387 */ /* 0x000fe80000100800 */
[----:B------:R-:W-:Y:S04]  /*6d5a0*/  STL [R1+0x2b70], R21 ;  /* 0x002b701501007387 */ /* 0x000fe80000100800 */
[----:B------:R1:W-:Y:S04]  /*6d5b0*/  STL [R1+0x2b8c], R24 ;  /* 0x002b8c1801007387 */ /* 0x0003e80000100800 */
[----:B------:R2:W-:Y:S04]  /*6d5c0*/  STL [R1+0x2b88], R25 ;  /* 0x002b881901007387 */ /* 0x0005e80000100800 */
[----:B------:R-:W-:Y:S04]  /*6d5d0*/  STL [R1+0x2b84], R26 ;  /* 0x002b841a01007387 */ /* 0x000fe80000100800 */
[----:B------:R-:W-:Y:S01]  /*6d5e0*/  STL [R1+0x2b80], R27 ;  /* 0x002b801b01007387 */ /* 0x000fe20000100800 */
[----:B-1----:R-:W-:-:S03]  /*6d5f0*/  IMAD.MOV.U32 R24, RZ, RZ, R10 ;  /* 0x000000ffff187224 */ /* 0x002fc600078e000a */
[----:B------:R-:W-:Y:S01]  /*6d600*/  STL.64 [R1+0x40], R12 ;  /* 0x0000400c01007387 */ /* 0x000fe20000100a00 */
[----:B--2---:R-:W-:-:S03]  /*6d610*/  MOV R25, R11 ;  /* 0x0000000b00197202 */ /* 0x004fc60000000f00 */
[----:B------:R1:W-:Y:S04]  /*6d620*/  STL [R1+0x2b94], R2 ;  /* 0x002b940201007387 */ /* 0x0003e80000100800 */
[----:B------:R2:W-:Y:S04]  /*6d630*/  STL [R1+0x2b90], R252 ;  /* 0x002b90fc01007387 */ /* 0x0005e80000100800 */
[----:B------:R-:W-:Y:S01]  /*6d640*/  LDS R10, [R0+UR11+0x4f800] ;  /* 0x04f8000b000a7984 */ /* 0x000fe20008000800 */
[----:B-1----:R-:W-:-:S03]  /*6d650*/  IMAD.MOV.U32 R2, RZ, RZ, R8 ;  /* 0x000000ffff027224 */ /* 0x002fc600078e0008 */
[----:B------:R-:W-:Y:S01]  /*6d660*/  LDS R8, [R0+UR11+0x4f000] ;  /* 0x04f0000b00087984 */ /* 0x000fe20008000800 */
[----:B--2---:R-:W-:-:S03]  /*6d670*/  MOV R252, R9 ;  /* 0x0000000900fc7202 */ /* 0x004fc60000000f00 */
[----:B------:R-:W-:Y:S04]  /*6d680*/  LDS R9, [R3+UR11+0x4f000] ;  /* 0x04f0000b03097984 */ /* 0x000fe80008000800 */
[----:B------:R-:W1:Y:S01]  /*6d690*/  LDS R11, [R3+UR11+0x4f800] ;  /* 0x04f8000b030b7984 */ /* 0x000e620008000800 */
        /* <DEDUP_REMOVED lines=14> */
[----:B------:R-:W-:Y:S01]  /*6d780*/  HMMA.1688.F32.TF32 R200, R244, R88, R200 ;  /* 0x00000058f4c8723c */ /* 0x000fe200000810c8 */
[----:B------:R-:W-:Y:S01]  /*6d790*/  STL.64 [R1+0x2a28], R238 ;  /* 0x002a28ee01007387 */ /* 0x000fe20000100a00 */
[----:B------:R-:W-:-:S03]  /*6d7a0*/  IMAD.MOV.U32 R45, RZ, RZ, R4 ;  /* 0x000000ffff2d7224 */ /* 0x000fc600078e0004 */
[----:B------:R-:W-:Y:S03]  /*6d7b0*/  STL.64 [R1+0x2a20], R236 ;  /* 0x002a20ec01007387 */ /* 0x000fe60000100a00 */
[C---:B------:R-:W-:Y:S01]  /*6d7c0*/  HMMA.1688.F32.TF32 R196, R244.reuse, R92, R196 ;  /* 0x0000005cf4c4723c */ /* 0x040fe200000810c4 */
[----:B------:R-:W-:Y:S01]  /*6d7d0*/  STL.64 [R1+0x2a38], R234 ;  /* 0x002a38ea01007387 */ /* 0x000fe20000100a00 */
[----:B------:R-:W-:Y:S01]  /*6d7e0*/  MOV R44, R5 ;  /* 0x00000005002c7202 */ /* 0x000fe20000000f00 */
[----:B------:R-:W-:Y:S01]  /*6d7f0*/  IMAD.MOV.U32 R41, RZ, RZ, R6 ;  /* 0x000000ffff297224 */ /* 0x000fe200078e0006 */
[----:B------:R-:W-:Y:S01]  /*6d800*/  MOV R40, R7 ;  /* 0x0000000700287202 */ /* 0x000fe20000000f00 */
[----:B------:R-:W-:Y:S03]  /*6d810*/  STL.64 [R1+0x2a30], R232 ;  /* 0x002a30e801007387 */ /* 0x000fe60000100a00 */
[C---:B------:R-:W-:Y:S01]  /*6d820*/  HMMA.1688.F32.TF32 R192, R244.reuse, R96, R192 ;  /* 0x00000060f4c0723c */ /* 0x040fe200000810c0 */
[----:B------:R-:W-:Y:S04]  /*6d830*/  STL.64 [R1+0x2a48], R230 ;  /* 0x002a48e601007387 */ /* 0x000fe80000100a00 */
[----:B------:R-:W-:Y:S03]  /*6d840*/  STL.64 [R1+0x2a40], R228 ;  /* 0x002a40e401007387 */ /* 0x000fe60000100a00 */
[----:B------:R-:W-:Y:S01]  /*6d850*/  HMMA.1688.F32.TF32 R188, R244, R100, R188 ;  /* 0x00000064f4bc723c */ /* 0x000fe200000810bc */
[----:B------:R-:W-:Y:S04]  /*6d860*/  STL.64 [R1+0x2a58], R226 ;  /* 0x002a58e201007387 */ /* 0x000fe80000100a00 */
[----:B------:R-:W-:Y:S03]  /*6d870*/  STL.64 [R1+0x2a50], R224 ;  /* 0x002a50e001007387 */ /* 0x000fe60000100a00 */
[C---:B-1----:R-:W-:Y:S01]  /*6d880*/  HMMA.1688.F32.TF32 R4, R8.reuse, R42, R104 ;  /* 0x0000002a0804723c */ /* 0x042fe20000081068 */
        /* <DEDUP_REMOVED lines=51> */
[----:B------:R-:W-:Y:S01]  /*6dbc0*/  IMAD.MOV.U32 R34, RZ, RZ, R178 ;  /* 0x000000ffff227224 */ /* 0x000fe200078e00b2 */
[----:B------:R-:W-:Y:S01]  /*6dbd0*/  MOV R35, R179 ;  /* 0x000000b300237202 */ /* 0x000fe20000000f00 */
[----:B------:R-:W-:Y:S01]  /*6dbe0*/  LDS R150, [R0+UR11+0x4f980] ;  /* 0x04f9800b00967984 */ /* 0x000fe20008000800 */
[C---:B-1----:R-:W-:Y:S03]  /*6dbf0*/  HMMA.1688.F32.TF32 R4, R8.reuse, R90, R152 ;  /* 0x0000005a0804723c */ /* 0x042fe60000081098 */
[----:B------:R-:W-:Y:S04]  /*6dc00*/  STL.64 [R1+0x9c0], R28 ;  /* 0x0009c01c01007387 */ /* 0x000fe80000100a00 */
[----:B------:R1:W-:Y:S04]  /*6dc10*/  STL.64 [R1+0x9c8], R30 ;  /* 0x0009c81e01007387 */ /* 0x0003e80000100a00 */
[----:B------:R-:W-:Y:S04]  /*6dc20*/  STL.64 [R1+0x9b0], R16 ;  /* 0x0009b01001007387 */ /* 0x000fe80000100a00 */
[----:B------:R2:W-:Y:S01]  /*6dc30*/  STL.64 [R1+0x9b8], R18 ;  /* 0x0009b81201007387 */ /* 0x0005e20000100a00 */
[----:B-1----:R-:W-:Y:S01]  /*6dc40*/  HMMA.1688.F32.TF32 R28, R8, R94, R156 ;  /* 0x0000005e081c723c */ /* 0x002fe2000008109c */
[----:B------:R-:W-:-:S02]  /*6dc50*/  LOP3.LUT R48, R0, 0x40, RZ, 0x3c, !PT ;  /* 0x0000004000307812 */ /* 0x000fc400078e3cff */
[----:B------:R-:W-:Y:S04]  /*6dc60*/  STL.64 [R1+0x9a0], R4 ;  /* 0x0009a00401007387 */ /* 0x000fe80000100a00 */
[----:B------:R1:W-:Y:S01]  /*6dc70*/  STL.64 [R1+0x9a8], R6 ;  /* 0x0009a80601007387 */ /* 0x0003e20000100a00 */
[C---:B--2---:R-:W-:Y:S01]  /*6dc80*/  HMMA.1688.F32.TF32 R16, R8.reuse, R98, R160 ;  /* 0x000000620810723c */ /* 0x044fe200000810a0 */
[----:B------:R-:W-:Y:S02]  /*6dc90*/  LOP3.LUT R49, R0, 0x60, RZ, 0x3c, !PT ;  /* 0x0000006000317812 */ /* 0x000fe400078e3cff */
[----:B------:R-:W-:Y:S04]  /*6dca0*/  LDS R148, [R0+UR11+0x4f180] ;  /* 0x04f1800b00947984 */ /* 0x000fe80008000800 */
[----:B------:R-:W-:Y:S01]  /*6dcb0*/  LDS R151, [R3+UR11+0x4f980] ;  /* 0x04f9800b03977984 */ /* 0x000fe20008000800 */
[----:B-1----:R-:W-:Y:S03]  /*6dcc0*/  HMMA.1688.F32.TF32 R4, R8, R102, R164 ;  /* 0x000000660804723c */ /* 0x002fe600000810a4 */
[----:B------:R1:W-:Y:S04]  /*6dcd0*/  STL.64 [R1+0x980], R28 ;  /* 0x0009801c01007387 */ /* 0x0003e80000100a00 */
[----:B------:R2:W-:Y:S04]  /*6dce0*/  STL.64 [R1+0x988], R30 ;  /* 0x0009881e01007387 */ /* 0x0005e80000100a00 */
[----:B------:R3:W-:Y:S01]  /*6dcf0*/  STL.64 [R1+0x970], R16 ;  /* 0x0009701001007387 */ /* 0x0007e20000100a00 */
[----:B-1----:R-:W-:-:S03]  /*6dd00*/  IMAD.MOV.U32 R28, RZ, RZ, R170 ;  /* 0x000000ffff1c7224 */ /* 0x002fc600078e00aa */
[----:B------:R1:W-:Y:S01]  /*6dd10*/  STL.64 [R1+0x978], R18 ;  /* 0x0009781201007387 */ /* 0x0003e20000100a00 */
[----:B------:R-:W-:-:S03]  /*6dd20*/  MOV R29, R169 ;  /* 0x000000a9001d7202 */ /* 0x000fc60000000f00 */
[----:B------:R-:W4:Y:S01]  /*6dd30*/  LDL.LU R170, [R1+0x2bf4] ;  /* 0x002bf40001aa7983 */ /* 0x000f220000300800 */
[----:B--2---:R-:W-:-:S03]  /*6dd40*/  IMAD.MOV.U32 R30, RZ, RZ, R168 ;  /* 0x000000ffff1e7224 */ /* 0x004fc600078e00a8 */
[----:B------:R-:W-:Y:S01]  /*6dd50*/  STL.64 [R1+0x960], R4 ;  /* 0x0009600401007387 */ /* 0x000fe20000100a00 */
[----:B------:R-:W-:-:S03]  /*6dd60*/  MOV R31, R174 ;  /* 0x000000ae001f7202 */ /* 0x000fc60000000f00 */
[----:B------:R-:W-:Y:S01]  /*6dd70*/  STL.64 [R1+0x968], R6 ;  /* 0x0009680601007387 */ /* 0x000fe20000100a00 */
[----:B---3--:R-:W-:-:S03]  /*6dd80*/  IMAD.MOV.U32 R16, RZ, RZ, R176 ;  /* 0x000000ffff107224 */ /* 0x008fc600078e00b0 */
[----:B------:R-:W2:Y:S01]  /*6dd90*/  LDL.LU R169, [R1+0x2bf0] ;  /* 0x002bf00001a97983 */ /* 0x000ea20000300800 */
[----:B------:R-:W-:-:S03]  /*6dda0*/  MOV R17, R177 ;  /* 0x000000b100117202 */ /* 0x000fc60000000f00 */
[----:B------:R-:W3:Y:S01]  /*6ddb0*/  LDL.LU R168, [R1+0x2bec] ;  /* 0x002bec0001a87983 */ /* 0x000ee20000300800 */
[----:B-1----:R-:W-:-:S03]  /*6ddc0*/  IMAD.MOV.U32 R18, RZ, RZ, R173 ;  /* 0x000000ffff127224 */ /* 0x002fc600078e00ad */
[----:B------:R-:W2:Y:S01]  /*6ddd0*/  LDL.LU R174, [R1+0x2be8] ;  /* 0x002be80001ae7983 */ /* 0x000ea20000300800 */
[----:B------:R-:W-:-:S03]  /*6dde0*/  MOV R19, R172 ;  /* 0x000000ac00137202 */ /* 0x000fc60000000f00 */
[----:B------:R-:W2:Y:S04]  /*6ddf0*/  LDL.LU R176, [R1+0x2be4] ;  /* 0x002be40001b07983 */ /* 0x000ea80000300800 */
[----:B------:R-:W3:Y:S04]  /*6de00*/  LDL.LU R177, [R1+0x2be0] ;  /* 0x002be00001b17983 */ /* 0x000ee80000300800 */
        /* <DEDUP_REMOVED lines=10> */
[----:B------:R-:W-:Y:S04]  /*6deb0*/  LDS R11, [R3+UR11+0x4f880] ;  /* 0x04f8800b030b7984 */ /* 0x000fe80008000800 */
[----:B------:R-:W-:Y:S01]  /*6dec0*/  LDS R149, [R3+UR11+0x4f180] ;  /* 0x04f1800b03957984 */ /* 0x000fe20008000800 */
        /* <DEDUP_REMOVED lines=58> */
[----:B------:R-:W2:Y:S04]  /*6e270*/  LDL.LU R178, [R1+0x2b9c] ;  /* 0x002b9c0001b27983 */ /* 0x000ea80000300800 */
[----:B------:R-:W2:Y:S01]  /*6e280*/  LDL.LU R179, [R1+0x2b98] ;  /* 0x002b980001b37983 */ /* 0x000ea20000300800 */
[----:B------:R-:W-:Y:S01]  /*6e290*/  IMAD.MOV.U32 R26, RZ, RZ, R12 ;  /* 0x000000ffff1a7224 */ /* 0x000fe200078e000c */
[----:B------:R-:W-:Y:S01]  /*6e2a0*/  MOV R27, R13 ;  /* 0x0000000d001b7202 */ /* 0x000fe20000000f00 */
[----:B------:R-:W-:Y:S01]  /*6e2b0*/  IMAD.MOV.U32 R20, RZ, RZ, R14 ;  /* 0x000000ffff147224 */ /* 0x000fe200078e000e */
[----:B------:R-:W-:Y:S01]  /*6e2c0*/  MOV R22, R15 ;  /* 0x0000000f00167202 */ /* 0x000fe20000000f00 */
        /* <DEDUP_REMOVED lines=8> */
[----:B------:R-:W-:Y:S08]  /*6e350*/  HMMA.1688.F32.TF32 R36, R12, R98, R36 ;  /* 0x000000620c24723c */ /* 0x000ff00000081024 */
[----:B------:R-:W-:Y:S08]  /*6e360*/  HMMA.1688.F32.TF32 R164, R8, R46, R28 ;  /* 0x0000002e08a4723c */ /* 0x000ff0000008101c */
[C---:B----4-:R-:W-:Y:S08]  /*6e370*/  HMMA.1688.F32.TF32 R168, R12.reuse, R42, R168 ;  /* 0x0000002a0ca8723c */ /* 0x050ff000000810a8 */
[C---:B---3--:R-:W-:Y:S08]  /*6e380*/  HMMA.1688.F32.TF32 R172, R12.reuse, R46, R172 ;  /* 0x0000002e0cac723c */ /* 0x048ff000000810ac */
[C---:B--2---:R-:W-:Y:S03]  /*6e390*/  HMMA.1688.F32.TF32 R184, R12.reuse, R50, R176 ;  /* 0x000000320cb8723c */ /* 0x044fe600000810b0 */
        /* <DEDUP_REMOVED lines=29> */
[----:B------:R-:W-:Y:S01]  /*6e570*/  STL.64 [R1+0x8f8], R110 ;  /* 0x0008f86e01007387 */ /* 0x000fe20000100a00 */
[----:B-1----:R-:W-:Y:S03]  /*6e580*/  HMMA.1688.F32.TF32 R104, R12, R94, R248 ;  /* 0x0000005e0c68723c */ /* 0x002fe600000810f8 */
[----:B------:R-:W-:Y:S04]  /*6e590*/  STL.64 [R1+0x8e0], R4 ;  /* 0x0008e00401007387 */ /* 0x000fe80000100a00 */
[----:B------:R1:W-:Y:S01]  /*6e5a0*/  STL.64 [R1+0x8e8], R6 ;  /* 0x0008e80601007387 */ /* 0x0003e20000100a00 */
[----:B------:R-:W-:Y:S08]  /*6e5b0*/  HMMA.1688.F32.TF32 R176, R8, R42, R32 ;  /* 0x0000002a08b0723c */ /* 0x000ff00000081020 */
[----:B-1----:R-:W-:Y:S01]  /*6e5c0*/  HMMA.1688.F32.TF32 R4, R12, R102, R16 ;  /* 0x000000660c04723c */ /* 0x002fe20000081010 */
[----:B------:R-:W-:Y:S04]  /*6e5d0*/  LDS R16, [R48+UR11+0x4f080] ;  /* 0x04f0800b30107984 */ /* 0x000fe80008000800 */
[----:B------:R-:W-:Y:S04]  /*6e5e0*/  STL.64 [R1+0x8d0], R104 ;  /* 0x0008d06801007387 */ /* 0x000fe80000100a00 */
[----:B------:R-:W-:Y:S04]  /*6e5f0*/  STL.64 [R1+0x8d8], R106 ;  /* 0x0008d86a01007387 */ /* 0x000fe80000100a00 */
[----:B------:R1:W-:Y:S04]  /*6e600*/  STL.64 [R1+0x890], R36 ;  /* 0x0008902401007387 */ /* 0x0003e80000100a00 */
[----:B------:R2:W-:Y:S04]  /*6e610*/  STL.64 [R1+0x898], R38 ;  /* 0x0008982601007387 */ /* 0x0005e80000100a00 */
[----:B------:R3:W-:Y:S04]  /*6e620*/  STL.64 [R1+0x880], R4 ;  /* 0x0008800401007387 */ /* 0x0007e80000100a00 */
[----:B------:R4:W-:Y:S04]  /*6e630*/  STL.64 [R1+0x888], R6 ;  /* 0x0008880601007387 */ /* 0x0009e80000100a00 */
[----:B------:R-:W-:Y:S04]  /*6e640*/  STL.64 [R1+0x2b50], R178 ;  /* 0x002b50b201007387 */ /* 0x000fe80000100a00 */
[----:B------:R-:W-:Y:S04]  /*6e650*/  STL.64 [R1+0x2b48], R176 ;  /* 0x002b48b001007387 */ /* 0x000fe80000100a00 */
        /* <DEDUP_REMOVED lines=122> */
[----:B------:R-:W2:Y:S04]  /*6ee00*/  LDS R19, [R49+UR11+0x4f880] ;  /* 0x04f8800b31137984 */ /* 0x000ea80008000800 */
[----:B------:R-:W-:Y:S04]  /*6ee10*/  STL.64 [R1+0x2b60], R166 ;  /* 0x002b60a601007387 */ /* 0x000fe80000100a00 */
[----:B------:R-:W-:Y:S04]  /*6ee20*/  STL.64 [R1+0x2b58], R164 ;  /* 0x002b58a401007387 */ /* 0x000fe80000100a00 */
[----:B------:R-:W-:Y:S04]  /*6ee30*/  LDS R12, [R0+UR11+0x4f100] ;  /* 0x04f1000b000c7984 */ /* 0x000fe80008000800 */
[----:B------:R-:W-:Y:S04]  /*6ee40*/  LDS R14, [R0+UR11+0x4f900] ;  /* 0x04f9000b000e7984 */ /* 0x000fe80008000800 */
[----:B------:R-:W-:Y:S04]  /*6ee50*/  LDS R13, [R3+UR11+0x4f100] ;  /* 0x04f1000b030d7984 */ /* 0x000fe80008000800 */
[----:B------:R-:W1:Y:S01]  /*6ee60*/  LDS R15, [R3+UR11+0x4f900] ;  /* 0x04f9000b030f7984 */ /* 0x000e620008000800 */
[----:B--2---:R-:W-:Y:S08]  /*6ee70*/  HMMA.1688.F32.TF32 R36, R16, R94, R36 ;  /* 0x0000005e1024723c */ /* 0x004ff00000081024 */
[C---:B---3--:R-:W-:Y:S08]  /*6ee80*/  HMMA.1688.F32.TF32 R144, R8.reuse, R54, R136 ;  /* 0x000000360890723c */ /* 0x048ff00000081088 */
[C---:B------:R-:W-:Y:S08]  /*6ee90*/  HMMA.1688.F32.TF32 R136, R8.reuse, R58, R132 ;  /* 0x0000003a0888723c */ /* 0x040ff00000081084 */
[C---:B------:R-:W-:Y:S08]  /*6eea0*/  HMMA.1688.F32.TF32 R132, R8.reuse, R62, R128 ;  /* 0x0000003e0884723c */ /* 0x040ff00000081080 */
[C---:B----4-:R-:W-:Y:S08]  /*6eeb0*/  HMMA.1688.F32.TF32 R128, R8.reuse, R66, R124 ;  /* 0x000000420880723c */ /* 0x050ff0000008107c */
        /* <DEDUP_REMOVED lines=21> */
[----:B------:R-:W-:Y:S04]  /*6f010*/  STL.64 [R1+0x800], R112 ;  /* 0x0008007001007387 */ /* 0x000fe80000100a00 */
[----:B------:R-:W-:Y:S01]  /*6f020*/  STL.64 [R1+0x808], R114 ;  /* 0x0008087201007387 */ /* 0x000fe20000100a00 */
[C---:B--2---:R-:W-:Y:S03]  /*6f030*/  HMMA.1688.F32.TF32 R108, R8.reuse, R94, R188 ;  /* 0x0000005e086c723c */ /* 0x044fe600000810bc */
[----:B------:R-:W-:Y:S04]  /*6f040*/  STL.64 [R1+0x7f0], R4 ;  /* 0x0007f00401007387 */ /* 0x000fe80000100a00 */
[----:B------:R2:W-:Y:S02]  /*6f050*/  STL.64 [R1+0x7f8], R6 ;  /* 0x0007f80601007387 */ /* 0x0005e40000100a00 */
[C---:B--2---:R-:W-:Y:S10]  /*6f060*/  HMMA.1688.F32.TF32 R4, R8.reuse, R102, R192 ;  /* 0x000000660804723c */ /* 0x044ff400000810c0 */
[----:B------:R-:W-:Y:S04]  /*6f070*/  STL.64 [R1+0x7e0], R108 ;  /* 0x0007e06c01007387 */ /* 0x000fe80000100a00 */
[----:B------:R-:W-:Y:S04]  /*6f080*/  STL.64 [R1+0x7e8], R110 ;  /* 0x0007e86e01007387 */ /* 0x000fe80000100a00 */
[----:B------:R-:W-:Y:S01]  /*6f090*/  STL.64 [R1+0x7d0], R104 ;  /* 0x0007d06801007387 */ /* 0x000fe20000100a00 */
[----:B------:R-:W-:Y:S03]  /*6f0a0*/  HMMA.1688.F32.TF32 R160, R8, R50, R140 ;  /* 0x0000003208a0723c */ /* 0x000fe6000008108c */
[----:B------:R2:W-:Y:S04]  /*6f0b0*/  STL.64 [R1+0x7d8], R106 ;  /* 0x0007d86a01007387 */ /* 0x0005e80000100a00 */
[----:B------:R-:W-:Y:S01]  /*6f0c0*/  STL.64 [R1+0x7c0], R4 ;  /* 0x0007c00401007387 */ /* 0x000fe20000100a00 */
[C---:B------:R-:W-:Y:S03]  /*6f0d0*/  HMMA.1688.F32.TF32 R8, R16.reuse, R62, R220 ;  /* 0x0000003e1008723c */ /* 0x040fe600000810dc */
[----:B------:R3:W-:Y:S05]  /*6f0e0*/  STL.64 [R1+0x7c8], R6 ;  /* 0x0007c80601007387 */ /* 0x0007ea0000100a00 */
[C---:B--2---:R-:W-:Y:S08]  /*6f0f0*/  HMMA.1688.F32.TF32 R104, R16.reuse, R58, R212 ;  /* 0x0000003a1068723c */ /* 0x044ff000000810d4 */
[C---:B---3--:R-:W-:Y:S11]  /*6f100*/  HMMA.1688.F32.TF32 R4, R16.reuse, R66, R216 ;  /* 0x000000421004723c */ /* 0x048ff600000810d8 */
        /* <DEDUP_REMOVED lines=26> */
[----:B------:R2:W-:Y:S04]  /*6f2b0*/  STL.64 [R1+0x740], R36 ;  /* 0x0007402401007387 */ /* 0x0005e80000100a00 */
[----:B------:R3:W-:Y:S04]  /*6f2c0*/  STL.64 [R1+0x748], R38 ;  /* 0x0007482601007387 */ /* 0x0007e80000100a00 */
[----:B------:R-:W4:Y:S04]  /*6f2d0*/  LDL.LU R32, [R1+0x500] ;  /* 0x0005000001207983 */ /* 0x000f280000300800 */
[----:B------:R-:W-:Y:S04]  /*6f2e0*/  STL.64 [R1+0x730], R8 ;  /* 0x0007300801007387 */ /* 0x000fe80000100a00 */
[----:B------:R-:W-:Y:S04]  /*6f2f0*/  STL.64 [R1+0x738], R10 ;  /* 0x0007380a01007387 */ /* 0x000fe80000100a00 */
[----:B------:R-:W-:Y:S04]  /*6f300*/  STL.64 [R1+0x720], R4 ;  /* 0x0007200401007387 */ /* 0x000fe80000100a00 */
        /* <DEDUP_REMOVED lines=25> */
[C---:B------:R-:W-:Y:S03]  /*6f4a0*/  HMMA.1688.F32.TF32 R136, R16.reuse, R46, R200 ;  /* 0x0000002e1088723c */ /* 0x040fe600000810c8 */
[----:B------:R-:W1:Y:S04]  /*6f4b0*/  LDL.LU R204, [R1+0x390] ;  /* 0x0003900001cc7983 */ /* 0x000e680000300800 */
[----:B------:R-:W1:Y:S04]  /*6f4c0*/  LDL.LU R205, [R1+0x394] ;  /* 0x0003940001cd7983 */ /* 0x000e680000300800 */
[----:B------:R-:W1:Y:S04]  /*6f4d0*/  LDL.LU R206, [R1+0x398] ;  /* 0x0003980001ce7983 */ /* 0x000e680000300800 */
[----:B------:R-:W1:Y:S01]  /*6f4e0*/  LDL.LU R207, [R1+0x39c] ;  /* 0x00039c0001cf7983 */ /* 0x000e620000300800 */
[C---:B------:R-:W-:Y:S03]  /*6f4f0*/  HMMA.1688.F32.TF32 R140, R16.reuse, R42, R196 ;  /* 0x0000002a108c723c */ /* 0x040fe600000810c4 */
        /* <DEDUP_REMOVED lines=48> */
[----:B------:R-:W3:Y:S01]  /*6f800*/  LDL.LU R31, [R1+0x52c] ;  /* 0x00052c00011f7983 */ /* 0x000ee20000300800 */
[----:B------:R-:W-:Y:S01]  /*6f810*/  IMAD.MOV.U32 R152, RZ, RZ, R26 ;  /* 0x000000ffff987224 */ /* 0x000fe200078e001a */
[----:B------:R-:W-:Y:S01]  /*6f820*/  MOV R153, R27 ;  /* 0x0000001b00997202 */ /* 0x000fe20000000f00 */
[----:B------:R-:W-:Y:S01]  /*6f830*/  IMAD.MOV.U32 R154, RZ, RZ, R20 ;  /* 0x000000ffff9a7224 */ /* 0x000fe200078e0014 */
[----:B------:R-:W-:Y:S01]  /*6f840*/  MOV R155, R22 ;  /* 0x00000016009b7202 */ /* 0x000fe20000000f00 */
[----:B------:R-:W-:Y:S01]  /*6f850*/  IMAD.MOV.U32 R156, RZ, RZ, R23 ;  /* 0x000000ffff9c7224 */ /* 0x000fe200078e0017 */
[----:B------:R-:W-:Y:S01]  /*6f860*/  MOV R157, R21 ;  /* 0x00000015009d7202 */ /* 0x000fe20000000f00 */
[----:B------:R-:W-:Y:S04]  /*6f870*/  LDS R8, [R48+UR11+0x4f100] ;  /* 0x04f1000b30087984 */ /* 0x000fe80008000800 */
[----:B------:R-:W-:Y:S04]  /*6f880*/  LDS R10, [R48+UR11+0x4f900] ;  /* 0x04f9000b300a7984 */ /* 0x000fe80008000800 */
[----:B------:R-:W-:Y:S04]  /*6f890*/  LDS R9, [R49+UR11+0x4f100] ;  /* 0x04f1000b31097984 */ /* 0x000fe80008000800 */
[----:B------:R-:W2:Y:S01]  /*6f8a0*/  LDS R11, [R49+UR11+0x4f900] ;  /* 0x04f9000b310b7984 */ /* 0x000ea20008000800 */
[C---:B-1----:R-:W-:Y:S08]  /*6f8b0*/  HMMA.1688.F32.TF32 R4, R12.reuse, R62, R204 ;  /* 0x0000003e0c04723c */ /* 0x042ff000000810cc */
[----:B----4-:R-:W-:-:S15]  /*6f8c0*/  HMMA.1688.F32.TF32 R16, R12, R58, R200 ;  /* 0x0000003a0c10723c */ /* 0x010fde00000810c8 */
[----:B------:R-:W-:-:S04]  /*6f8d0*/  NOP ;  /* 0x0000000000007918 */ /* 0x000fc80000000000 */
[----:B------:R-:W-:Y:S04]  /*6f8e0*/  STL.64 [R1+0x700], R16 ;  /* 0x0007001001007387 */ /* 0x000fe80000100a00 */
[----:B------:R-:W-:Y:S04]  /*6f8f0*/  STL.64 [R1+0x708], R18 ;  /* 0x0007081201007387 */ /* 0x000fe80000100a00 */
[----:B------:R-:W-:Y:S04]  /*6f900*/  STL.64 [R1+0x6f0], R4 ;  /* 0x0006f00401007387 */ /* 0x000fe80000100a00 */
[----:B------:R1:W-:Y:S02]  /*6f910*/  STL.64 [R1+0x6f8], R6 ;  /* 0x0006f80601007387 */ /* 0x0003e40000100a00 */
[C---:B-1----:R-:W-:Y:S08]  /*6f920*/  HMMA.1688.F32.TF32 R4, R12.reuse, R74, R220 ;  /* 0x0000004a0c04723c */ /* 0x042ff000000810dc */
        /* <DEDUP_REMOVED lines=22> */
[C---:B----4-:R-:W-:Y:S08]  /*6fa90*/  HMMA.1688.F32.TF32 R16, R12.reuse, R98, R240 ;  /* 0x000000620c10723c */ /* 0x050ff000000810f0 */
[C---:B-1----:R-:W-:Y:S02]  /*6faa0*/  HMMA.1688.F32.TF32 R4, R12.reuse, R102, R248 ;  /* 0x000000660c04723c */ /* 0x042fe400000810f8 */
[----:B------:R-:W-:Y:S04]  /*6fab0*/  STL.64 [R1+0x670], R104 ;  /* 0x0006706801007387 */ /* 0x000fe80000100a00 */
[----:B------:R-:W-:Y:S05]  /*6fac0*/  STL.64 [R1+0x678], R106 ;  /* 0x0006786a01007387 */ /* 0x000fea0000100a00 */
[----:B------:R-:W-:Y:S01]  /*6fad0*/  STL.64 [R1+0x660], R16 ;  /* 0x0006601001007387 */ /* 0x000fe20000100a00 */
[----:B------:R-:W-:Y:S01]  /*6fae0*/  HMMA.1688.F32.TF32 R120, R12, R46, R244 ;  /* 0x0000002e0c78723c */ /* 0x000fe200000810f4 */
[----:B------:R-:W-:-:S02]  /*6faf0*/  IMAD.MOV.U32 R244, RZ, RZ, R2 ;  /* 0x000000fffff47224 */ /* 0x000fc400078e0002 */
[----:B------:R-:W-:Y:S01]  /*6fb00*/  STL.64 [R1+0x668], R18 ;  /* 0x0006681201007387 */ /* 0x000fe20000100a00 */
[----:B------:R-:W-:Y:S01]  /*6fb10*/  MOV R245, R252 ;  /* 0x000000fc00f57202 */ /* 0x000fe20000000f00 */
[----:B------:R-:W-:Y:S02]  /*6fb20*/  IMAD.MOV.U32 R246, RZ, RZ, R24 ;  /* 0x000000fffff67224 */ /* 0x000fe400078e0018 */
[----:B------:R-:W-:Y:S04]  /*6fb30*/  LDS R106, [R48+UR11+0x4f980] ;  /* 0x04f9800b306a7984 */ /* 0x000fe80008000800 */
[----:B------:R1:W-:Y:S01]  /*6fb40*/  STL.64 [R1+0x650], R4 ;  /* 0x0006500401007387 */ /* 0x0003e20000100a00 */
[----:B------:R-:W-:-:S03]  /*6fb50*/  MOV R247, R25 ;  /* 0x0000001900f77202 */ /* 0x000fc60000000f00 */
[----:B------:R4:W-:Y:S04]  /*6fb60*/  STL.64 [R1+0x658], R6 ;  /* 0x0006580601007387 */ /* 0x0009e80000100a00 */
        /* <DEDUP_REMOVED lines=79> */
[----:B--2---:R-:W-:Y:S03]  /*70060*/  HMMA.1688.F32.TF32 R36, R8, R42, R36 ;  /* 0x0000002a0824723c */ /* 0x004fe60000081024 */
[----:B------:R-:W-:Y:S01]  /*70070*/  LDS R104, [R48+UR11+0x4f180] ;  /* 0x04f1800b30687984 */ /* 0x000fe20008000800 */
[----:B---3--:R-:W-:-:S04]  /*70080*/  MOV R243, R24 ;  /* 0x0000001800f37202 */ /* 0x008fc80000000f00 */
[----:B------:R-:W-:Y:S01]  /*70090*/  HMMA.1688.F32.TF32 R32, R8, R46, R32 ;  /* 0x0000002e0820723c */ /* 0x000fe20000081020 */
[----:B------:R-:W2:Y:S01]  /*700a0*/  LDL.LU R24, [R1+0x530] ;  /* 0x0005300001187983 */ /* 0x000ea20000300800 */
[----:B------:R-:W-:-:S03]  /*700b0*/  IMAD.MOV.U32 R242, RZ, RZ, R25 ;  /* 0x000000fffff27224 */ /* 0x000fc600078e0019 */
[----:B------:R-:W2:Y:S01]  /*700c0*/  LDL.LU R25, [R1+0x534] ;  /* 0x0005340001197983 */ /* 0x000ea20000300800 */
[----:B------:R-:W-:-:S03]  /*700d0*/  MOV R241, R26 ;  /* 0x0000001a00f17202 */ /* 0x000fc60000000f00 */
[----:B------:R-:W2:Y:S01]  /*700e0*/  LDL.LU R26, [R1+0x538] ;  /* 0x00053800011a7983 */ /* 0x000ea20000300800 */
[----:B------:R-:W-:-:S03]  /*700f0*/  IMAD.MOV.U32 R240, RZ, RZ, R27 ;  /* 0x000000fffff07224 */ /* 0x000fc600078e001b */
        /* <DEDUP_REMOVED lines=34> */
[----:B------:R-:W2:Y:S01]  /*70320*/  LDL.LU R2, [R1+0x2b68] ;  /* 0x002b680001027983 */ /* 0x000ea20000300800 */
[----:B------:R-:W-:Y:S03]  /*70330*/  HMMA.1688.F32.TF32 R28, R8, R50, R28 ;  /* 0x00000032081c723c */ /* 0x000fe6000008101c */
[----:B------:R-:W-:Y:S04]  /*70340*/  LDS R107, [R49+UR11+0x4f980] ;  /* 0x04f9800b316b7984 */ /* 0x000fe80008000800 */
[----:B------:R-:W1:Y:S01]  /*70350*/  LDS R105, [R49+UR11+0x4f180] ;  /* 0x04f1800b31697984 */ /* 0x000e620008000800 */
[C---:B------:R-:W-:Y:S08]  /*70360*/  HMMA.1688.F32.TF32 R204, R148.reuse, R58, R204 ;  /* 0x0000003a94cc723c */ /* 0x040ff000000810cc */
[C---:B------:R-:W-:Y:S08]  /*70370*/  HMMA.1688.F32.TF32 R208, R148.reuse, R62, R208 ;  /* 0x0000003e94d0723c */ /* 0x040ff000000810d0 */
[----:B------:R-:W-:Y:S08]  /*70380*/  HMMA.1688.F32.TF32 R212, R148, R66, R212 ;  /* 0x0000004294d4723c */ /* 0x000ff000000810d4 */
[C---:B------:R-:W-:Y:S08]  /*70390*/  HMMA.1688.F32.TF32 R196, R8.reuse, R98, R196 ;  /* 0x0000006208c4723c */ /* 0x040ff000000810c4 */
[C---:B------:R-:W-:Y:S08]  /*703a0*/  HMMA.1688.F32.TF32 R188, R8.reuse, R90, R188 ;  /* 0x0000005a08bc723c */ /* 0x040ff000000810bc */
[C---:B----4-:R-:W-:Y:S08]  /*703b0*/  HMMA.1688.F32.TF32 R4, R8.reuse, R86, R4 ;  /* 0x000000560804723c */ /* 0x050ff00000081004 */
[C---:B------:R-:W-:Y:S08]  /*703c0*/  HMMA.1688.F32.TF32 R108, R8.reuse, R82, R108 ;  /* 0x00000052086c723c */ /* 0x040ff0000008106c */
[C---:B------:R-:W-:Y:S08]  /*703d0*/  HMMA.1688.F32.TF32 R172, R8.reuse, R74, R172 ;  /* 0x0000004a08ac723c */ /* 0x040ff000000810ac */
[C---:B------:R-:W-:Y:S08]  /*703e0*/  HMMA.1688.F32.TF32 R184, R8.reuse, R70, R184 ;  /* 0x0000004608b8723c */ /* 0x040ff000000810b8 */
[C---:B------:R-:W-:Y:S08]  /*703f0*/  HMMA.1688.F32.TF32 R180, R8.reuse, R66, R180 ;  /* 0x0000004208b4723c */ /* 0x040ff000000810b4 */
[----:B------:R-:W-:-:S15]  /*70400*/  HMMA.1688.F32.TF32 R164, R8, R58, R164 ;  /* 0x0000003a08a4723c */ /* 0x000fde00000810a4 */
[----:B------:R-:W-:-:S04]  /*70410*/  NOP ;  /* 0x0000000000007918 */ /* 0x000fc80000000000 */
[----:B------:R-:W-:Y:S01]  /*70420*/  STL.64 [R1+0x410], R164 ;  /* 0x000410a401007387 */ /* 0x000fe20000100a00 */
[C---:B---3--:R-:W-:Y:S03]  /*70430*/  HMMA.1688.F32.TF32 R176, R8.reuse, R62, R176 ;  /* 0x0000003e08b0723c */ /* 0x048fe600000810b0 */
[----:B------:R3:W-:Y:S04]  /*70440*/  STL.64 [R1+0x418], R166 ;  /* 0x000418a601007387 */ /* 0x0007e80000100a00 */
[----:B---3--:R-:W5:Y:S01]  /*70450*/  LDL.LU.64 R166, [R1+0x2b60] ;  /* 0x002b600001a67983 */ /* 0x008f620000300a00 */
[C---:B--2---:R-:W-:Y:S03]  /*70460*/  HMMA.1688.F32.TF32 R168, R8.reuse, R78, R168 ;  /* 0x0000004e08a8723c */ /* 0x044fe600000810a8 */
[----:B------:R-:W5:Y:S08]  /*70470*/  LDL.LU.64 R164, [R1+0x2b58] ;  /* 0x002b580001a47983 */ /* 0x000f700000300a00 */
[----:B------:R-:W-:Y:S04]  /*70480*/  STL.64 [R1+0x420], R176 ;  /* 0x000420b001007387 */ /* 0x000fe80000100a00 */
[----:B------:R2:W-:Y:S04]  /*70490*/  STL.64 [R1+0x428], R178 ;  /* 0x000428b201007387 */ /* 0x0005e80000100a00 */
[----:B--2---:R-:W5:Y:S04]  /*704a0*/  LDL.LU.64 R178, [R1+0x2b50] ;  /* 0x002b500001b27983 */ /* 0x004f680000300a00 */
[----:B------:R-:W5:Y:S04]  /*704b0*/  LDL.LU.64 R176, [R1+0x2b48] ;  /* 0x002b480001b07983 */ /* 0x000f680000300a00 */
[----:B------:R-:W-:Y:S04]  /*704c0*/  STL.64 [R1+0x430], R180 ;  /* 0x000430b401007387 */ /* 0x000fe80000100a00 */
[----:B------:R2:W-:Y:S01]  /*704d0*/  STL.64 [R1+0x438], R182 ;  /* 0x000438b601007387 */ /* 0x0005e20000100a00 */
[C---:B------:R-:W-:Y:S03]  /*704e0*/  HMMA.1688.F32.TF32 R192, R8.reuse, R94, R192 ;  /* 0x0000005e08c0723c */ /* 0x040fe600000810c0 */
[----:B--2---:R-:W5:Y:S04]  /*704f0*/  LDL.LU.64 R182, [R1+0x2b40] ;  /* 0x002b400001b67983 */ /* 0x004f680000300a00 */
[----:B------:R-:W5:Y:S04]  /*70500*/  LDL.LU.64 R180, [R1+0x2b38] ;  /* 0x002b380001b47983 */ /* 0x000f680000300a00 */
        /* <DEDUP_REMOVED lines=10> */
[----:B------:R2:W-:Y:S01]  /*705b0*/  STL.64 [R1+0x478], R170 ;  /* 0x000478aa01007387 */ /* 0x0005e20000100a00 */
[----:B------:R-:W-:Y:S03]  /*705c0*/  HMMA.1688.F32.TF32 R8, R8, R102, R200 ;  /* 0x000000660808723c */ /* 0x000fe600000810c8 */
[----:B--2---:R-:W5:Y:S04]  /*705d0*/  LDL.LU.64 R170, [R1+0x2b10] ;  /* 0x002b100001aa7983 */ /* 0x004f680000300a00 */
[----:B------:R-:W5:Y:S04]  /*705e0*/  LDL.LU.64 R168, [R1+0x2b08] ;  /* 0x002b080001a87983 */ /* 0x000f680000300a00 */
[----:B------:R-:W-:Y:S04]  /*705f0*/  STL.64 [R1+0x640], R108 ;  /* 0x0006406c01007387 */ /* 0x000fe80000100a00 */
[----:B------:R2:W-:Y:S04]  /*70600*/  STL.64 [R1+0x648], R110 ;  /* 0x0006486e01007387 */ /* 0x0005e80000100a00 */
        /* <DEDUP_REMOVED lines=18> */
[----:B------:R-:W-:Y:S03]  /*70730*/  HMMA.1688.F32.TF32 R228, R148, R78, R228 ;  /* 0x0000004e94e4723c */ /* 0x000fe600000810e4 */
[----:B----4-:R-:W4:Y:S04]  /*70740*/  LDL.LU.64 R198, [R1+0x2ac0] ;  /* 0x002ac00001c67983 */ /* 0x010f280000300a00 */
[----:B------:R-:W4:Y:S04]  /*70750*/  LDL.LU.64 R196, [R1+0x2ab8] ;  /* 0x002ab80001c47983 */ /* 0x000f280000300a00 */
[----:B------:R-:W2:Y:S04]  /*70760*/  LDL.LU.64 R202, [R1+0x2ab0] ;  /* 0x002ab00001ca7983 */ /* 0x000ea80000300a00 */
[----:B------:R-:W2:Y:S04]  /*70770*/  LDL.LU.64 R200, [R1+0x2aa8] ;  /* 0x002aa80001c87983 */ /* 0x000ea80000300a00 */
[----:B------:R1:W-:Y:S04]  /*70780*/  STL.64 [R1+0x5f0], R8 ;  /* 0x0005f00801007387 */ /* 0x0003e80000100a00 */
[----:B------:R1:W-:Y:S04]  /*70790*/  STL.64 [R1+0x5f8], R10 ;  /* 0x0005f80a01007387 */ /* 0x0003e80000100a00 */
[----:B-1----:R-:W2:Y:S04]  /*707a0*/  LDL.LU R8, [R1+0x4c0] ;  /* 0x0004c00001087983 */ /* 0x002ea80000300800 */
[----:B------:R-:W2:Y:S01]  /*707b0*/  LDL.LU R9, [R1+0x4c4] ;  /* 0x0004c40001097983 */ /* 0x000ea20000300800 */
[----:B------:R-:W-:Y:S01]  /*707c0*/  IMAD.MOV.U32 R10, RZ, RZ, R2 ;  /* 0x000000ffff0a7224 */ /* 0x000fe200078e0002 */
[----:B------:R-:W-:-:S02]  /*707d0*/  MOV R11, R252 ;  /* 0x000000fc000b7202 */ /* 0x000fc40000000f00 */
[----:B------:R-:W5:Y:S04]  /*707e0*/  LDL.LU R2, [R1+0x2aa4] ;  /* 0x002aa40001027983 */ /* 0x000f680000300800 */
[----:B------:R-:W5:Y:S04]  /*707f0*/  LDL.LU R252, [R1+0x2aa0] ;  /* 0x002aa00001fc7983 */ /* 0x000f680000300800 */
        /* <DEDUP_REMOVED lines=39> */
[----:B------:R-:W-:Y:S01]  /*70a70*/  IMAD.MOV.U32 R216, RZ, RZ, R45 ;  /* 0x000000ffffd87224 */ /* 0x000fe200078e002d */
[----:B------:R-:W-:Y:S01]  /*70a80*/  MOV R217, R44 ;  /* 0x0000002c00d97202 */ /* 0x000fe20000000f00 */
[----:B------:R-:W-:Y:S01]  /*70a90*/  IMAD.MOV.U32 R218, RZ, RZ, R41 ;  /* 0x000000ffffda7224 */ /* 0x000fe200078e0029 */
[----:B------:R-:W-:Y:S01]  /*70aa0*/  MOV R219, R40 ;  /* 0x0000002800db7202 */ /* 0x000fe20000000f00 */
[C---:B------:R-:W-:Y:S08]  /*70ab0*/  HMMA.1688.F32.TF32 R248, R148.reuse, R94, R248 ;  /* 0x0000005e94f8723c */ /* 0x040ff000000810f8 */
[C---:B------:R-:W-:Y:S08]  /*70ac0*/  HMMA.1688.F32.TF32 R156, R148.reuse, R98, R156 ;  /* 0x00000062949c723c */ /* 0x040ff0000008109c */
[C---:B------:R-:W-:Y:S08]  /*70ad0*/  HMMA.1688.F32.TF32 R20, R148.reuse, R42, R20 ;  /* 0x0000002a9414723c */ /* 0x040ff00000081014 */
[C---:B------:R-:W-:Y:S08]  /*70ae0*/  HMMA.1688.F32.TF32 R16, R148.reuse, R46, R16 ;  /* 0x0000002e9410723c */ /* 0x040ff00000081010 */
[----:B------:R-:W-:Y:S08]  /*70af0*/  HMMA.1688.F32.TF32 R12, R148, R50, R12 ;  /* 0x00000032940c723c */ /* 0x000ff0000008100c */
[----:B------:R-:W-:Y:S01]  /*70b00*/  HMMA.1688.F32.TF32 R44, R104, R46, R216 ;  /* 0x0000002e682c723c */ /* 0x000fe200000810d8 */
[----:B------:R-:W-:Y:S04]  /*70b10*/  STL.64 [R1+0x350], R248 ;  /* 0x000350f801007387 */ /* 0x000fe80000100a00 */
[----:B------:R1:W-:Y:S04]  /*70b20*/  STL.64 [R1+0x358], R250 ;  /* 0x000358fa01007387 */ /* 0x0003e80000100a00 */
[----:B-1----:R-:W4:Y:S04]  /*70b30*/  LDL.LU.64 R250, [R1+0x2a08] ;  /* 0x002a080001fa7983 */ /* 0x002f280000300a00 */
[----:B------:R-:W4:Y:S01]  /*70b40*/  LDL.LU.64 R248, [R1+0x2a00] ;  /* 0x002a000001f87983 */ /* 0x000f220000300a00 */
[C---:B--2---:R-:W-:Y:S08]  /*70b50*/  HMMA.1688.F32.TF32 R8, R148.reuse, R54, R8 ;  /* 0x000000369408723c */ /* 0x044ff00000081008 */
[----:B------:R-:W-:Y:S01]  /*70b60*/  HMMA.1688.F32.TF32 R148, R148, R102, R152 ;  /* 0x000000669494723c */ /* 0x000fe20000081098 */
[----:B------:R-:W-:Y:S04]  /*70b70*/  STL.64 [R1+0x340], R156 ;  /* 0x0003409c01007387 */ /* 0x000fe80000100a00 */
[----:B------:R-:W-:-:S14]  /*70b80*/  STL.64 [R1+0x348], R158 ;  /* 0x0003489e01007387 */ /* 0x000fdc0000100a00 */
[----:B------:R-:W-:Y:S04]  /*70b90*/  STL.64 [R1+0x330], R148 ;  /* 0x0003309401007387 */ /* 0x000fe80000100a00 */
[----:B------:R-:W-:Y:S01]  /*70ba0*/  STL.64 [R1+0x338], R150 ;  /* 0x0003389601007387 */ /* 0x000fe20000100a00 */
[C---:B---3--:R-:W-:Y:S08]  /*70bb0*/  HMMA.1688.F32.TF32 R216, R104.reuse, R54, R240 ;  /* 0x0000003668d8723c */ /* 0x048ff000000810f0 */
[C---:B------:R-:W-:Y:S08]  /*70bc0*/  HMMA.1688.F32.TF32 R52, R104.reuse, R58, R236 ;  /* 0x0000003a6834723c */ /* 0x040ff000000810ec */
[C---:B------:R-:W-:Y:S08]  /*70bd0*/  HMMA.1688.F32.TF32 R240, R104.reuse, R62, R232 ;  /* 0x0000003e68f0723c */ /* 0x040ff000000810e8 */
[C---:B------:R-:W-:Y:S03]  /*70be0*/  HMMA.1688.F32.TF32 R60, R104.reuse, R66, R228 ;  /* 0x00000042683c723c */ /* 0x040fe600000810e4 */
[----:B------:R1:W-:Y:S04]  /*70bf0*/  STL.64 [R1+0x300], R52 ;  /* 0x0003003401007387 */ /* 0x0003e80000100a00 */
[----:B------:R-:W-:Y:S01]  /*70c00*/  STL.64 [R1+0x308], R54 ;  /* 0x0003083601007387 */ /* 0x000fe20000100a00 */
[C---:B------:R-:W-:Y:S03]  /*70c10*/  HMMA.1688.F32.TF32 R56, R104.reuse, R70, R224 ;  /* 0x000000466838723c */ /* 0x040fe600000810e0 */
[----:B-1----:R-:W2:Y:S08]  /*70c20*/  LDL.LU R52, [R1+0x21fc] ;  /* 0x0021fc0001347983 */ /* 0x002eb00000300800 */
[----:B------:R-:W-:Y:S04]  /*70c30*/  STL.64 [R1+0x2b0], R60 ;  /* 0x0002b03c01007387 */ /* 0x000fe80000100a00 */
[----:B------:R1:W-:Y:S02]  /*70c40*/  STL.64 [R1+0x2b8], R62 ;  /* 0x0002b83e01007387 */ /* 0x0003e40000100a00 */
[C---:B-1----:R-:W-:Y:S02]  /*70c50*/  HMMA.1688.F32.TF32 R60, R104.reuse, R74, R220 ;  /* 0x0000004a683c723c */ /* 0x042fe400000810dc */
[----:B------:R-:W-:Y:S04]  /*70c60*/  STL.64 [R1+0x290], R56 ;  /* 0x0002903801007387 */ /* 0x000fe80000100a00 */
[----:B------:R1:W-:Y:S02]  /*70c70*/  STL.64 [R1+0x298], R58 ;  /* 0x0002983a01007387 */ /* 0x0003e40000100a00 */
[C---:B------:R-:W-:Y:S02]  /*70c80*/  HMMA.1688.F32.TF32 R64, R104.reuse, R82, R208 ;  /* 0x000000526840723c */ /* 0x040fe400000810d0 */
[----:B------:R-:W3:Y:S06]  /*70c90*/  LDL.LU R53, [R1+0x21f8] ;  /* 0x0021f80001357983 */ /* 0x000eec0000300800 */
[C---:B-1----:R-:W-:Y:S03]  /*70ca0*/  HMMA.1688.F32.TF32 R56, R104.reuse, R78, R212 ;  /* 0x0000004e6838723c */ /* 0x042fe600000810d4 */
[----:B------:R-:W-:Y:S04]  /*70cb0*/  STL.64 [R1+0x280], R60 ;  /* 0x0002803c01007387 */ /* 0x000fe80000100a00 */
[----:B------:R1:W-:Y:S02]  /*70cc0*/  STL.64 [R1+0x288], R62 ;  /* 0x0002883e01007387 */ /* 0x0003e40000100a00 */
[C---:B-1----:R-:W-:Y:S10]  /*70cd0*/  HMMA.1688.F32.TF32 R60, R104.reuse, R86, R204 ;  /* 0x00000056683c723c */ /* 0x042ff400000810cc */
[----:B------:R-:W-:Y:S04]  /*70ce0*/  STL.64 [R1+0x260], R56 ;  /* 0x0002603801007387 */ /* 0x000fe80000100a00 */
[----:B------:R1:W-:Y:S04]  /*70cf0*/  STL.64 [R1+0x268], R58 ;  /* 0x0002683a01007387 */ /* 0x0003e80000100a00 */
[----:B------:R-:W-:Y:S04]  /*70d00*/  STL.64 [R1+0x240], R64 ;  /* 0x0002404001007387 */ /* 0x000fe80000100a00 */
[----:B------:R4:W-:Y:S01]  /*70d10*/  STL.64 [R1+0x248], R66 ;  /* 0x0002484201007387 */ /* 0x0009e20000100a00 */
[C---:B-1----:R-:W-:Y:S03]  /*70d20*/  HMMA.1688.F32.TF32 R56, R104.reuse, R90, R200 ;  /* 0x0000005a6838723c */ /* 0x042fe600000810c8 */
[----:B------:R-:W-:Y:S04]  /*70d30*/  STL.64 [R1+0x210], R60 ;  /* 0x0002103c01007387 */ /* 0x000fe80000100a00 */
[----:B------:R1:W-:Y:S01]  /*70d40*/  STL.64 [R1+0x218], R62 ;  /* 0x0002183e01007387 */ /* 0x0003e20000100a00 */
[C---:B----4-:R-:W-:Y:S08]  /*70d50*/  HMMA.1688.F32.TF32 R64, R104.reuse, R94, R196 ;  /* 0x0000005e6840723c */ /* 0x050ff000000810c4 */
[C---:B-1----:R-:W-:Y:S03]  /*70d60*/  HMMA.1688.F32.TF32 R60, R104.reuse, R98, R192 ;  /* 0x00000062683c723c */ /* 0x042fe600000810c0 */
[----:B------:R1:W-:Y:S04]  /*70d70*/  STL.64 [R1+0x1e0], R56 ;  /* 0x0001e03801007387 */ /* 0x0003e80000100a00 */
[----:B------:R4:W-:Y:S04]  /*70d80*/  STL.64 [R1+0x1e8], R58 ;  /* 0x0001e83a01007387 */ /* 0x0009e80000100a00 */
[----:B-1----:R-:W3:Y:S04]  /*70d90*/  LDL.LU R56, [R1+0x2200] ;  /* 0x0022000001387983 */ /* 0x002ee80000300800 */
[----:B------:R-:W-:Y:S04]  /*70da0*/  STL.64 [R1+0x1c0], R64 ;  /* 0x0001c04001007387 */ /* 0x000fe80000100a00 */
[----:B------:R1:W-:Y:S04]  /*70db0*/  STL.64 [R1+0x1c8], R66 ;  /* 0x0001c84201007387 */ /* 0x0003e80000100a00 */
[----:B------:R-:W-:Y:S04]  /*70dc0*/  STL.64 [R1+0x180], R60 ;  /* 0x0001803c01007387 */ /* 0x000fe80000100a00 */
[----:B------:R1:W-:Y:S04]  /*70dd0*/  STL.64 [R1+0x188], R62 ;  /* 0x0001883e01007387 */ /* 0x0003e80000100a00 */
[----:B----4-:R-:W4:Y:S01]  /*70de0*/  LDL.LU R58, [R1+0x21f0] ;  /* 0x0021f000013a7983 */ /* 0x010f220000300800 */
[----:B------:R-:W1:Y:S02]  /*70df0*/  S2R R57, SR_TID.X ;  /* 0x0000000000397919 */ /* 0x000e640000002100 */
[----:B-1----:R-:W-:Y:S01]  /*70e00*/  HMMA.1688.F32.TF32 R64, R104, R102, R188 ;  /* 0x000000666840723c */ /* 0x002fe200000810bc */
[----:B------:R-:W4:Y:S01]  /*70e10*/  LDL.LU R62, [R1+0x21b8] ;  /* 0x0021b800013e7983 */ /* 0x000f220000300800 */
[----:B------:R-:W-:-:S15]  /*70e20*/  UIMAD UR18, UR4, -0x80, UR6 ;  /* 0xffffff80041278a4 */ /* 0x000fde000f8e0206 */
[----:B------:R-:W-:Y:S02]  /*70e30*/  NOP ;  /* 0x0000000000007918 */ /* 0x000fe40000000000 */
[----:B------:R-:W-:Y:S04]  /*70e40*/  STL.64 [R1+0x140], R64 ;  /* 0x0001404001007387 */ /* 0x000fe80000100a00 */
[----:B------:R-:W-:Y:S04]  /*70e50*/  STL.64 [R1+0x148], R66 ;  /* 0x0001484201007387 */ /* 0x000fe80000100a00 */
[----:B------:R-:W4:Y:S01]  /*70e60*/  LDL.LU R55, [R1+0x21c4] ;  /* 0x0021c40001377983 */ /* 0x000f220000300800 */
[----:B------:R-:W-:-:S03]  /*70e70*/  LOP3.LUT R156, R57, 0x3f, RZ, 0xc0, !PT ;  /* 0x0000003f399c7812 */ /* 0x000fc600078ec0ff */
[----:B------:R-:W4:Y:S04]  /*70e80*/  LDL.LU R61, [R1+0x21b0] ;  /* 0x0021b000013d7983 */ /* 0x000f280000300800 */
[----:B------:R-:W4:Y:S04]  /*70e90*/  LDL.LU R57, [R1+0x21bc] ;  /* 0x0021bc0001397983 */ /* 0x000f280000300800 */
[----:B------:R-:W4:Y:S04]  /*70ea0*/  LDL.LU R60, [R1+0x2178] ;  /* 0x00217800013c7983 */ /* 0x000f280000300800 */
[----:B------:R-:W4:Y:S01]  /*70eb0*/  LDL.LU R3, [R1+0x2184] ;  /* 0x0021840001037983 */ /* 0x000f220000300800 */
[----:B------:R-:W-:-:S02]  /*70ec0*/  UIADD3 UR12, UPT, UPT, UR9, -0x2, URZ ;  /* 0xfffffffe090c7890 */ /* 0x000fc4000fffe0ff */
[----:B------:R-:W-:Y:S02]  /*70ed0*/  UISETP.GT.AND UP1, UPT, UR18, URZ, UPT ;  /* 0x000000ff1200728c */ /* 0x000fe4000bf24270 */
[----:B------:R-:W-:Y:S02]  /*70ee0*/  UIADD3 UR11, UPT, UPT, UR7, 0x1, URZ ;  /* 0x00000001070b7890 */ /* 0x000fe4000fffe0ff */
[----:B------:R-:W-:Y:S02]  /*70ef0*/  UISETP.GE.AND UP0, UPT, UR4, UR12, UPT ;  /* 0x0000000c0400728c */ /* 0x000fe4000bf06270 */
[----:B------:R-:W-:Y:S02]  /*70f00*/  USEL UR7, URZ, 0x4, !UP1 ;  /* 0x00000004ff077887 */ /* 0x000fe4000c800000 */
[----:B------:R-:W-:Y:S02]  /*70f10*/  UISETP.GT.AND UP1, UPT, UR11, 0x1, UPT ;  /* 0x000000010b00788c */ /* 0x000fe4000bf24270 */
[----:B------:R-:W-:-:S02]  /*70f20*/  USEL UR12, UR7, URZ, !UP0 ;  /* 0x000000ff070c7287 */ /* 0x000fc4000c000000 */
[----:B------:R-:W-:Y:S01]  /*70f30*/  USEL UR7, UR11, URZ, !UP1 ;  /* 0x000000ff0b077287 */ /* 0x000fe2000c800000 */
[----:B------:R-:W-:-:S03]  /*70f40*/  IMAD.SHL.U32 R151, R156, 0x4, RZ ;  /* 0x000000049c977824 */ /* 0x000fc600078e00ff */
[----:B------:R-:W-:Y:S01]  /*70f50*/  ISETP.NE.U32.AND P0, PT, RZ, UR12, PT ;  /* 0x0000000cff007c0c */ /* 0x000fe2000bf05070 */
[----:B------:R-:W-:-:S06]  /*70f60*/  ULEA UR12, UR7, UR13, 0x10 ;  /* 0x0000000d070c7291 */ /* 0x000fcc000f8e80ff */
[----:B------:R-:W-:Y:S01]  /*70f70*/  IADD3 R0, PT, PT, R151, UR12, RZ ;  /* 0x0000000c97007c10 */ /* 0x000fe2000fffe0ff */
[----:B------:R-:W-:Y:S01]  /*70f80*/  BAR.SYNC.DEFER_BLOCKING 0x0 ;  /* 0x0000000000007b1d */ /* 0x000fe20000010000 */
[----:B--2---:R-:W-:-:S05]  /*70f90*/  IADD3 R52, P1, PT, R52, UR16, RZ ;  /* 0x0000001034347c10 */ /* 0x004fca000ff3e0ff */
[----:B------:R1:W-:Y:S01]  /*70fa0*/  STL [R1+0x21fc], R52 ;  /* 0x0021fc3401007387 */ /* 0x0003e20000100800 */
[----:B---3--:R-:W-:-:S05]  /*70fb0*/  IADD3.X R53, PT, PT, R53, UR5, RZ, P1, !PT ;  /* 0x0000000535357c10 */ /* 0x008fca0008ffe4ff */
[----:B------:R2:W-:Y:S04]  /*70fc0*/  STL [R1+0x21f8], R53 ;  /* 0x0021f83501007387 */ /* 0x0005e80000100800 */
[----:B------:R-:W3:Y:S04]  /*70fd0*/  LDL.LU R59, [R1+0x2170] ;  /* 0x00217000013b7983 */ /* 0x000ee80000300800 */
[----:B------:R-:W3:Y:S04]  /*70fe0*/  LDL.LU R54, [R1+0x217c] ;  /* 0x00217c0001367983 */ /* 0x000ee80000300800 */
[----:B------:R-:W-:Y:S01]  /*70ff0*/  @!PT LDS RZ, [RZ] ;  /* 0x00000000fffff984 */ /* 0x000fe20000000800 */
[----:B------:R-:W-:Y:S01]  /*71000*/  @!PT LDS RZ, [RZ] ;  /* 0x00000000fffff984 */ /* 0x000fe20000000800 */
[----:B------:R-:W-:Y:S01]  /*71010*/  @!PT LDS RZ, [RZ] ;  /* 0x00000000fffff984 */ /* 0x000fe20000000800 */
[----:B------:R1:W-:Y:S01]  /*71020*/  LDGSTS.E [R0+0x40000], desc[UR14][R52.64], P0 ;  /* 0x4000000034007fae */ /* 0x0003e200081a100e */
[----:B------:R-:W-:-:S05]  /*71030*/  IADD3 R56, P1, PT, R56, UR16, RZ ;  /* 0x0000001038387c10 */ /* 0x000fca000ff3e0ff */
[----:B------:R-:W-:Y:S01]  /*71040*/  STL [R1+0x2200], R56 ;  /* 0x0022003801007387 */ /* 0x000fe20000100800 */
[----:B-1----:R-:W-:Y:S01]  /*71050*/  IMAD.MOV.U32 R52, RZ, RZ, R56 ;  /* 0x000000ffff347224 */ /* 0x002fe200078e0038 */
[----:B----4-:R-:W-:-:S04]  /*71060*/  IADD3.X R58, PT, PT, R58, UR5, RZ, P1, !PT ;  /* 0x000000053a3a7c10 */ /* 0x010fc80008ffe4ff */
[----:B--2---:R-:W-:Y:S01]  /*71070*/  MOV R53, R58 ;  /* 0x0000003a00357202 */ /* 0x004fe20000000f00 */
[----:B------:R1:W-:Y:S01]  /*71080*/  STL [R1+0x21f0], R58 ;  /* 0x0021f03a01007387 */ /* 0x0003e20000100800 */
[----:B------:R-:W-:-:S03]  /*71090*/  UISETP.GT.AND UP1, UPT, UR18, 0x4, UPT ;  /* 0x000000041200788c */ /* 0x000fc6000bf24270 */
[----:B------:R2:W-:Y:S04]  /*710a0*/  LDGSTS.E [R0+0x40100], desc[UR14][R52.64], P0 ;  /* 0x4010000034007fae */ /* 0x0005e800081a100e */
[----:B-1----:R-:W4:Y:S04]  /*710b0*/  LDL.LU R58, [R1+0x2138] ;  /* 0x00213800013a7983 */ /* 0x002f280000300800 */
[----:B------:R-:W4:Y:S01]  /*710c0*/  LDL.LU R56, [R1+0x2144] ;  /* 0x0021440001387983 */ /* 0x000f220000300800 */
[----:B------:R-:W-:-:S04]  /*710d0*/  USEL UR11, URZ, 0x4, !UP1 ;  /* 0x00000004ff0b7887 */ /* 0x000fc8000c800000 */
[----:B------:R-:W-:Y:S01]  /*710e0*/  USEL UR11, UR11, URZ, !UP0 ;  /* 0x000000ff0b0b7287 */ /* 0x000fe2000c000000 */
[----:B------:R-:W-:-:S05]  /*710f0*/  IADD3 R55, P1, PT, R55, UR16, RZ ;  /* 0x0000001037377c10 */ /* 0x000fca000ff3e0ff */
[----:B------:R-:W-:Y:S02]  /*71100*/  ISETP.NE.U32.AND P0, PT, RZ, UR11, PT ;  /* 0x0000000bff007c0c */ /* 0x000fe4000bf05070 */
[----:B------:R-:W-:Y:S01]  /*71110*/  IADD3.X R62, PT, PT, R62, UR5, RZ, P1, !PT ;  /* 0x000000053e3e7c10 */ /* 0x000fe20008ffe4ff */
[----:B------:R1:W-:Y:S01]  /*71120*/  STL [R1+0x21c4], R55 ;  /* 0x0021c43701007387 */ /* 0x0003e20000100800 */
[----:B------:R-:W-:-:S03]  /*71130*/  IADD3 R57, P2, PT, R57, UR16, RZ ;  /* 0x0000001039397c10 */ /* 0x000fc6000ff5e0ff */
[----:B------:R-:W-:Y:S01]  /*71140*/  STL [R1+0x21b8], R62 ;  /* 0x0021b83e01007387 */ /* 0x000fe20000100800 */
[----:B--2---:R-:W-:Y:S01]  /*71150*/  IMAD.MOV.U32 R52, RZ, RZ, R55 ;  /* 0x000000ffff347224 */ /* 0x004fe200078e0037 */
[----:B------:R-:W-:Y:S02]  /*71160*/  IADD3.X R61, PT, PT, R61, UR5, RZ, P2, !PT ;  /* 0x000000053d3d7c10 */ /* 0x000fe400097fe4ff */
[----:B------:R-:W2:Y:S01]  /*71170*/  LDL.LU R63, [R1+0x213c] ;  /* 0x00213c00013f7983 */ /* 0x000ea20000300800 */
[----:B------:R-:W-:Y:S01]  /*71180*/  UISETP.GT.AND UP1, UPT, UR18, 0x8, UPT ;  /* 0x000000081200788c */ /* 0x000fe2000bf24270 */
[----:B------:R-:W-:Y:S02]  /*71190*/  IADD3 R3, P3, PT, R3, UR16, RZ ;  /* 0x0000001003037c10 */ /* 0x000fe4000ff7e0ff */
[----:B-1----:R-:W2:Y:S01]  /*711a0*/  LDL.LU R55, [R1+0x2104] ;  /* 0x0021040001377983 */ /* 0x002ea20000300800 */
[----:B------:R-:W-:-:S03]  /*711b0*/  MOV R53, R62 ;  /* 0x0000003e00357202 */ /* 0x000fc60000000f00 */
[----:B------:R1:W-:Y:S01]  /*711c0*/  STL [R1+0x21bc], R57 ;  /* 0x0021bc3901007387 */ /* 0x0003e20000100800 */
[----:B------:R-:W-:Y:S01]  /*711d0*/  IADD3.X R60, PT, PT, R60, UR5, RZ, P3, !PT ;  /* 0x000000053c3c7c10 */ /* 0x000fe20009ffe4ff */
[----:B------:R-:W-:Y:S02]  /*711e0*/  USEL UR11, URZ, 0x4, !UP1 ;  /* 0x00000004ff0b7887 */ /* 0x000fe4000c800000 */
[----:B------:R-:W-:Y:S04]  /*711f0*/  STL [R1+0x21b0], R61 ;  /* 0x0021b03d01007387 */ /* 0x000fe80000100800 */
[----:B------:R1:W-:Y:S04]  /*71200*/  STL [R1+0x2184], R3 ;  /* 0x0021840301007387 */ /* 0x0003e80000100800 */
[----:B------:R-:W2:Y:S01]  /*71210*/  LDL.LU R64, [R1+0x2130] ;  /* 0x0021300001407983 */ /* 0x000ea20000300800 */
[----:B------:R-:W-:-:S03]  /*71220*/  USEL UR11, UR11, URZ, !UP0 ;  /* 0x000000ff0b0b7287 */ /* 0x000fc6000c000000 */
[----:B------:R1:W-:Y:S04]  /*71230*/  LDGSTS.E [R0+0x40800], desc[UR14][R52.64], P0 ;  /* 0x4080000034007fae */ /* 0x0003e800081a100e */
[----:B------:R-:W-:Y:S01]  /*71240*/  STL [R1+0x2178], R60 ;  /* 0x0021783c01007387 */ /* 0x000fe20000100800 */
[----:B------:R-:W-:Y:S01]  /*71250*/  ISETP.NE.U32.AND P1, PT, RZ, UR11, PT ;  /* 0x0000000bff007c0c */ /* 0x000fe2000bf25070 */
[----:B-1----:R-:W-:Y:S02]  /*71260*/  IMAD.MOV.U32 R52, RZ, RZ, R57 ;  /* 0x000000ffff347224 */ /* 0x002fe400078e0039 */
[----:B------:R-:W2:Y:S01]  /*71270*/  LDL.LU R57, [R1+0x20f8] ;  /* 0x0020f80001397983 */ /* 0x000ea20000300800 */
[----:B------:R-:W-:-:S05]  /*71280*/  MOV R53, R61 ;  /* 0x0000003d00357202 */ /* 0x000fca0000000f00 */
[----:B------:R1:W-:Y:S02]  /*71290*/  LDGSTS.E [R0+0x40900], desc[UR14][R52.64], P0 ;  /* 0x4090000034007fae */ /* 0x0003e400081a100e */
[----:B-1----:R-:W-:Y:S01]  /*712a0*/  IMAD.MOV.U32 R52, RZ, RZ, R3 ;  /* 0x000000ffff347224 */ /* 0x002fe200078e0003 */
[----:B------:R-:W-:Y:S01]  /*712b0*/  MOV R53, R60 ;  /* 0x0000003c00357202 */ /* 0x000fe20000000f00 */
[----:B------:R-:W2:Y:S04]  /*712c0*/  LDL.LU R3, [R1+0x20fc] ;  /* 0x0020fc0001037983 */ /* 0x000ea80000300800 */
[----:B------:R1:W-:Y:S01]  /*712d0*/  LDGSTS.E [R0+0x41000], desc[UR14][R52.64], P1 ;  /* 0x4100000034007fae */ /* 0x0003e200089a100e */
[----:B---3--:R-:W-:-:S04]  /*712e0*/  IADD3 R54, P0, PT, R54, UR16, RZ ;  /* 0x0000001036367c10 */ /* 0x008fc8000ff1e0ff */
[----:B------:R-:W-:Y:S01]  /*712f0*/  IADD3.X R59, PT, PT, R59, UR5, RZ, P0, !PT ;  /* 0x000000053b3b7c10 */ /* 0x000fe200087fe4ff */
[----:B------:R-:W-:Y:S01]  /*71300*/  STL [R1+0x217c], R54 ;  /* 0x00217c3601007387 */ /* 0x000fe20000100800 */
[----:B-1----:R-:W-:Y:S02]  /*71310*/  IMAD.MOV.U32 R52, RZ, RZ, R54 ;  /* 0x000000ffff347224 */ /* 0x002fe400078e0036 */
[----:B------:R-:W-:Y:S01]  /*71320*/  MOV R53, R59 ;  /* 0x0000003b00357202 */ /* 0x000fe20000000f00 */
[----:B------:R1:W-:Y:S04]  /*71330*/  STL [R1+0x2170], R59 ;  /* 0x0021703b01007387 */ /* 0x0003e80000100800 */
[----:B------:R3:W-:Y:S04]  /*71340*/  LDGSTS.E [R0+0x41100], desc[UR14][R52.64], P1 ;  /* 0x4110000034007fae */ /* 0x0007e800089a100e */
[----:B-1----:R-:W2:Y:S04]  /*71350*/  LDL.LU R59, [R1+0x20f0] ;  /* 0x0020f000013b7983 */ /* 0x002ea80000300800 */
[----:B------:R-:W2:Y:S01]  /*71360*/  LDL.LU R54, [R1+0x20c4] ;  /* 0x0020c40001367983 */ /* 0x000ea20000300800 */
[----:B----4-:R-:W-:-:S04]  /*71370*/  IADD3 R56, P1, PT, R56, UR16, RZ ;  /* 0x0000001038387c10 */ /* 0x010fc8000ff3e0ff */
[----:B------:R-:W-:Y:S01]  /*71380*/  IADD3.X R58, PT, PT, R58, UR5, RZ, P1, !PT ;  /* 0x000000053a3a7c10 */ /* 0x000fe20008ffe4ff */
[----:B------:R-:W-:Y:S04]  /*71390*/  STL [R1+0x2144], R56 ;  /* 0x0021443801007387 */ /* 0x000fe80000100800 */
[----:B------:R1:W-:Y:S01]  /*713a0*/  STL [R1+0x2138], R58 ;  /* 0x0021383a01007387 */ /* 0x0003e20000100800 */
[----:B---3--:R-:W-:-:S03]  /*713b0*/  MOV R53, R58 ;  /* 0x0000003a00357202 */ /* 0x008fc60000000f00 */
[----:B------:R-:W3:Y:S04]  /*713c0*/  LDL.LU R62, [R1+0x20b8] ;  /* 0x0020b800013e7983 */ /* 0x000ee80000300800 */
[----:B------:R-:W4:Y:S04]  /*713d0*/  LDL.LU R61, [R1+0x20b0] ;  /* 0x0020b000013d7983 */ /* 0x000f280000300800 */
[----:B-1----:R-:W4:Y:S01]  /*713e0*/  LDL.LU R58, [R1+0x20bc] ;  /* 0x0020bc00013a7983 */ /* 0x002f220000300800 */
[----:B------:R-:W-:-:S03]  /*713f0*/  IMAD.MOV.U32 R52, RZ, RZ, R56 ;  /* 0x000000ffff347224 */ /* 0x000fc600078e0038 */
[----:B------:R-:W4:Y:S04]  /*71400*/  LDL.LU R60, [R1+0x2078] ;  /* 0x00207800013c7983 */ /* 0x000f280000300800 */
[----:B------:R-:W4:Y:S01]  /*71410*/  LDL.LU R56, [R1+0x2084] ;  /* 0x0020840001387983 */ /* 0x000f220000300800 */
[----:B------:R-:W-:-:S04]  /*71420*/  UISETP.GT.AND UP1, UPT, UR18, 0xc, UPT ;  /* 0x0000000c1200788c */ /* 0x000fc8000bf24270 */
[----:B------:R-:W-:-:S04]  /*71430*/  USEL UR11, URZ, 0x4, !UP1 ;  /* 0x00000004ff0b7887 */ /* 0x000fc8000c800000 */
[----:B------:R-:W-:-:S06]  /*71440*/  USEL UR11, UR11, URZ, !UP0 ;  /* 0x000000ff0b0b7287 */ /* 0x000fcc000c000000 */
[----:B------:R-:W-:Y:S02]  /*71450*/  ISETP.NE.U32.AND P0, PT, RZ, UR11, PT ;  /* 0x0000000bff007c0c */ /* 0x000fe4000bf05070 */
[----:B--2---:R-:W-:Y:S02]  /*71460*/  IADD3 R63, P2, PT, R63, UR16, RZ ;  /* 0x000000103f3f7c10 */ /* 0x004fe4000ff5e0ff */
[----:B------:R-:W-:Y:S02]  /*71470*/  IADD3 R55, P3, PT, R55, UR16, RZ ;  /* 0x0000001037377c10 */ /* 0x000fe4000ff7e0ff */
[----:B------:R-:W-:Y:S01]  /*71480*/  IADD3.X R64, PT, PT, R64, UR5, RZ, P2, !PT ;  /* 0x0000000540407c10 */ /* 0x000fe200097fe4ff */
[----:B------:R-:W-:Y:S01]  /*71490*/  UISETP.GT.AND UP1, UPT, UR18, 0x10, UPT ;  /* 0x000000101200788c */ /* 0x000fe2000bf24270 */
[----:B------:R-:W-:Y:S05]  /*714a0*/  STL [R1+0x213c], R63 ;  /* 0x00213c3f01007387 */ /* 0x000fea0000100800 */
[----:B------:R1:W-:Y:S01]  /*714b0*/  LDGSTS.E [R0+0x41800], desc[UR14][R52.64], P0 ;  /* 0x4180000034007fae */ /* 0x0003e200081a100e */
[----:B------:R-:W-:-:S03]  /*714c0*/  USEL UR11, URZ, 0x4, !UP1 ;  /* 0x00000004ff0b7887 */ /* 0x000fc6000c800000 */
[----:B------:R-:W-:Y:S01]  /*714d0*/  STL [R1+0x2130], R64 ;  /* 0x0021304001007387 */ /* 0x000fe20000100800 */
[----:B------:R-:W-:Y:S01]  /*714e0*/  IADD3.X R57, PT, PT, R57, UR5, RZ, P3, !PT ;  /* 0x0000000539397c10 */ /* 0x000fe20009ffe4ff */
[----:B-1----:R-:W-:Y:S01]  /*714f0*/  IMAD.MOV.U32 R52, RZ, RZ, R63 ;  /* 0x000000ffff347224 */ /* 0x002fe200078e003f */
[----:B------:R-:W-:Y:S01]  /*71500*/  MOV R53, R64 ;  /* 0x0000004000357202 */ /* 0x000fe20000000f00 */
[----:B------:R-:W-:Y:S01]  /*71510*/  STL [R1+0x2104], R55 ;  /* 0x0021043701007387 */ /* 0x000fe20000100800 */
[----:B------:R-:W-:-:S03]  /*71520*/  USEL UR11, UR11, URZ, !UP0 ;  /* 0x000000ff0b0b7287 */ /* 0x000fc6000c000000 */
[----:B------:R1:W-:Y:S04]  /*71530*/  LDGSTS.E [R0+0x41900], desc[UR14][R52.64], P0 ;  /* 0x4190000034007fae */ /* 0x0003e800081a100e */
[----:B------:R2:W-:Y:S01]  /*71540*/  STL [R1+0x20f8], R57 ;  /* 0x0020f83901007387 */ /* 0x0005e20000100800 */
[----:B------:R-:W-:Y:S02]  /*71550*/  ISETP.NE.U32.AND P1, PT, RZ, UR11, PT ;  /* 0x0000000bff007c0c */ /* 0x000fe4000bf25070 */
[----:B-1----:R-:W-:Y:S01]  /*71560*/  MOV R53, R57 ;  /* 0x0000003900357202 */ /* 0x002fe20000000f00 */
[----:B------:R-:W-:Y:S01]  /*71570*/  IMAD.MOV.U32 R52, RZ, RZ, R55 ;  /* 0x000000ffff347224 */ /* 0x000fe200078e0037 */
[----:B--2---:R-:W2:Y:S04]  /*71580*/  LDL.LU R57, [R1+0x2070] ;  /* 0x0020700001397983 */ /* 0x004ea80000300800 */
[----:B------:R-:W2:Y:S01]  /*71590*/  LDL.LU R55, [R1+0x207c] ;  /* 0x00207c0001377983 */ /* 0x000ea20000300800 */
[----:B------:R-:W-:Y:S01]  /*715a0*/  IADD3 R3, P0, PT, R3, UR16, RZ ;  /* 0x0000001003037c10 */ /* 0x000fe2000ff1e0ff */
[----:B------:R-:W-:-:S03]  /*715b0*/  UISETP.GT.AND UP1, UPT, UR18, 0x14, UPT ;  /* 0x000000141200788c */ /* 0x000fc6000bf24270 */
[----:B------:R1:W-:Y:S04]  /*715c0*/  LDGSTS.E [R0+0x42000], desc[UR14][R52.64], P1 ;  /* 0x4200000034007fae */ /* 0x0003e800089a100e */
[----:B------:R-:W-:Y:S01]  /*715d0*/  STL [R1+0x20fc], R3 ;  /* 0x0020fc0301007387 */ /* 0x000fe20000100800 */
[----:B------:R-:W-:Y:S01]  /*715e0*/  USEL UR11, URZ, 0x4, !UP1 ;  /* 0x00000004ff0b7887 */ /* 0x000fe2000c800000 */
[----:B-1----:R-:W-:-:S03]  /*715f0*/  IMAD.MOV.U32 R52, RZ, RZ, R3 ;  /* 0x000000ffff347224 */ /* 0x002fc600078e0003 */
[----:B------:R-:W-:Y:S01]  /*71600*/  USEL UR11, UR11, URZ, !UP0 ;  /* 0x000000ff0b0b7287 */ /* 0x000fe2000c000000 */
[----:B------:R-:W-:-:S04]  /*71610*/  IADD3.X R59, PT, PT, R59, UR5, RZ, P0, !PT ;  /* 0x000000053b3b7c10 */ /* 0x000fc800087fe4ff */
[----:B------:R-:W-:Y:S01]  /*71620*/  MOV R53, R59 ;  /* 0x0000003b00357202 */ /* 0x000fe20000000f00 */
[----:B------:R1:W-:Y:S04]  /*71630*/  STL [R1+0x20f0], R59 ;  /* 0x0020f03b01007387 */ /* 0x0003e80000100800 */
[----:B------:R1:W-:Y:S04]  /*71640*/  LDGSTS.E [R0+0x42100], desc[UR14][R52.64], P1 ;  /* 0x4210000034007fae */ /* 0x0003e800089a100e */
[----:B-1----:R-:W2:Y:S04]  /*71650*/  LDL.LU R59, [R1+0x2038] ;  /* 0x00203800013b7983 */ /* 0x002ea80000300800 */
[----:B------:R-:W2:Y:S01]  /*71660*/  LDL.LU R3, [R1+0x2044] ;  /* 0x0020440001037983 */ /* 0x000ea20000300800 */
[----:B------:R-:W-:-:S02]  /*71670*/  IADD3 R54, P1, PT, R54, UR16, RZ ;  /* 0x0000001036367c10 */ /* 0x000fc4000ff3e0ff */
[----:B------:R-:W-:-:S03]  /*71680*/  ISETP.NE.U32.AND P0, PT, RZ, UR11, PT ;  /* 0x0000000bff007c0c */ /* 0x000fc6000bf05070 */
[----:B------:R1:W-:Y:S01]  /*71690*/  STL [R1+0x20c4], R54 ;  /* 0x0020c43601007387 */ /* 0x0003e20000100800 */
[----:B------:R-:W-:Y:S01]  /*716a0*/  IMAD.MOV.U32 R52, RZ, RZ, R54 ;  /* 0x000000ffff347224 */ /* 0x000fe200078e0036 */
[----:B---3--:R-:W-:Y:S02]  /*716b0*/  IADD3.X R62, PT, PT, R62, UR5, RZ, P1, !PT ;  /* 0x000000053e3e7c10 */ /* 0x008fe40008ffe4ff */
[----:B----4-:R-:W-:-:S03]  /*716c0*/  IADD3 R58, P2, PT, R58, UR16, RZ ;  /* 0x000000103a3a7c10 */ /* 0x010fc6000ff5e0ff */
[----:B------:R-:W-:Y:S01]  /*716d0*/  STL [R1+0x20b8], R62 ;  /* 0x0020b83e01007387 */ /* 0x000fe20000100800 */
[----:B------:R-:W-:-:S03]  /*716e0*/  IADD3.X R61, PT, PT, R61, UR5, RZ, P2, !PT ;  /* 0x000000053d3d7c10 */ /* 0x000fc600097fe4ff */
[----:B------:R-:W3:Y:S01]  /*716f0*/  LDL.LU R63, [R1+0x203c] ;  /* 0x00203c00013f7983 */ /* 0x000ee20000300800 */
[----:B------:R-:W-:-:S03]  /*71700*/  IADD3 R56, P3, PT, R56, UR16, RZ ;  /* 0x0000001038387c10 */ /* 0x000fc6000ff7e0ff */
[----:B-1----:R-:W4:Y:S01]  /*71710*/  LDL.LU R54, [R1+0x2004] ;  /* 0x0020040001367983 */ /* 0x002f220000300800 */
[----:B------:R-:W-:-:S03]  /*71720*/  MOV R53, R62 ;  /* 0x0000003e00357202 */ /* 0x000fc60000000f00 */
[----:B------:R1:W-:Y:S01]  /*71730*/  STL [R1+0x20bc], R58 ;  /* 0x0020bc3a01007387 */ /* 0x0003e20000100800 */
[----:B------:R-:W-:-:S03]  /*71740*/  IADD3.X R60, PT, PT, R60, UR5, RZ, P3, !PT ;  /* 0x000000053c3c7c10 */ /* 0x000fc60009ffe4ff */
[----:B------:R-:W-:Y:S04]  /*71750*/  STL [R1+0x20b0], R61 ;  /* 0x0020b03d01007387 */ /* 0x000fe80000100800 */
[----:B------:R1:W-:Y:S04]  /*71760*/  STL [R1+0x2084], R56 ;  /* 0x0020843801007387 */ /* 0x0003e80000100800 */
[----:B------:R-:W4:Y:S04]  /*71770*/  LDL.LU R64, [R1+0x2030] ;  /* 0x0020300001407983 */ /* 0x000f280000300800 */
[----:B------:R1:W-:Y:S04]  /*71780*/  LDGSTS.E [R0+0x42800], desc[UR14][R52.64], P0 ;  /* 0x4280000034007fae */ /* 0x0003e800081a100e */
[----:B------:R-:W-:Y:S01]  /*71790*/  STL [R1+0x2078], R60 ;  /* 0x0020783c01007387 */ /* 0x000fe20000100800 */
[----:B-1----:R-:W-:-:S03]  /*717a0*/  IMAD.MOV.U32 R52, RZ, RZ, R58 ;  /* 0x000000ffff347224 */ /* 0x002fc600078e003a */
[----:B------:R-:W4:Y:S01]  /*717b0*/  LDL.LU R58, [R1+0x1ff8] ;  /* 0x001ff800013a7983 */ /* 0x000f220000300800 */
[----:B------:R-:W-:-:S04]  /*717c0*/  UISETP.GT.AND UP1, UPT, UR18, 0x18, UPT ;  /* 0x000000181200788c */ /* 0x000fc8000bf24270 */
[----:B------:R-:W-:-:S04]  /*717d0*/  USEL UR11, URZ, 0x4, !UP1 ;  /* 0x00000004ff0b7887 */ /* 0x000fc8000c800000 */
[----:B------:R-:W-:Y:S01]  /*717e0*/  USEL UR11, UR11, URZ, !UP0 ;  /* 0x000000ff0b0b7287 */ /* 0x000fe2000c000000 */
[----:B------:R-:W-:-:S05]  /*717f0*/  MOV R53, R61 ;  /* 0x0000003d00357202 */ /* 0x000fca0000000f00 */
[----:B------:R-:W-:Y:S01]  /*71800*/  ISETP.NE.U32.AND P1, PT, RZ, UR11, PT ;  /* 0x0000000bff007c0c */ /* 0x000fe2000bf25070 */
[----:B------:R1:W-:Y:S01]  /*71810*/  LDGSTS.E [R0+0x42900], desc[UR14][R52.64], P0 ;  /* 0x4290000034007fae */ /* 0x0003e200081a100e */
[----:B--2---:R-:W-:Y:S01]  /*71820*/  IADD3 R55, P0, PT, R55, UR16, RZ ;  /* 0x0000001037377c10 */ /* 0x004fe2000ff1e0ff */
[----:B-1----:R-:W-:Y:S01]  /*71830*/  IMAD.MOV.U32 R52, RZ, RZ, R56 ;  /* 0x000000ffff347224 */ /* 0x002fe200078e0038 */
[----:B------:R-:W-:Y:S01]  /*71840*/  MOV R53, R60 ;  /* 0x0000003c00357202 */ /* 0x000fe20000000f00 */
[----:B------:R-:W2:Y:S01]  /*71850*/  LDL.LU R56, [R1+0x1ffc] ;  /* 0x001ffc0001387983 */ /* 0x000ea20000300800 */
[----:B------:R-:W-:-:S07]  /*71860*/  IADD3.X R57, PT, PT, R57, UR5, RZ, P0, !PT ;  /* 0x0000000539397c10 */ /* 0x000fce00087fe4ff */
[----:B------:R1:W-:Y:S04]  /*71870*/  LDGSTS.E [R0+0x43000], desc[UR14][R52.64], P1 ;  /* 0x4300000034007fae */ /* 0x0003e800089a100e */
[----:B------:R-:W-:Y:S04]  /*71880*/  STL [R1+0x207c], R55 ;  /* 0x00207c3701007387 */ /* 0x000fe80000100800 */
[----:B------:R1:W-:Y:S02]  /*71890*/  STL [R1+0x2070], R57 ;  /* 0x0020703901007387 */ /* 0x0003e40000100800 */
[----:B-1----:R-:W-:Y:S01]  /*718a0*/  MOV R53, R57 ;  /* 0x0000003900357202 */ /* 0x002fe20000000f00 */
[----:B------:R-:W-:Y:S01]  /*718b0*/  IMAD.MOV.U32 R52, RZ, RZ, R55 ;  /* 0x000000ffff347224 */ /* 0x000fe200078e0037 */
[----:B------:R-:W2:Y:S01]  /*718c0*/  LDL.LU R57, [R1+0x1ff0] ;  /* 0x001ff00001397983 */ /* 0x000ea20000300800 */
[----:B------:R-:W-:-:S03]  /*718d0*/  UISETP.GT.AND UP1, UPT, UR18, 0x1c, UPT ;  /* 0x0000001c1200788c */ /* 0x000fc6000bf24270 */
[----:B------:R1:W-:Y:S01]  /*718e0*/  LDGSTS.E [R0+0x43100], desc[UR14][R52.64], P1 ;  /* 0x4310000034007fae */ /* 0x0003e200089a100e */
[----:B------:R-:W-:-:S03]  /*718f0*/  USEL UR11, URZ, 0x4, !UP1 ;  /* 0x00000004ff0b7887 */ /* 0x000fc6000c800000 */
[----:B------:R-:W2:Y:S01]  /*71900*/  LDL.LU R55, [R1+0x1fc4] ;  /* 0x001fc40001377983 */ /* 0x000ea20000300800 */
[----:B------:R-:W-:-:S06]  /*71910*/  USEL UR11, UR11, URZ, !UP0 ;  /* 0x000000ff0b0b7287 */ /* 0x000fcc000c000000 */
[----:B------:R-:W-:Y:S02]  /*71920*/  ISETP.NE.U32.AND P0, PT, RZ, UR11, PT ;  /* 0x0000000bff007c0c */ /* 0x000fe4000bf05070 */
[----:B------:R-:W-:-:S04]  /*71930*/  IADD3 R3, P1, PT, R3, UR16, RZ ;  /* 0x0000001003037c10 */ /* 0x000fc8000ff3e0ff */
[----:B------:R-:W-:Y:S01]  /*71940*/  IADD3.X R59, PT, PT, R59, UR5, RZ, P1, !PT ;  /* 0x000000053b3b7c10 */ /* 0x000fe20008ffe4ff */
[----:B------:R-:W-:Y:S04]  /*71950*/  STL [R1+0x2044], R3 ;  /* 0x0020440301007387 */ /* 0x000fe80000100800 */
[----:B------:R1:W-:Y:S02]  /*71960*/  STL [R1+0x2038], R59 ;  /* 0x0020383b01007387 */ /* 0x0003e40000100800 */
[----:B-1----:R-:W-:Y:S02]  /*71970*/  MOV R53, R59 ;  /* 0x0000003b00357202 */ /* 0x002fe40000000f00 */
[----:B------:R-:W2:Y:S04]  /*71980*/  LDL.LU R62, [R1+0x1fb8] ;  /* 0x001fb800013e7983 */ /* 0x000ea80000300800 */
[----:B------:R-:W2:Y:S04]  /*71990*/  LDL.LU R61, [R1+0x1fb0] ;  /* 0x001fb000013d7983 */ /* 0x000ea80000300800 */
[----:B------:R-:W2:Y:S01]  /*719a0*/  LDL.LU R59, [R1+0x1fbc] ;  /* 0x001fbc00013b7983 */ /* 0x000ea20000300800 */
[----:B------:R-:W-:-:S03]  /*719b0*/  IMAD.MOV.U32 R52, RZ, RZ, R3 ;  /* 0x000000ffff347224 */ /* 0x000fc600078e0003 */
[----:B------:R-:W2:Y:S04]  /*719c0*/  LDL.LU R60, [R1+0x1f78] ;  /* 0x001f7800013c7983 */ /* 0x000ea80000300800 */
[----:B------:R-:W2:Y:S04]  /*719d0*/  LDL.LU R3, [R1+0x1f84] ;  /* 0x001f840001037983 */ /* 0x000ea80000300800 */
[----:B------:R1:W-:Y:S01]  /*719e0*/  LDGSTS.E [R0+0x43800], desc[UR14][R52.64], P0 ;  /* 0x4380000034007fae */ /* 0x0003e200081a100e */
[----:B---3--:R-:W-:Y:S02]  /*719f0*/  IADD3 R63, P2, PT, R63, UR16, RZ ;  /* 0x000000103f3f7c10 */ /* 0x008fe4000ff5e0ff */
[----:B----4-:R-:W-:-:S03]  /*71a00*/  IADD3 R54, P3, PT, R54, UR16, RZ ;  /* 0x0000001036367c10 */ /* 0x010fc6000ff7e0ff */
[----:B-1----:R-:W-:Y:S01]  /*71a10*/  IMAD.MOV.U32 R52, RZ, RZ, R63 ;  /* 0x000000ffff347224 */ /* 0x002fe200078e003f */
[----:B------:R-:W-:Y:S01]  /*71a20*/  STL [R1+0x203c], R63 ;  /* 0x00203c3f01007387 */ /* 0x000fe20000100800 */
[----:B------:R-:W-:-:S04]  /*71a30*/  IADD3.X R64, PT, PT, R64, UR5, RZ, P2, !PT ;  /* 0x0000000540407c10 */ /* 0x000fc800097fe4ff */
[----:B------:R-:W-:Y:S01]  /*71a40*/  MOV R53, R64 ;  /* 0x0000004000357202 */ /* 0x000fe20000000f00 */
[----:B------:R-:W-:Y:S04]  /*71a50*/  STL [R1+0x2030], R64 ;  /* 0x0020304001007387 */ /* 0x000fe80000100800 */
[----:B------:R-:W-:Y:S04]  /*71a60*/  STL [R1+0x2004], R54 ;  /* 0x0020043601007387 */ /* 0x000fe80000100800 */
[----:B------:R1:W-:Y:S01]  /*71a70*/  LDGSTS.E [R0+0x43900], desc[UR14][R52.64], P0 ;  /* 0x4390000034007fae */ /* 0x0003e200081a100e */
[----:B------:R-:W-:-:S05]  /*71a80*/  IADD3.X R58, PT, PT, R58, UR5, RZ, P3, !PT ;  /* 0x000000053a3a7c10 */ /* 0x000fca0009ffe4ff */
[----:B------:R3:W-:Y:S01]  /*71a90*/  STL [R1+0x1ff8], R58 ;  /* 0x001ff83a01007387 */ /* 0x0007e20000100800 */
[----:B-1----:R-:W-:Y:S01]  /*71aa0*/  MOV R53, R58 ;  /* 0x0000003a00357202 */ /* 0x002fe20000000f00 */
[----:B------:R-:W-:Y:S02]  /*71ab0*/  IMAD.MOV.U32 R52, RZ, RZ, R54 ;  /* 0x000000ffff347224 */ /* 0x000fe400078e0036 */
[----:B---3--:R-:W3:Y:S04]  /*71ac0*/  LDL.LU R58, [R1+0x1f70] ;  /* 0x001f7000013a7983 */ /* 0x008ee80000300800 */
[----:B------:R-:W4:Y:S01]  /*71ad0*/  LDL.LU R54, [R1+0x1f7c] ;  /* 0x001f7c0001367983 */ /* 0x000f220000300800 */
[----:B------:R-:W-:-:S04]  /*71ae0*/  UISETP.GT.AND UP1, UPT, UR18, 0x20, UPT ;  /* 0x000000201200788c */ /* 0x000fc8000bf24270 */
[----:B------:R-:W-:-:S04]  /*71af0*/  USEL UR11, URZ, 0x4, !UP1 ;  /* 0x00000004ff0b7887 */ /* 0x000fc8000c800000 */
[----:B------:R-:W-:-:S06]  /*71b00*/  USEL UR11, UR11, URZ, !UP0 ;  /* 0x000000ff0b0b7287 */ /* 0x000fcc000c000000 */
[----:B------:R-:W-:Y:S02]  /*71b10*/  ISETP.NE.U32.AND P1, PT, RZ, UR11, PT ;  /* 0x0000000bff007c0c */ /* 0x000fe4000bf25070 */
[----:B--2---:R-:W-:-:S05]  /*71b20*/  IADD3 R56, P0, PT, R56, UR16, RZ ;  /* 0x0000001038387c10 */ /* 0x004fca000ff1e0ff */
[----:B------:R-:W-:Y:S01]  /*71b30*/  STL [R1+0x1ffc], R56 ;  /* 0x001ffc3801007387 */ /* 0x000fe20000100800 */
[----:B------:R-:W-:-:S05]  /*71b40*/  UISETP.GT.AND UP1, UPT, UR18, 0x24, UPT ;  /* 0x000000241200788c */ /* 0x000fca000bf24270 */
[----:B------:R1:W-:Y:S01]  /*71b50*/  LDGSTS.E [R0+0x44000], desc[UR14][R52.64], P1 ;  /* 0x4400000034007fae */ /* 0x0003e200089a100e */
[----:B------:R-:W-:-:S05]  /*71b60*/  IADD3.X R57, PT, PT, R57, UR5, RZ, P0, !PT ;  /* 0x0000000539397c10 */ /* 0x000fca00087fe4ff */
[----:B------:R2:W-:Y:S01]  /*71b70*/  STL [R1+0x1ff0], R57 ;  /* 0x001ff03901007387 */ /* 0x0005e20000100800 */
[----:B-1----:R-:W-:Y:S01]  /*71b80*/  MOV R53, R57 ;  /* 0x0000003900357202 */ /* 0x002fe20000000f00 */
[----:B------:R-:W-:Y:S01]  /*71b90*/  IMAD.MOV.U32 R52, RZ, RZ, R56 ;  /* 0x000000ffff347224 */ /* 0x000fe200078e0038 */
[----:B------:R-:W-:Y:S01]  /*71ba0*/  USEL UR11, URZ, 0x4, !UP1 ;  /* 0x00000004ff0b7887 */ /* 0x000fe2000c800000 */
[----:B--2---:R-:W2:Y:S04]  /*71bb0*/  LDL.LU R57, [R1+0x1f38] ;  /* 0x001f380001397983 */ /* 0x004ea80000300800 */
[----:B------:R-:W2:Y:S01]  /*71bc0*/  LDL.LU R56, [R1+0x1f44] ;  /* 0x001f440001387983 */ /* 0x000ea20000300800 */
[----:B------:R-:W-:-:S03]  /*71bd0*/  USEL UR11, UR11, URZ, !UP0 ;  /* 0x000000ff0b0b7287 */ /* 0x000fc6000c000000 */
[----:B------:R1:W-:Y:S01]  /*71be0*/  LDGSTS.E [R0+0x44100], desc[UR14][R52.64], P1 ;  /* 0x4410000034007fae */ /* 0x0003e200089a100e */
[----:B------:R-:W-:Y:S01]  /*71bf0*/  IADD3 R55, P1, PT, R55, UR16, RZ ;  /* 0x0000001037377c10 */ /* 0x000fe2000ff3e0ff */
[----:B------:R-:W-:Y:S01]  /*71c00*/  UISETP.GT.AND UP1, UPT, UR18, 0x28, UPT ;  /* 0x000000281200788c */ /* 0x000fe2000bf24270 */
[----:B------:R-:W-:-:S03]  /*71c10*/  ISETP.NE.U32.AND P0, PT, RZ, UR11, PT ;  /* 0x0000000bff007c0c */ /* 0x000fc6000bf05070 */
[----:B------:R1:W-:Y:S01]  /*71c20*/  STL [R1+0x1fc4], R55 ;  /* 0x001fc43701007387 */ /* 0x0003e20000100800 */
[----:B------:R-:W-:Y:S01]  /*71c30*/  USEL UR11, URZ, 0x4, !UP1 ;  /* 0x00000004ff0b7887 */ /* 0x000fe2000c800000 */
[----:B-1----:R-:W-:-:S03]  /*71c40*/  IMAD.MOV.U32 R52, RZ, RZ, R55 ;  /* 0x000000ffff347224 */ /* 0x002fc600078e0037 */
[----:B------:R-:W-:Y:S01]  /*71c50*/  USEL UR11, UR11, URZ, !UP0 ;  /* 0x000000ff0b0b7287 */ /* 0x000fe2000c000000 */
[----:B------:R-:W-:Y:S02]  /*71c60*/  IADD3.X R62, PT, PT, R62, UR5, RZ, P1, !PT ;  /* 0x000000053e3e7c10 */ /* 0x000fe40008ffe4ff */
[----:B------:R-:W-:-:S03]  /*71c70*/  IADD3 R59, P2, PT, R59, UR16, RZ ;  /* 0x000000103b3b7c10 */ /* 0x000fc6000ff5e0ff */
[----:B------:R-:W-:Y:S01]  /*71c80*/  STL [R1+0x1fb8], R62 ;  /* 0x001fb83e01007387 */ /* 0x000fe20000100800 */
[----:B------:R-:W-:-:S03]  /*71c90*/  IADD3.X R61, PT, PT, R61, UR5, RZ, P2, !PT ;  /* 0x000000053d3d7c10 */ /* 0x000fc600097fe4ff */
[----:B------:R-:W2:Y:S01]  /*71ca0*/  LDL.LU R63, [R1+0x1f3c] ;  /* 0x001f3c00013f7983 */ /* 0x000ea20000300800 */
[----:B------:R-:W-:-:S03]  /*71cb0*/  IADD3 R3, P3, PT, R3, UR16, RZ ;  /* 0x0000001003037c10 */ /* 0x000fc6000ff7e0ff */
[----:B------:R-:W2:Y:S01]  /*71cc0*/  LDL.LU R55, [R1+0x1f04] ;  /* 0x001f040001377983 */ /* 0x000ea20000300800 */
[----:B------:R-:W-:-:S03]  /*71cd0*/  MOV R53, R62 ;  /* 0x0000003e00357202 */ /* 0x000fc60000000f00 */
[----:B------:R1:W-:Y:S01]  /*71ce0*/  STL [R1+0x1fbc], R59 ;  /* 0x001fbc3b01007387 */ /* 0x0003e20000100800 */
[----:B------:R-:W-:-:S03]  /*71cf0*/  IADD3.X R60, PT, PT, R60, UR5, RZ, P3, !PT ;  /* 0x000000053c3c7c10 */ /* 0x000fc60009ffe4ff */
[----:B------:R-:W-:Y:S04]  /*71d00*/  STL [R1+0x1fb0], R61 ;  /* 0x001fb03d01007387 */ /* 0x000fe80000100800 */
[----:B------:R1:W-:Y:S04]  /*71d10*/  STL [R1+0x1f84], R3 ;  /* 0x001f840301007387 */ /* 0x0003e80000100800 */
[----:B------:R-:W2:Y:S01]  /*71d20*/  LDL.LU R64, [R1+0x1f30] ;  /* 0x001f300001407983 */ /* 0x000ea20000300800 */
[----:B------:R-:W-:-:S03]  /*71d30*/  ISETP.NE.U32.AND P1, PT, RZ, UR11, PT ;  /* 0x0000000bff007c0c */ /* 0x000fc6000bf25070 */
[----:B------:R1:W-:Y:S04]  /*71d40*/  LDGSTS.E [R0+0x44800], desc[UR14][R52.64], P0 ;  /* 0x4480000034007fae */ /* 0x0003e800081a100e */
[----:B------:R-:W-:Y:S01]  /*71d50*/  STL [R1+0x1f78], R60 ;  /* 0x001f783c01007387 */ /* 0x000fe20000100800 */
[----:B-1----:R-:W-:Y:S01]  /*71d60*/  IMAD.MOV.U32 R52, RZ, RZ, R59 ;  /* 0x000000ffff347224 */ /* 0x002fe200078e003b */
[----:B------:R-:W-:Y:S02]  /*71d70*/  MOV R53, R61 ;  /* 0x0000003d00357202 */ /* 0x000fe40000000f00 */
[----:B------:R-:W2:Y:S04]  /*71d80*/  LDL.LU R59, [R1+0x1ef8] ;  /* 0x001ef800013b7983 */ /* 0x000ea80000300800 */
[----:B------:R1:W-:Y:S02]  /*71d90*/  LDGSTS.E [R0+0x44900], desc[UR14][R52.64], P0 ;  /* 0x4490000034007fae */ /* 0x0003e400081a100e */
[----:B-1----:R-:W-:Y:S01]  /*71da0*/  IMAD.MOV.U32 R52, RZ, RZ, R3 ;  /* 0x000000ffff347224 */ /* 0x002fe200078e0003 */
[----:B------:R-:W-:Y:S01]  /*71db0*/  MOV R53, R60 ;  /* 0x0000003c00357202 */ /* 0x000fe20000000f00 */
[----:B------:R-:W2:Y:S04]  /*71dc0*/  LDL.LU R3, [R1+0x1efc] ;  /* 0x001efc0001037983 */ /* 0x000ea80000300800 */
[----:B------:R1:W-:Y:S01]  /*71dd0*/  LDGSTS.E [R0+0x45000], desc[UR14][R52.64], P1 ;  /* 0x4500000034007fae */ /* 0x0003e200089a100e */
[----:B----4-:R-:W-:-:S04]  /*71de0*/  IADD3 R54, P0, PT, R54, UR16, RZ ;  /* 0x0000001036367c10 */ /* 0x010fc8000ff1e0ff */
[----:B---3--:R-:W-:Y:S01]  /*71df0*/  IADD3.X R58, PT, PT, R58, UR5, RZ, P0, !PT ;  /* 0x000000053a3a7c10 */ /* 0x008fe200087fe4ff */
[----:B------:R-:W-:Y:S03]  /*71e00*/  STL [R1+0x1f7c], R54 ;  /* 0x001f7c3601007387 */ /* 0x000fe60000100800 */
[----:B-1----:R-:W-:Y:S01]  /*71e10*/  MOV R53, R58 ;  /* 0x0000003a00357202 */ /* 0x002fe20000000f00 */
[----:B------:R1:W-:Y:S04]  /*71e20*/  STL [R1+0x1f70], R58 ;  /* 0x001f703a01007387 */ /* 0x0003e80000100800 */
[----:B-1----:R-:W3:Y:S01]  /*71e30*/  LDL.LU R58, [R1+0x1ef0] ;  /* 0x001ef000013a7983 */ /* 0x002ee20000300800 */
[----:B------:R-:W-:Y:S01]  /*71e40*/  IMAD.MOV.U32 R52, RZ, RZ, R54 ;  /* 0x000000ffff347224 */ /* 0x000fe200078e0036 */
[----:B------:R-:W-:-:S02]  /*71e50*/  UISETP.GT.AND UP1, UPT, UR18, 0x2c, UPT ;  /* 0x0000002c1200788c */ /* 0x000fc4000bf24270 */
[----:B------:R-:W4:Y:S04]  /*71e60*/  LDL.LU R54, [R1+0x1ec4] ;  /* 0x001ec40001367983 */ /* 0x000f280000300800 */
[----:B------:R1:W-:Y:S01]  /*71e70*/  LDGSTS.E [R0+0x45100], desc[UR14][R52.64], P1 ;  /* 0x4510000034007fae */ /* 0x0003e200089a100e */
[----:B------:R-:W-:-:S04]  /*71e80*/  USEL UR11, URZ, 0x4, !UP1 ;  /* 0x00000004ff0b7887 */ /* 0x000fc8000c800000 */
[----:B------:R-:W-:Y:S01]  /*71e90*/  USEL UR11, UR11, URZ, !UP0 ;  /* 0x000000ff0b0b7287 */ /* 0x000fe2000c000000 */
[----:B--2---:R-:W-:-:S04]  /*71ea0*/  IADD3 R56, P1, PT, R56, UR16, RZ ;  /* 0x0000001038387c10 */ /* 0x004fc8000ff3e0ff */
[----:B------:R-:W-:Y:S01]  /*71eb0*/  IADD3.X R57, PT, PT, R57, UR5, RZ, P1, !PT ;  /* 0x0000000539397c10 */ /* 0x000fe20008ffe4ff */
[----:B------:R-:W-:Y:S04]  /*71ec0*/  STL [R1+0x1f44], R56 ;  /* 0x001f443801007387 */ /* 0x000fe80000100800 */
[----:B------:R2:W-:Y:S01]  /*71ed0*/  STL [R1+0x1f38], R57 ;  /* 0x001f383901007387 */ /* 0x0005e20000100800 */
[----:B-1----:R-:W-:-:S03]  /*71ee0*/  MOV R53, R57 ;  /* 0x0000003900357202 */ /* 0x002fc60000000f00 */
[----:B------:R-:W4:Y:S04]  /*71ef0*/  LDL.LU R62, [R1+0x1eb8] ;  /* 0x001eb800013e7983 */ /* 0x000f280000300800 */
[----:B------:R-:W4:Y:S04]  /*71f00*/  LDL.LU R61, [R1+0x1eb0] ;  /* 0x001eb000013d7983 */ /* 0x000f280000300800 */
[----:B--2---:R-:W2:Y:S01]  /*71f10*/  LDL.LU R57, [R1+0x1ebc] ;  /* 0x001ebc0001397983 */ /* 0x004ea20000300800 */
[----:B------:R-:W-:Y:S01]  /*71f20*/  IMAD.MOV.U32 R52, RZ, RZ, R56 ;  /* 0x000000ffff347224 */ /* 0x000fe200078e0038 */
[----:B------:R-:W-:-:S02]  /*71f30*/  ISETP.NE.U32.AND P0, PT, RZ, UR11, PT ;  /* 0x0000000bff007c0c */ /* 0x000fc4000bf05070 */
[----:B------:R-:W2:Y:S04]  /*71f40*/  LDL.LU R60, [R1+0x1e78] ;  /* 0x001e7800013c7983 */ /* 0x000ea80000300800 */
[----:B------:R-:W2:Y:S01]  /*71f50*/  LDL.LU R56, [R1+0x1e84] ;  /* 0x001e840001387983 */ /* 0x000ea20000300800 */
[----:B------:R-:W-:-:S04]  /*71f60*/  UISETP.GT.AND UP1, UPT, UR18, 0x30, UPT ;  /* 0x000000301200788c */ /* 0x000fc8000bf24270 */
[----:B------:R-:W-:Y:S02]  /*71f70*/  USEL UR11, URZ, 0x4, !UP1 ;  /* 0x00000004ff0b7887 */ /* 0x000fe4000c800000 */
[----:B------:R1:W-:Y:S02]  /*71f80*/  LDGSTS.E [R0+0x45800], desc[UR14][R52.64], P0 ;  /* 0x4580000034007fae */ /* 0x0003e400081a100e */
[----:B------:R-:W-:-:S06]  /*71f90*/  USEL UR11, UR11, URZ, !UP0 ;  /* 0x000000ff0b0b7287 */ /* 0x000fcc000c000000 */
[----:B------:R-:W-:Y:S02]  /*71fa0*/  ISETP.NE.U32.AND P1, PT, RZ, UR11, PT ;  /* 0x0000000bff007c0c */ /* 0x000fe4000bf25070 */
[----:B------:R-:W-:Y:S02]  /*71fb0*/  IADD3 R63, P2, PT, R63, UR16, RZ ;  /* 0x000000103f3f7c10 */ /* 0x000fe4000ff5e0ff */
[----:B------:R-:W-:-:S03]  /*71fc0*/  IADD3 R55, P3, PT, R55, UR16, RZ ;  /* 0x0000001037377c10 */ /* 0x000fc6000ff7e0ff */
        /* <DEDUP_REMOVED lines=8> */
[----:B------:R1:W-:Y:S02]  /*72050*/  STL [R1+0x1ef8], R59 ;  /* 0x001ef83b01007387 */ /* 0x0003e40000100800 */
[----:B-1----:R-:W-:Y:S01]  /*72060*/  MOV R53, R59 ;  /* 0x0000003b00357202 */ /* 0x002fe20000000f00 */
[----:B------:R-:W-:-:S05]  /*72070*/  IMAD.MOV.U32 R52, RZ, RZ, R55 ;  /* 0x000000ffff347224 */ /* 0x000fca00078e0037 */
[----:B------:R1:W-:Y:S04]  /*72080*/  LDGSTS.E [R0+0x46000], desc[UR14][R52.64], P1 ;  /* 0x4600000034007fae */ /* 0x0003e800089a100e */
[----:B------:R-:W2:Y:S01]  /*72090*/  LDL.LU R59, [R1+0x1e70] ;  /* 0x001e7000013b7983 */ /* 0x000ea20000300800 */
[----:B------:R-:W-:-:S03]  /*720a0*/  IADD3 R3, P0, PT, R3, UR16, RZ ;  /* 0x0000001003037c10 */ /* 0x000fc6000ff1e0ff */
[----:B------:R-:W2:Y:S04]  /*720b0*/  LDL.LU R55, [R1+0x1e7c] ;  /* 0x001e7c0001377983 */ /* 0x000ea80000300800 */
[----:B------:R-:W-:Y:S01]  /*720c0*/  STL [R1+0x1efc], R3 ;  /* 0x001efc0301007387 */ /* 0x000fe20000100800 */
[----:B-1----:R-:W-:Y:S01]  /*720d0*/  IMAD.MOV.U32 R52, RZ, RZ, R3 ;  /* 0x000000ffff347224 */ /* 0x002fe200078e0003 */
[----:B---3--:R-:W-:-:S04]  /*720e0*/  IADD3.X R58, PT, PT, R58, UR5, RZ, P0, !PT ;  /* 0x000000053a3a7c10 */ /* 0x008fc800087fe4ff */
[----:B------:R-:W-:Y:S01]  /*720f0*/  MOV R53, R58 ;  /* 0x0000003a00357202 */ /* 0x000fe20000000f00 */
[----:B------:R1:W-:Y:S01]  /*72100*/  STL [R1+0x1ef0], R58 ;  /* 0x001ef03a01007387 */ /* 0x0003e20000100800 */
[----:B------:R-:W-:-:S03]  /*72110*/  UISETP.GT.AND UP1, UPT, UR18, 0x34, UPT ;  /* 0x000000341200788c */ /* 0x000fc6000bf24270 */
[----:B------:R3:W-:Y:S04]  /*72120*/  LDGSTS.E [R0+0x46100], desc[UR14][R52.64], P1 ;  /* 0x4610000034007fae */ /* 0x0007e800089a100e */
[----:B-1----:R-:W2:Y:S04]  /*72130*/  LDL.LU R58, [R1+0x1e38] ;  /* 0x001e3800013a7983 */ /* 0x002ea80000300800 */
[----:B------:R-:W2:Y:S01]  /*72140*/  LDL.LU R3, [R1+0x1e44] ;  /* 0x001e440001037983 */ /* 0x000ea20000300800 */
[----:B------:R-:W-:Y:S01]  /*72150*/  USEL UR11, URZ, 0x4, !UP1 ;  /* 0x00000004ff0b7887 */ /* 0x000fe2000c800000 */
[----:B----4-:R-:W-:-:S03]  /*72160*/  IADD3 R54, P1, PT, R54, UR16, RZ ;  /* 0x0000001036367c10 */ /* 0x010fc6000ff3e0ff */
[----:B------:R-:W-:Y:S02]  /*72170*/  USEL UR11, UR11, URZ, !UP0 ;  /* 0x000000ff0b0b7287 */ /* 0x000fe4000c000000 */
[----:B------:R1:W-:Y:S04]  /*72180*/  STL [R1+0x1ec4], R54 ;  /* 0x001ec43601007387 */ /* 0x0003e80000100800 */
[----:B------:R-:W-:Y:S01]  /*72190*/  ISETP.NE.U32.AND P0, PT, RZ, UR11, PT ;  /* 0x0000000bff007c0c */ /* 0x000fe2000bf05070 */
[----:B---3--:R-:W-:Y:S01]  /*721a0*/  IMAD.MOV.U32 R52, RZ, RZ, R54 ;  /* 0x000000ffff347224 */ /* 0x008fe200078e0036 */
[----:B------:R-:W-:-:S04]  /*721b0*/  UISETP.GT.AND UP1, UPT, UR18, 0x38, UPT ;  /* 0x000000381200788c */ /* 0x000fc8000bf24270 */
[----:B------:R-:W-:Y:S01]  /*721c0*/  USEL UR11, URZ, 0x4, !UP1 ;  /* 0x00000004ff0b7887 */ /* 0x000fe2000c800000 */
[----:B------:R-:W-:Y:S02]  /*721d0*/  IADD3.X R62, PT, PT, R62, UR5, RZ, P1, !PT ;  /* 0x000000053e3e7c10 */ /* 0x000fe40008ffe4ff */
[----:B--2---:R-:W-:-:S03]  /*721e0*/  IADD3 R57, P2, PT, R57, UR16, RZ ;  /* 0x0000001039397c10 */ /* 0x004fc6000ff5e0ff */
[----:B------:R-:W-:Y:S01]  /*721f0*/  STL [R1+0x1eb8], R62 ;  /* 0x001eb83e01007387 */ /* 0x000fe20000100800 */
[----:B------:R-:W-:-:S03]  /*72200*/  IADD3.X R61, PT, PT, R61, UR5, RZ, P2, !PT ;  /* 0x000000053d3d7c10 */ /* 0x000fc600097fe4ff */
[----:B------:R-:W2:Y:S01]  /*72210*/  LDL.LU R63, [R1+0x1e3c] ;  /* 0x001e3c00013f7983 */ /* 0x000ea20000300800 */
[----:B------:R-:W-:-:S03]  /*72220*/  IADD3 R56, P3, PT, R56, UR16, RZ ;  /* 0x0000001038387c10 */ /* 0x000fc6000ff7e0ff */
[----:B-1----:R-:W3:Y:S01]  /*72230*/  LDL.LU R54, [R1+0x1e04] ;  /* 0x001e040001367983 */ /* 0x002ee20000300800 */
[----:B------:R-:W-:-:S03]  /*72240*/  MOV R53, R62 ;  /* 0x0000003e00357202 */ /* 0x000fc60000000f00 */
[----:B------:R1:W-:Y:S01]  /*72250*/  STL [R1+0x1ebc], R57 ;  /* 0x001ebc3901007387 */ /* 0x0003e20000100800 */
[----:B------:R-:W-:-:S03]  /*72260*/  IADD3.X R60, PT, PT, R60, UR5, RZ, P3, !PT ;  /* 0x000000053c3c7c10 */ /* 0x000fc60009ffe4ff */
[----:B------:R-:W-:Y:S04]  /*72270*/  STL [R1+0x1eb0], R61 ;  /* 0x001eb03d01007387 */ /* 0x000fe80000100800 */
[----:B------:R4:W-:Y:S04]  /*72280*/  STL [R1+0x1e84], R56 ;  /* 0x001e843801007387 */ /* 0x0009e80000100800 */
[----:B------:R-:W3:Y:S01]  /*72290*/  LDL.LU R64, [R1+0x1e30] ;  /* 0x001e300001407983 */ /* 0x000ee20000300800 */
[----:B------:R-:W-:-:S03]  /*722a0*/  USEL UR11, UR11, URZ, !UP0 ;  /* 0x000000ff0b0b7287 */ /* 0x000fc6000c000000 */
[----:B------:R1:W-:Y:S04]  /*722b0*/  LDGSTS.E [R0+0x46800], desc[UR14][R52.64], P0 ;  /* 0x4680000034007fae */ /* 0x0003e800081a100e */
[----:B------:R-:W-:Y:S01]  /*722c0*/  STL [R1+0x1e78], R60 ;  /* 0x001e783c01007387 */ /* 0x000fe20000100800 */
[----:B------:R-:W-:Y:S01]  /*722d0*/  ISETP.NE.U32.AND P1, PT, RZ, UR11, PT ;  /* 0x0000000bff007c0c */ /* 0x000fe2000bf25070 */
[----:B-1----:R-:W-:Y:S02]  /*722e0*/  IMAD.MOV.U32 R52, RZ, RZ, R57 ;  /* 0x000000ffff347224 */ /* 0x002fe400078e0039 */
[----:B------:R-:W3:Y:S01]  /*722f0*/  LDL.LU R57, [R1+0x1df8] ;  /* 0x001df80001397983 */ /* 0x000ee20000300800 */
[----:B------:R-:W-:-:S05]  /*72300*/  MOV R53, R61 ;  /* 0x0000003d00357202 */ /* 0x000fca0000000f00 */
[----:B------:R1:W-:Y:S02]  /*72310*/  LDGSTS.E [R0+0x46900], desc[UR14][R52.64], P0 ;  /* 0x4690000034007fae */ /* 0x0003e400081a100e */
[----:B-1----:R-:W-:Y:S01]  /*72320*/  IMAD.MOV.U32 R52, RZ, RZ, R56 ;  /* 0x000000ffff347224 */ /* 0x002fe200078e0038 */
[----:B------:R-:W-:Y:S01]  /*72330*/  MOV R53, R60 ;  /* 0x0000003c00357202 */ /* 0x000fe20000000f00 */
[----:B----4-:R-:W4:Y:S04]  /*72340*/  LDL.LU R56, [R1+0x1dfc] ;  /* 0x001dfc0001387983 */ /* 0x010f280000300800 */
[----:B------:R1:W-:Y:S01]  /*72350*/  LDGSTS.E [R0+0x47000], desc[UR14][R52.64], P1 ;  /* 0x4700000034007fae */ /* 0x0003e200089a100e */
[----:B------:R-:W-:-:S04]  /*72360*/  IADD3 R55, P0, PT, R55, UR16, RZ ;  /* 0x0000001037377c10 */ /* 0x000fc8000ff1e0ff */
[----:B------:R-:W-:Y:S01]  /*72370*/  IADD3.X R59, PT, PT, R59, UR5, RZ, P0, !PT ;  /* 0x000000053b3b7c10 */ /* 0x000fe200087fe4ff */
[----:B------:R-:W-:Y:S01]  /*72380*/  STL [R1+0x1e7c], R55 ;  /* 0x001e7c3701007387 */ /* 0x000fe20000100800 */
[----:B-1----:R-:W-:Y:S02]  /*72390*/  IMAD.MOV.U32 R52, RZ, RZ, R55 ;  /* 0x000000ffff347224 */ /* 0x002fe400078e0037 */
[----:B------:R-:W-:Y:S01]  /*723a0*/  MOV R53, R59 ;  /* 0x0000003b00357202 */ /* 0x000fe20000000f00 */
[----:B------:R1:W-:Y:S04]  /*723b0*/  STL [R1+0x1e70], R59 ;  /* 0x001e703b01007387 */ /* 0x0003e80000100800 */
[----:B------:R1:W-:Y:S04]  /*723c0*/  LDGSTS.E [R0+0x47100], desc[UR14][R52.64], P1 ;  /* 0x4710000034007fae */ /* 0x0003e800089a100e */
[----:B-1----:R-:W4:Y:S04]  /*723d0*/  LDL.LU R59, [R1+0x1df0] ;  /* 0x001df000013b7983 */ /* 0x002f280000300800 */
[----:B------:R-:W4:Y:S01]  /*723e0*/  LDL.LU R55, [R1+0x1dc4] ;  /* 0x001dc40001377983 */ /* 0x000f220000300800 */
[----:B------:R-:W-:-:S04]  /*723f0*/  IADD3 R3, P1, PT, R3, UR16, RZ ;  /* 0x0000001003037c10 */ /* 0x000fc8000ff3e0ff */
[----:B------:R-:W-:Y:S01]  /*72400*/  IADD3.X R58, PT, PT, R58, UR5, RZ, P1, !PT ;  /* 0x000000053a3a7c10 */ /* 0x000fe20008ffe4ff */
[----:B------:R-:W-:Y:S04]  /*72410*/  STL [R1+0x1e44], R3 ;  /* 0x001e440301007387 */ /* 0x000fe80000100800 */
[----:B------:R1:W-:Y:S01]  /*72420*/  STL [R1+0x1e38], R58 ;  /* 0x001e383a01007387 */ /* 0x0003e20000100800 */
[----:B------:R-:W-:-:S03]  /*72430*/  MOV R53, R58 ;  /* 0x0000003a00357202 */ /* 0x000fc60000000f00 */
[----:B------:R-:W4:Y:S04]  /*72440*/  LDL.LU R62, [R1+0x1db8] ;  /* 0x001db800013e7983 */ /* 0x000f280000300800 */
        /* <DEDUP_REMOVED lines=10> */
[----:B---3--:R-:W-:Y:S01]  /*724f0*/  IADD3 R54, P3, PT, R54, UR16, RZ ;  /* 0x0000001036367c10 */ /* 0x008fe2000ff7e0ff */
[----:B------:R-:W-:Y:S02]  /*72500*/  UISETP.GT.AND UP1, UPT, UR18, 0x40, UPT ;  /* 0x000000401200788c */ /* 0x000fe4000bf24270 */
[----:B------:R-:W-:Y:S02]  /*72510*/  STL [R1+0x1e3c], R63 ;  /* 0x001e3c3f01007387 */ /* 0x000fe40000100800 */
[----:B------:R-:W-:-:S04]  /*72520*/  USEL UR11, URZ, 0x4, !UP1 ;  /* 0x00000004ff0b7887 */ /* 0x000fc8000c800000 */
[----:B------:R1:W-:Y:S01]  /*72530*/  LDGSTS.E [R0+0x47800], desc[UR14][R52.64], P0 ;  /* 0x4780000034007fae */ /* 0x0003e200081a100e */
[----:B------:R-:W-:Y:S01]  /*72540*/  IADD3.X R64, PT, PT, R64, UR5, RZ, P2, !PT ;  /* 0x0000000540407c10 */ /* 0x000fe200097fe4ff */
[----:B-1----:R-:W-:-:S03]  /*72550*/  IMAD.MOV.U32 R52, RZ, RZ, R63 ;  /* 0x000000ffff347224 */ /* 0x002fc600078e003f */
[----:B------:R-:W-:Y:S01]  /*72560*/  MOV R53, R64 ;  /* 0x0000004000357202 */ /* 0x000fe20000000f00 */
[----:B------:R-:W-:Y:S01]  /*72570*/  STL [R1+0x1e30], R64 ;  /* 0x001e304001007387 */ /* 0x000fe20000100800 */
[----:B------:R-:W-:-:S03]  /*72580*/  USEL UR11, UR11, URZ, !UP0 ;  /* 0x000000ff0b0b7287 */ /* 0x000fc6000c000000 */
[----:B------:R-:W-:Y:S04]  /*72590*/  STL [R1+0x1e04], R54 ;  /* 0x001e043601007387 */ /* 0x000fe80000100800 */
[----:B------:R1:W-:Y:S01]  /*725a0*/  LDGSTS.E [R0+0x47900], desc[UR14][R52.64], P0 ;  /* 0x4790000034007fae */ /* 0x0003e200081a100e */
[----:B------:R-:W-:-:S05]  /*725b0*/  IADD3.X R57, PT, PT, R57, UR5, RZ, P3, !PT ;  /* 0x0000000539397c10 */ /* 0x000fca0009ffe4ff */
[----:B------:R2:W-:Y:S01]  /*725c0*/  STL [R1+0x1df8], R57 ;  /* 0x001df83901007387 */ /* 0x0005e20000100800 */
[----:B-1----:R-:W-:Y:S01]  /*725d0*/  MOV R53, R57 ;  /* 0x0000003900357202 */ /* 0x002fe20000000f00 */
[----:B------:R-:W-:Y:S02]  /*725e0*/  IMAD.MOV.U32 R52, RZ, RZ, R54 ;  /* 0x000000ffff347224 */ /* 0x000fe400078e0036 */
[----:B--2---:R-:W2:Y:S04]  /*725f0*/  LDL.LU R57, [R1+0x1d70] ;  /* 0x001d700001397983 */ /* 0x004ea80000300800 */
[----:B------:R-:W3:Y:S01]  /*72600*/  LDL.LU R54, [R1+0x1d7c] ;  /* 0x001d7c0001367983 */ /* 0x000ee20000300800 */
[----:B------:R-:W-:Y:S02]  /*72610*/  ISETP.NE.U32.AND P1, PT, RZ, UR11, PT ;  /* 0x0000000bff007c0c */ /* 0x000fe4000bf25070 */
[----:B----4-:R-:W-:Y:S01]  /*72620*/  IADD3 R56, P0, PT, R56, UR16, RZ ;  /* 0x0000001038387c10 */ /* 0x010fe2000ff1e0ff */
[----:B------:R-:W-:-:S04]  /*72630*/  UISETP.GT.AND UP1, UPT, UR18, 0x44, UPT ;  /* 0x000000441200788c */ /* 0x000fc8000bf24270 */
[----:B------:R-:W-:Y:S01]  /*72640*/  STL [R1+0x1dfc], R56 ;  /* 0x001dfc3801007387 */ /* 0x000fe20000100800 */
[----:B------:R-:W-:-:S05]  /*72650*/  USEL UR11, URZ, 0x4, !UP1 ;  /* 0x00000004ff0b7887 */ /* 0x000fca000c800000 */
[----:B------:R1:W-:Y:S01]  /*72660*/  LDGSTS.E [R0+0x48000], desc[UR14][R52.64], P1 ;  /* 0x4800000034007fae */ /* 0x0003e200089a100e */
[----:B------:R-:W-:Y:S01]  /*72670*/  USEL UR11, UR11, URZ, !UP0 ;  /* 0x000000ff0b0b7287 */ /* 0x000fe2000c000000 */
[----:B-1----:R-:W-:Y:S01]  /*72680*/  IMAD.MOV.U32 R52, RZ, RZ, R56 ;  /* 0x000000ffff347224 */ /* 0x002fe200078e0038 */
        /* <DEDUP_REMOVED lines=9> */
[----:B----4-:R-:W-:Y:S01]  /*72720*/  IMAD.MOV.U32 R52, RZ, RZ, R55 ;  /* 0x000000ffff347224 */ /* 0x010fe200078e0037 */
[----:B------:R-:W-:Y:S02]  /*72730*/  IADD3.X R62, PT, PT, R62, UR5, RZ, P1, !PT ;  /* 0x000000053e3e7c10 */ /* 0x000fe40008ffe4ff */
[----:B------:R-:W-:-:S03]  /*72740*/  IADD3 R58, P2, PT, R58, UR16, RZ ;  /* 0x000000103a3a7c10 */ /* 0x000fc6000ff5e0ff */
[----:B------:R-:W-:Y:S01]  /*72750*/  STL [R1+0x1db8], R62 ;  /* 0x001db83e01007387 */ /* 0x000fe20000100800 */
[----:B------:R-:W-:-:S03]  /*72760*/  IADD3.X R61, PT, PT, R61, UR5, RZ, P2, !PT ;  /* 0x000000053d3d7c10 */ /* 0x000fc600097fe4ff */
[----:B------:R-:W4:Y:S01]  /*72770*/  LDL.LU R63, [R1+0x1d3c] ;  /* 0x001d3c00013f7983 */ /* 0x000f220000300800 */
        /* <DEDUP_REMOVED lines=17> */
[----:B------:R1:W-:Y:S02]  /*72890*/  LDGSTS.E [R0+0x48900], desc[UR14][R52.64], P0 ;  /* 0x4890000034007fae */ /* 0x0003e400081a100e */
[----:B-1----:R-:W-:Y:S01]  /*728a0*/  IMAD.MOV.U32 R52, RZ, RZ, R3 ;  /* 0x000000ffff347224 */ /* 0x002fe200078e0003 */
[----:B------:R-:W-:Y:S01]  /*728b0*/  MOV R53, R60 ;  /* 0x0000003c00357202 */ /* 0x000fe20000000f00 */
[----:B------:R-:W4:Y:S08]  /*728c0*/  LDL.LU R3, [R1+0x1cfc] ;  /* 0x001cfc0001037983 */ /* 0x000f300000300800 */
[----:B------:R1:W-:Y:S01]  /*728d0*/  LDGSTS.E [R0+0x49000], desc[UR14][R52.64], P1 ;  /* 0x4900000034007fae */ /* 0x0003e200089a100e */
[----:B---3--:R-:W-:-:S04]  /*728e0*/  IADD3 R54, P0, PT, R54, UR16, RZ ;  /* 0x0000001036367c10 */ /* 0x008fc8000ff1e0ff */
[----:B--2---:R-:W-:Y:S01]  /*728f0*/  IADD3.X R57, PT, PT, R57, UR5, RZ, P0, !PT ;  /* 0x0000000539397c10 */ /* 0x004fe200087fe4ff */
[----:B------:R-:W-:Y:S04]  /*72900*/  STL [R1+0x1d7c], R54 ;  /* 0x001d7c3601007387 */ /* 0x000fe80000100800 */
[----:B------:R2:W-:Y:S01]  /*72910*/  STL [R1+0x1d70], R57 ;  /* 0x001d703901007387 */ /* 0x0005e20000100800 */
[----:B-1----:R-:W-:Y:S01]  /*72920*/  MOV R53, R57 ;  /* 0x0000003900357202 */ /* 0x002fe20000000f00 */
[----:B------:R-:W-:Y:S01]  /*72930*/  IMAD.MOV.U32 R52, RZ, RZ, R54 ;  /* 0x000000ffff347224 */ /* 0x000fe200078e0036 */
[----:B------:R-:W-:-:S04]  /*72940*/  UISETP.GT.AND UP1, UPT, UR18, 0x4c, UPT ;  /* 0x0000004c1200788c */ /* 0x000fc8000bf24270 */
[----:B------:R1:W-:Y:S04]  /*72950*/  LDGSTS.E [R0+0x49100], desc[UR14][R52.64], P1 ;  /* 0x4910000034007fae */ /* 0x0003e800089a100e */
[----:B--2---:R-:W2:Y:S01]  /*72960*/  LDL.LU R57, [R1+0x1cf0] ;  /* 0x001cf00001397983 */ /* 0x004ea20000300800 */
[----:B------:R-:W-:-:S03]  /*72970*/  USEL UR11, URZ, 0x4, !UP1 ;  /* 0x00000004ff0b7887 */ /* 0x000fc6000c800000 */
[----:B------:R-:W3:Y:S01]  /*72980*/  LDL.LU R54, [R1+0x1cc4] ;  /* 0x001cc40001367983 */ /* 0x000ee20000300800 */
[----:B------:R-:W-:-:S06]  /*72990*/  USEL UR11, UR11, URZ, !UP0 ;  /* 0x000000ff0b0b7287 */ /* 0x000fcc000c000000 */
[----:B------:R-:W-:Y:S02]  /*729a0*/  ISETP.NE.U32.AND P0, PT, RZ, UR11, PT ;  /* 0x0000000bff007c0c */ /* 0x000fe4000bf05070 */
[----:B------:R-:W-:-:S04]  /*729b0*/  IADD3 R56, P1, PT, R56, UR16, RZ ;  /* 0x0000001038387c10 */ /* 0x000fc8000ff3e0ff */
[----:B------:R-:W-:Y:S01]  /*729c0*/  IADD3.X R59, PT, PT, R59, UR5, RZ, P1, !PT ;  /* 0x000000053b3b7c10 */ /* 0x000fe20008ffe4ff */
[----:B------:R-:W-:Y:S04]  /*729d0*/  STL [R1+0x1d44], R56 ;  /* 0x001d443801007387 */ /* 0x000fe80000100800 */
[----:B------:R1:W-:Y:S04]  /*729e0*/  STL [R1+0x1d38], R59 ;  /* 0x001d383b01007387 */ /* 0x0003e80000100800 */
[----:B------:R-:W3:Y:S04]  /*729f0*/  LDL.LU R62, [R1+0x1cb8] ;  /* 0x001cb800013e7983 */ /* 0x000ee80000300800 */
[----:B------:R-:W3:Y:S01]  /*72a00*/  LDL.LU R61, [R1+0x1cb0] ;  /* 0x001cb000013d7983 */ /* 0x000ee20000300800 */
[----:B-1----:R-:W-:-:S03]  /*72a10*/  MOV R53, R59 ;  /* 0x0000003b00357202 */ /* 0x002fc60000000f00 */
[----:B------:R-:W3:Y:S01]  /*72a20*/  LDL.LU R60, [R1+0x1cbc] ;  /* 0x001cbc00013c7983 */ /* 0x000ee20000300800 */
[----:B------:R-:W-:-:S03]  /*72a30*/  IMAD.MOV.U32 R52, RZ, RZ, R56 ;  /* 0x000000ffff347224 */ /* 0x000fc600078e0038 */
[----:B------:R-:W3:Y:S04]  /*72a40*/  LDL.LU R59, [R1+0x1c78] ;  /* 0x001c7800013b7983 */ /* 0x000ee80000300800 */
[----:B------:R-:W3:Y:S04]  /*72a50*/  LDL.LU R56, [R1+0x1c84] ;  /* 0x001c840001387983 */ /* 0x000ee80000300800 */
[----:B------:R1:W-:Y:S01]  /*72a60*/  LDGSTS.E [R0+0x49800], desc[UR14][R52.64], P0 ;  /* 0x4980000034007fae */ /* 0x0003e200081a100e */
[----:B----4-:R-:W-:Y:S02]  /*72a70*/  IADD3 R63, P2, PT, R63, UR16, RZ ;  /* 0x000000103f3f7c10 */ /* 0x010fe4000ff5e0ff */
        /* <DEDUP_REMOVED lines=12> */
[----:B----4-:R-:W4:Y:S04]  /*72b40*/  LDL.LU R58, [R1+0x1c70] ;  /* 0x001c7000013a7983 */ /* 0x010f280000300800 */
[----:B------:R-:W4:Y:S01]  /*72b50*/  LDL.LU R55, [R1+0x1c7c] ;  /* 0x001c7c0001377983 */ /* 0x000f220000300800 */
[----:B------:R-:W-:-:S04]  /*72b60*/  UISETP.GT.AND UP1, UPT, UR18, 0x50, UPT ;  /* 0x000000501200788c */ /* 0x000fc8000bf24270 */
[----:B------:R-:W-:-:S04]  /*72b70*/  USEL UR11, URZ, 0x4, !UP1 ;  /* 0x00000004ff0b7887 */ /* 0x000fc8000c800000 */
[----:B------:R-:W-:-:S06]  /*72b80*/  USEL UR11, UR11, URZ, !UP0 ;  /* 0x000000ff0b0b7287 */ /* 0x000fcc000c000000 */
[----:B------:R-:W-:Y:S02]  /*72b90*/  ISETP.NE.U32.AND P1, PT, RZ, UR11, PT ;  /* 0x0000000bff007c0c */ /* 0x000fe4000bf25070 */
[----:B------:R-:W-:-:S05]  /*72ba0*/  IADD3 R3, P0, PT, R3, UR16, RZ ;  /* 0x0000001003037c10 */ /* 0x000fca000ff1e0ff */
[----:B------:R-:W-:Y:S01]  /*72bb0*/  STL [R1+0x1cfc], R3 ;  /* 0x001cfc0301007387 */ /* 0x000fe20000100800 */
[----:B------:R-:W-:-:S05]  /*72bc0*/  UISETP.GT.AND UP1, UPT, UR18, 0x54, UPT ;  /* 0x000000541200788c */ /* 0x000fca000bf24270 */
[----:B------:R1:W-:Y:S01]  /*72bd0*/  LDGSTS.E [R0+0x4a000], desc[UR14][R52.64], P1 ;  /* 0x4a00000034007fae */ /* 0x0003e200089a100e */
[----:B--2---:R-:W-:Y:S01]  /*72be0*/  IADD3.X R57, PT, PT, R57, UR5, RZ, P0, !PT ;  /* 0x0000000539397c10 */ /* 0x004fe200087fe4ff */
[----:B-1----:R-:W-:-:S03]  /*72bf0*/  IMAD.MOV.U32 R52, RZ, RZ, R3 ;  /* 0x000000ffff347224 */ /* 0x002fc600078e0003 */
[----:B------:R-:W-:Y:S01]  /*72c00*/  MOV R53, R57 ;  /* 0x0000003900357202 */ /* 0x000fe20000000f00 */
[----:B------:R1:W-:Y:S01]  /*72c10*/  STL [R1+0x1cf0], R57 ;  /* 0x001cf03901007387 */ /* 0x0003e20000100800 */
[----:B------:R-:W-:-:S03]  /*72c20*/  USEL UR11, URZ, 0x4, !UP1 ;  /* 0x00000004ff0b7887 */ /* 0x000fc6000c800000 */
[----:B------:R2:W-:Y:S04]  /*72c30*/  LDGSTS.E [R0+0x4a100], desc[UR14][R52.64], P1 ;  /* 0x4a10000034007fae */ /* 0x0005e800089a100e */
[----:B-1----:R-:W4:Y:S04]  /*72c40*/  LDL.LU R57, [R1+0x1c38] ;  /* 0x001c380001397983 */ /* 0x002f280000300800 */
[----:B------:R-:W4:Y:S01]  /*72c50*/  LDL.LU R3, [R1+0x1c44] ;  /* 0x001c440001037983 */ /* 0x000f220000300800 */
[----:B------:R-:W-:Y:S01]  /*72c60*/  USEL UR11, UR11, URZ, !UP0 ;  /* 0x000000ff0b0b7287 */ /* 0x000fe2000c000000 */
[----:B---3--:R-:W-:-:S05]  /*72c70*/  IADD3 R54, P1, PT, R54, UR16, RZ ;  /* 0x0000001036367c10 */ /* 0x008fca000ff3e0ff */
[----:B------:R-:W-:Y:S01]  /*72c80*/  ISETP.NE.U32.AND P0, PT, RZ, UR11, PT ;  /* 0x0000000bff007c0c */ /* 0x000fe2000bf05070 */
[----:B------:R1:W-:Y:S01]  /*72c90*/  STL [R1+0x1cc4], R54 ;  /* 0x001cc43601007387 */ /* 0x0003e20000100800 */
[----:B--2---:R-:W-:Y:S01]  /*72ca0*/  IMAD.MOV.U32 R52, RZ, RZ, R54 ;  /* 0x000000ffff347224 */ /* 0x004fe200078e0036 */
[----:B------:R-:W-:Y:S02]  /*72cb0*/  IADD3.X R62, PT, PT, R62, UR5, RZ, P1, !PT ;  /* 0x000000053e3e7c10 */ /* 0x000fe40008ffe4ff */
[----:B------:R-:W-:-:S03]  /*72cc0*/  IADD3 R60, P2, PT, R60, UR16, RZ ;  /* 0x000000103c3c7c10 */ /* 0x000fc6000ff5e0ff */
[----:B------:R-:W-:Y:S01]  /*72cd0*/  STL [R1+0x1cb8], R62 ;  /* 0x001cb83e01007387 */ /* 0x000fe20000100800 */
[----:B------:R-:W-:-:S03]  /*72ce0*/  IADD3.X R61, PT, PT, R61, UR5, RZ, P2, !PT ;  /* 0x000000053d3d7c10 */ /* 0x000fc600097fe4ff */
[----:B------:R-:W2:Y:S01]  /*72cf0*/  LDL.LU R63, [R1+0x1c3c] ;  /* 0x001c3c00013f7983 */ /* 0x000ea20000300800 */
[----:B------:R-:W-:-:S03]  /*72d00*/  IADD3 R56, P3, PT, R56, UR16, RZ ;  /* 0x0000001038387c10 */ /* 0x000fc6000ff7e0ff */
[----:B-1----:R-:W3:Y:S01]  /*72d10*/  LDL.LU R54, [R1+0x1c04] ;  /* 0x001c040001367983 */ /* 0x002ee20000300800 */
[----:B------:R-:W-:-:S03]  /*72d20*/  MOV R53, R62 ;  /* 0x0000003e00357202 */ /* 0x000fc60000000f00 */
[----:B------:R-:W-:Y:S01]  /*72d30*/  STL [R1+0x1cbc], R60 ;  /* 0x001cbc3c01007387 */ /* 0x000fe20000100800 */
[----:B------:R-:W-:-:S03]  /*72d40*/  IADD3.X R59, PT, PT, R59, UR5, RZ, P3, !PT ;  /* 0x000000053b3b7c10 */ /* 0x000fc60009ffe4ff */
[----:B------:R1:W-:Y:S04]  /*72d50*/  STL [R1+0x1cb0], R61 ;  /* 0x001cb03d01007387 */ /* 0x0003e80000100800 */
[----:B------:R1:W-:Y:S04]  /*72d60*/  STL [R1+0x1c84], R56 ;  /* 0x001c843801007387 */ /* 0x0003e80000100800 */
[----:B------:R-:W3:Y:S04]  /*72d70*/  LDL.LU R64, [R1+0x1c30] ;  /* 0x001c300001407983 */ /* 0x000ee80000300800 */
[----:B------:R1:W-:Y:S04]  /*72d80*/  LDGSTS.E [R0+0x4a800], desc[UR14][R52.64], P0 ;  /* 0x4a80000034007fae */ /* 0x0003e800081a100e */
[----:B------:R4:W-:Y:S01]  /*72d90*/  STL [R1+0x1c78], R59 ;  /* 0x001c783b01007387 */ /* 0x0009e20000100800 */
[----:B-1----:R-:W-:Y:S01]  /*72da0*/  IMAD.MOV.U32 R52, RZ, RZ, R60 ;  /* 0x000000ffff347224 */ /* 0x002fe200078e003c */
[----:B------:R-:W-:-:S02]  /*72db0*/  MOV R53, R61 ;  /* 0x0000003d00357202 */ /* 0x000fc40000000f00 */
[----:B------:R-:W3:Y:S04]  /*72dc0*/  LDL.LU R61, [R1+0x1bf8] ;  /* 0x001bf800013d7983 */ /* 0x000ee80000300800 */
[----:B------:R1:W-:Y:S02]  /*72dd0*/  LDGSTS.E [R0+0x4a900], desc[UR14][R52.64], P0 ;  /* 0x4a90000034007fae */ /* 0x0003e400081a100e */
[----:B-1----:R-:W-:Y:S02]  /*72de0*/  IMAD.MOV.U32 R52, RZ, RZ, R56 ;  /* 0x000000ffff347224 */ /* 0x002fe400078e0038 */
[----:B------:R-:W3:Y:S01]  /*72df0*/  LDL.LU R56, [R1+0x1bfc] ;  /* 0x001bfc0001387983 */ /* 0x000ee20000300800 */
[----:B------:R-:W-:Y:S02]  /*72e00*/  MOV R53, R59 ;  /* 0x0000003b00357202 */ /* 0x000fe40000000f00 */
[----:B----4-:R-:W-:-:S04]  /*72e10*/  IADD3 R55, P0, PT, R55, UR16, RZ ;  /* 0x0000001037377c10 */ /* 0x010fc8000ff1e0ff */
[----:B------:R-:W-:Y:S01]  /*72e20*/  IADD3.X R58, PT, PT, R58, UR5, RZ, P0, !PT ;  /* 0x000000053a3a7c10 */ /* 0x000fe200087fe4ff */
[----:B------:R1:W-:Y:S04]  /*72e30*/  STL [R1+0x1c7c], R55 ;  /* 0x001c7c3701007387 */ /* 0x0003e80000100800 */
[----:B------:R4:W-:Y:S04]  /*72e40*/  STL [R1+0x1c70], R58 ;  /* 0x001c703a01007387 */ /* 0x0009e80000100800 */
[----:B------:R-:W3:Y:S01]  /*72e50*/  LDL.LU R59, [R1+0x1bf0] ;  /* 0x001bf000013b7983 */ /* 0x000ee20000300800 */
[----:B------:R-:W-:-:S04]  /*72e60*/  UISETP.GT.AND UP1, UPT, UR18, 0x58, UPT ;  /* 0x000000581200788c */ /* 0x000fc8000bf24270 */
[----:B------:R-:W-:-:S04]  /*72e70*/  USEL UR11, URZ, 0x4, !UP1 ;  /* 0x00000004ff0b7887 */ /* 0x000fc8000c800000 */
[----:B------:R-:W-:-:S06]  /*72e80*/  USEL UR11, UR11, URZ, !UP0 ;  /* 0x000000ff0b0b7287 */ /* 0x000fcc000c000000 */
[----:B------:R-:W-:Y:S01]  /*72e90*/  ISETP.NE.U32.AND P1, PT, RZ, UR11, PT ;  /* 0x0000000bff007c0c */ /* 0x000fe2000bf25070 */
[----:B------:R-:W-:-:S12]  /*72ea0*/  UISETP.GT.AND UP1, UPT, UR18, 0x5c, UPT ;  /* 0x0000005c1200788c */ /* 0x000fd8000bf24270 */
[----:B------:R1:W-:Y:S02]  /*72eb0*/  LDGSTS.E [R0+0x4b000], desc[UR14][R52.64], P1 ;  /* 0x4b00000034007fae */ /* 0x0003e400089a100e */
[----:B-1----:R-:W-:Y:S01]  /*72ec0*/  IMAD.MOV.U32 R52, RZ, RZ, R55 ;  /* 0x000000ffff347224 */ /* 0x002fe200078e0037 */
[----:B------:R-:W-:Y:S01]  /*72ed0*/  MOV R53, R58 ;  /* 0x0000003a00357202 */ /* 0x000fe20000000f00 */
[----:B------:R-:W-:Y:S01]  /*72ee0*/  USEL UR11, URZ, 0x4, !UP1 ;  /* 0x00000004ff0b7887 */ /* 0x000fe2000c800000 */
[----:B------:R-:W3:Y:S04]  /*72ef0*/  LDL.LU R55, [R1+0x1bc4] ;  /* 0x001bc40001377983 */ /* 0x000ee80000300800 */
[----:B------:R1:W-:Y:S01]  /*72f00*/  LDGSTS.E [R0+0x4b100], desc[UR14][R52.64], P1 ;  /* 0x4b10000034007fae */ /* 0x0003e200089a100e */
[----:B------:R-:W-:-:S04]  /*72f10*/  IADD3 R3, P1, PT, R3, UR16, RZ ;  /* 0x0000001003037c10 */ /* 0x000fc8000ff3e0ff */
[----:B------:R-:W-:Y:S01]  /*72f20*/  IADD3.X R57, PT, PT, R57, UR5, RZ, P1, !PT ;  /* 0x0000000539397c10 */ /* 0x000fe20008ffe4ff */
[----:B------:R-:W-:Y:S01]  /*72f30*/  STL [R1+0x1c44], R3 ;  /* 0x001c440301007387 */ /* 0x000fe20000100800 */
[----:B------:R-:W-:-:S03]  /*72f40*/  USEL UR11, UR11, URZ, !UP0 ;  /* 0x000000ff0b0b7287 */ /* 0x000fc6000c000000 */
[----:B------:R4:W-:Y:S01]  /*72f50*/  STL [R1+0x1c38], R57 ;  /* 0x001c383901007387 */ /* 0x0009e20000100800 */
[----:B-1----:R-:W-:-:S03]  /*72f60*/  MOV R53, R57 ;  /* 0x0000003900357202 */ /* 0x002fc60000000f00 */
[----:B----4-:R-:W4:Y:S04]  /*72f70*/  LDL.LU R58, [R1+0x1bb8] ;  /* 0x001bb800013a7983 */ /* 0x010f280000300800 */
[----:B------:R-:W4:Y:S04]  /*72f80*/  LDL.LU R60, [R1+0x1bb0] ;  /* 0x001bb000013c7983 */ /* 0x000f280000300800 */
[----:B------:R-:W4:Y:S01]  /*72f90*/  LDL.LU R57, [R1+0x1bbc] ;  /* 0x001bbc0001397983 */ /* 0x000f220000300800 */
[----:B------:R-:W-:Y:S01]  /*72fa0*/  IMAD.MOV.U32 R52, RZ, RZ, R3 ;  /* 0x000000ffff347224 */ /* 0x000fe200078e0003 */
[----:B------:R-:W-:-:S02]  /*72fb0*/  ISETP.NE.U32.AND P0, PT, RZ, UR11, PT ;  /* 0x0000000bff007c0c */ /* 0x000fc4000bf05070 */
[----:B------:R-:W4:Y:S04]  /*72fc0*/  LDL.LU R62, [R1+0x1208] ;  /* 0x00120800013e7983 */ /* 0x000f280000300800 */
[----:B------:R-:W4:Y:S01]  /*72fd0*/  LDL.LU R3, [R1+0x120c] ;  /* 0x00120c0001037983 */ /* 0x000f220000300800 */
[----:B------:R-:W-:-:S04]  /*72fe0*/  UISETP.GT.AND UP1, UPT, UR18, 0x60, UPT ;  /* 0x000000601200788c */ /* 0x000fc8000bf24270 */
[----:B------:R-:W-:Y:S02]  /*72ff0*/  USEL UR11, URZ, 0x4, !UP1 ;  /* 0x00000004ff0b7887 */ /* 0x000fe4000c800000 */
[----:B------:R1:W-:Y:S02]  /*73000*/  LDGSTS.E [R0+0x4b800], desc[UR14][R52.64], P0 ;  /* 0x4b80000034007fae */ /* 0x0003e400081a100e */
[----:B------:R-:W-:-:S06]  /*73010*/  USEL UR11, UR11, URZ, !UP0 ;  /* 0x000000ff0b0b7287 */ /* 0x000fcc000c000000 */
[----:B------:R-:W-:Y:S02]  /*73020*/  ISETP.NE.U32.AND P1, PT, RZ, UR11, PT ;  /* 0x0000000bff007c0c */ /* 0x000fe4000bf25070 */
[----:B--2---:R-:W-:Y:S02]  /*73030*/  IADD3 R63, P2, PT, R63, UR16, RZ ;  /* 0x000000103f3f7c10 */ /* 0x004fe4000ff5e0ff */
[----:B---3--:R-:W-:-:S03]  /*73040*/  IADD3 R54, P3, PT, R54, UR16, RZ ;  /* 0x0000001036367c10 */ /* 0x008fc6000ff7e0ff */
        /* <DEDUP_REMOVED lines=10> */
[----:B------:R-:W-:-:S05]  /*730f0*/  IMAD.MOV.U32 R52, RZ, RZ, R54 ;  /* 0x000000ffff347224 */ /* 0x000fca00078e0036 */
[----:B------:R1:W-:Y:S04]  /*73100*/  LDGSTS.E [R0+0x4c000], desc[UR14][R52.64], P1 ;  /* 0x4c00000034007fae */ /* 0x0003e800089a100e */
[----:B--2---:R-:W2:Y:S04]  /*73110*/  LDL.LU R61, [R1+0x1210] ;  /* 0x00121000013d7983 */ /* 0x004ea80000300800 */
[----:B------:R-:W3:Y:S01]  /*73120*/  LDL.LU R54, [R1+0x1214] ;  /* 0x0012140001367983 */ /* 0x000ee20000300800 */
[----:B------:R-:W-:-:S05]  /*73130*/  IADD3 R56, P0, PT, R56, UR16, RZ ;  /* 0x0000001038387c10 */ /* 0x000fca000ff1e0ff */
[----:B------:R-:W-:Y:S01]  /*73140*/  STL [R1+0x1bfc], R56 ;  /* 0x001bfc3801007387 */ /* 0x000fe20000100800 */
[----:B-1----:R-:W-:Y:S01]  /*73150*/  IMAD.MOV.U32 R52, RZ, RZ, R56 ;  /* 0x000000ffff347224 */ /* 0x002fe200078e0038 */
[----:B------:R-:W-:-:S04]  /*73160*/  IADD3.X R59, PT, PT, R59, UR5, RZ, P0, !PT ;  /* 0x000000053b3b7c10 */ /* 0x000fc800087fe4ff */
[----:B------:R-:W-:Y:S01]  /*73170*/  MOV R53, R59 ;  /* 0x0000003b00357202 */ /* 0x000fe20000000f00 */
[----:B------:R1:W-:Y:S01]  /*73180*/  STL [R1+0x1bf0], R59 ;  /* 0x001bf03b01007387 */ /* 0x0003e20000100800 */
[----:B------:R-:W-:-:S03]  /*73190*/  UISETP.GT.AND UP1, UPT, UR18, 0x64, UPT ;  /* 0x000000641200788c */ /* 0x000fc6000bf24270 */
[----:B------:R1:W-:Y:S04]  /*731a0*/  LDGSTS.E [R0+0x4c100], desc[UR14][R52.64], P1 ;  /* 0x4c10000034007fae */ /* 0x0003e800089a100e */
[----:B-1----:R-:W2:Y:S04]  /*731b0*/  LDL.LU R59, [R1+0x1248] ;  /* 0x00124800013b7983 */ /* 0x002ea80000300800 */
[----:B------:R-:W2:Y:S01]  /*731c0*/  LDL.LU R56, [R1+0x124c] ;  /* 0x00124c0001387983 */ /* 0x000ea20000300800 */
[----:B------:R-:W-:-:S04]  /*731d0*/  USEL UR11, URZ, 0x4, !UP1 ;  /* 0x00000004ff0b7887 */ /* 0x000fc8000c800000 */
[----:B------:R-:W-:-:S06]  /*731e0*/  USEL UR11, UR11, URZ, !UP0 ;  /* 0x000000ff0b0b7287 */ /* 0x000fcc000c000000 */
[----:B------:R-:W-:Y:S01]  /*731f0*/  ISETP.NE.U32.AND P0, PT, RZ, UR11, PT ;  /* 0x0000000bff007c0c */ /* 0x000fe2000bf05070 */
[----:B------:R-:W-:Y:S01]  /*73200*/  UISETP.GT.AND UP1, UPT, UR18, 0x68, UPT ;  /* 0x000000681200788c */ /* 0x000fe2000bf24270 */
[----:B------:R-:W-:-:S05]  /*73210*/  IADD3 R55, P1, PT, R55, UR16, RZ ;  /* 0x0000001037377c10 */ /* 0x000fca000ff3e0ff */
[----:B------:R-:W-:Y:S01]  /*73220*/  STL [R1+0x1bc4], R55 ;  /* 0x001bc43701007387 */ /* 0x000fe20000100800 */
[----:B------:R-:W-:Y:S01]  /*73230*/  IMAD.MOV.U32 R52, RZ, RZ, R55 ;  /* 0x000000ffff347224 */ /* 0x000fe200078e0037 */
[----:B------:R-:W-:Y:S01]  /*73240*/  USEL UR11, URZ, 0x4, !UP1 ;  /* 0x00000004ff0b7887 */ /* 0x000fe2000c800000 */
[----:B----4-:R-:W-:-:S04]  /*73250*/  IADD3.X R58, PT, PT, R58, UR5, RZ, P1, !PT ;  /* 0x000000053a3a7c10 */ /* 0x010fc80008ffe4ff */
[----:B------:R-:W-:Y:S02]  /*73260*/  MOV R53, R58 ;  /* 0x0000003a00357202 */ /* 0x000fe40000000f00 */
[----:B------:R-:W-:Y:S01]  /*73270*/  IADD3 R57, P2, PT, R57, UR16, RZ ;  /* 0x0000001039397c10 */ /* 0x000fe2000ff5e0ff */
[----:B------:R1:W-:Y:S03]  /*73280*/  STL [R1+0x1bb8], R58 ;  /* 0x001bb83a01007387 */ /* 0x0003e60000100800 */
[----:B------:R-:W-:Y:S01]  /*73290*/  IADD3.X R60, PT, PT, R60, UR5, RZ, P2, !PT ;  /* 0x000000053c3c7c10 */ /* 0x000fe200097fe4ff */
[----:B------:R4:W-:Y:S01]  /*732a0*/  LDGSTS.E [R0+0x4c800], desc[UR14][R52.64], P0 ;  /* 0x4c80000034007fae */ /* 0x0009e200081a100e */
[----:B------:R-:W-:-:S03]  /*732b0*/  IADD3 R3, P3, PT, R3, UR16, RZ ;  /* 0x0000001003037c10 */ /* 0x000fc6000ff7e0ff */
[----:B-1----:R-:W2:Y:S01]  /*732c0*/  LDL.LU R58, [R1+0x1254] ;  /* 0x00125400013a7983 */ /* 0x002ea20000300800 */
[----:B------:R-:W-:-:S03]  /*732d0*/  IADD3.X R62, PT, PT, R62, UR5, RZ, P3, !PT ;  /* 0x000000053e3e7c10 */ /* 0x000fc60009ffe4ff */
[----:B------:R-:W2:Y:S01]  /*732e0*/  LDL.LU R55, [R1+0x128c] ;  /* 0x00128c0001377983 */ /* 0x000ea20000300800 */
[----:B----4-:R-:W-:-:S03]  /*732f0*/  MOV R53, R60 ;  /* 0x0000003c00357202 */ /* 0x010fc60000000f00 */
[----:B------:R-:W-:Y:S04]  /*73300*/  STL [R1+0x1bbc], R57 ;  /* 0x001bbc3901007387 */ /* 0x000fe80000100800 */
[----:B------:R1:W-:Y:S04]  /*73310*/  STL [R1+0x1bb0], R60 ;  /* 0x001bb03c01007387 */ /* 0x0003e80000100800 */
[----:B------:R4:W-:Y:S01]  /*73320*/  STL [R1+0x120c], R3 ;  /* 0x00120c0301007387 */ /* 0x0009e20000100800 */
[----:B------:R-:W-:Y:S01]  /*73330*/  IMAD.MOV.U32 R52, RZ, RZ, R57 ;  /* 0x000000ffff347224 */ /* 0x000fe200078e0039 */
[----:B------:R-:W-:-:S02]  /*73340*/  USEL UR11, UR11, URZ, !UP0 ;  /* 0x000000ff0b0b7287 */ /* 0x000fc4000c000000 */
[----:B-1----:R-:W2:Y:S04]  /*73350*/  LDL.LU R60, [R1+0x1250] ;  /* 0x00125000013c7983 */ /* 0x002ea80000300800 */
[----:B------:R-:W-:Y:S04]  /*73360*/  STL [R1+0x1208], R62 ;  /* 0x0012083e01007387 */ /* 0x000fe80000100800 */
[----:B------:R-:W2:Y:S01]  /*73370*/  LDL.LU R57, [R1+0x1288] ;  /* 0x0012880001397983 */ /* 0x000ea20000300800 */
[----:B------:R-:W-:-:S03]  /*73380*/  ISETP.NE.U32.AND P1, PT, RZ, UR11, PT ;  /* 0x0000000bff007c0c */ /* 0x000fc6000bf25070 */
[----:B------:R1:W-:Y:S02]  /*73390*/  LDGSTS.E [R0+0x4c900], desc[UR14][R52.64], P0 ;  /* 0x4c90000034007fae */ /* 0x0003e400081a100e */
[----:B-1----:R-:W-:Y:S01]  /*733a0*/  IMAD.MOV.U32 R52, RZ, RZ, R3 ;  /* 0x000000ffff347224 */ /* 0x002fe200078e0003 */
[----:B------:R-:W-:Y:S01]  /*733b0*/  MOV R53, R62 ;  /* 0x0000003e00357202 */ /* 0x000fe20000000f00 */
[----:B----4-:R-:W4:Y:S06]  /*733c0*/  LDL.LU R3, [R1+0x1294] ;  /* 0x0012940001037983 */ /* 0x010f2c0000300800 */
[----:B------:R1:W-:Y:S01]  /*733d0*/  LDGSTS.E [R0+0x4d000], desc[UR14][R52.64], P1 ;  /* 0x4d00000034007fae */ /* 0x0003e200089a100e */
[----:B---3--:R-:W-:-:S04]  /*733e0*/  IADD3 R54, P0, PT, R54, UR16, RZ ;  /* 0x0000001036367c10 */ /* 0x008fc8000ff1e0ff */
[----:B--2---:R-:W-:Y:S01]  /*733f0*/  IADD3.X R61, PT, PT, R61, UR5, RZ, P0, !PT ;  /* 0x000000053d3d7c10 */ /* 0x004fe200087fe4ff */
[----:B-1----:R-:W-:-:S03]  /*73400*/  IMAD.MOV.U32 R52, RZ, RZ, R54 ;  /* 0x000000ffff347224 */ /* 0x002fc600078e0036 */
[----:B------:R-:W-:Y:S01]  /*73410*/  MOV R53, R61 ;  /* 0x0000003d00357202 */ /* 0x000fe20000000f00 */
[----:B------:R1:W-:Y:S04]  /*73420*/  STL [R1+0x1214], R54 ;  /* 0x0012143601007387 */ /* 0x0003e80000100800 */
[----:B------:R2:W-:Y:S04]  /*73430*/  STL [R1+0x1210], R61 ;  /* 0x0012103d01007387 */ /* 0x0005e80000100800 */
[----:B------:R3:W-:Y:S04]  /*73440*/  LDGSTS.E [R0+0x4d100], desc[UR14][R52.64], P1 ;  /* 0x4d10000034007fae */ /* 0x0007e800089a100e */
[----:B-1----:R-:W4:Y:S01]  /*73450*/  LDL.LU R54, [R1+0x1290] ;  /* 0x0012900001367983 */ /* 0x002f220000300800 */
[----:B------:R-:W-:-:S04]  /*73460*/  IADD3 R56, P1, PT, R56, UR16, RZ ;  /* 0x0000001038387c10 */ /* 0x000fc8000ff3e0ff */
[----:B------:R-:W-:Y:S01]  /*73470*/  IADD3.X R59, PT, PT, R59, UR5, RZ, P1, !PT ;  /* 0x000000053b3b7c10 */ /* 0x000fe20008ffe4ff */
[----:B------:R-:W-:Y:S04]  /*73480*/  STL [R1+0x124c], R56 ;  /* 0x00124c3801007387 */ /* 0x000fe80000100800 */
[----:B------:R1:W-:Y:S04]  /*73490*/  STL [R1+0x1248], R59 ;  /* 0x0012483b01007387 */ /* 0x0003e80000100800 */
[----:B------:R-:W4:Y:S04]  /*734a0*/  LDL.LU R64, [R1+0x12c8] ;  /* 0x0012c80001407983 */ /* 0x000f280000300800 */
[----:B------:R-:W4:Y:S04]  /*734b0*/  LDL.LU R63, [R1+0x12cc] ;  /* 0x0012cc00013f7983 */ /* 0x000f280000300800 */
[----:B------:R-:W4:Y:S01]  /*734c0*/  LDL.LU R62, [R1+0x12d0] ;  /* 0x0012d000013e7983 */ /* 0x000f220000300800 */
[----:B---3--:R-:W-:-:S03]  /*734d0*/  MOV R53, R59 ;  /* 0x0000003b00357202 */ /* 0x008fc60000000f00 */
[----:B--2---:R-:W2:Y:S01]  /*734e0*/  LDL.LU R61, [R1+0x12d4] ;  /* 0x0012d400013d7983 */ /* 0x004ea20000300800 */
[----:B------:R-:W-:-:S03]  /*734f0*/  IMAD.MOV.U32 R52, RZ, RZ, R56 ;  /* 0x000000ffff347224 */ /* 0x000fc600078e0038 */
[----:B-1----:R-:W3:Y:S04]  /*73500*/  LDL.LU R59, [R1+0x1308] ;  /* 0x00130800013b7983 */ /* 0x002ee80000300800 */
[----:B------:R-:W3:Y:S01]  /*73510*/  LDL.LU R56, [R1+0x130c] ;  /* 0x00130c0001387983 */ /* 0x000ee20000300800 */
[----:B------:R-:W-:-:S04]  /*73520*/  UISETP.GT.AND UP1, UPT, UR18, 0x6c, UPT ;  /* 0x0000006c1200788c */ /* 0x000fc8000bf24270 */
[----:B------:R-:W-:-:S04]  /*73530*/  USEL UR11, URZ, 0x4, !UP1 ;  /* 0x00000004ff0b7887 */ /* 0x000fc8000c800000 */
[----:B------:R-:W-:-:S06]  /*73540*/  USEL UR11, UR11, URZ, !UP0 ;  /* 0x000000ff0b0b7287 */ /* 0x000fcc000c000000 */
[----:B------:R-:W-:Y:S01]  /*73550*/  ISETP.NE.U32.AND P0, PT, RZ, UR11, PT ;  /* 0x0000000bff007c0c */ /* 0x000fe2000bf05070 */
[----:B------:R-:W-:Y:S01]  /*73560*/  UISETP.GT.AND UP1, UPT, UR18, 0x70, UPT ;  /* 0x000000701200788c */ /* 0x000fe2000bf24270 */
[----:B------:R-:W-:-:S11]  /*73570*/  IADD3 R58, P2, PT, R58, UR16, RZ ;  /* 0x000000103a3a7c10 */ /* 0x000fd6000ff5e0ff */
[----:B------:R1:W-:Y:S01]  /*73580*/  LDGSTS.E [R0+0x4d800], desc[UR14][R52.64], P0 ;  /* 0x4d80000034007fae */ /* 0x0003e200081a100e */
[----:B------:R-:W-:-:S03]  /*73590*/  IADD3 R55, P3, PT, R55, UR16, RZ ;  /* 0x0000001037377c10 */ /* 0x000fc6000ff7e0ff */
[----:B------:R1:W-:Y:S01]  /*735a0*/  STL [R1+0x1254], R58 ;  /* 0x0012543a01007387 */ /* 0x0003e20000100800 */
[----:B------:R-:W-:Y:S01]  /*735b0*/  USEL UR11, URZ, 0x4, !UP1 ;  /* 0x00000004ff0b7887 */ /* 0x000fe2000c800000 */
[----:B-1----:R-:W-:Y:S01]  /*735c0*/  IMAD.MOV.U32 R52, RZ, RZ, R58 ;  /* 0x000000ffff347224 */ /* 0x002fe200078e003a */
[----:B------:R-:W-:-:S04]  /*735d0*/  IADD3.X R60, PT, PT, R60, UR5, RZ, P2, !PT ;  /* 0x000000053c3c7c10 */ /* 0x000fc800097fe4ff */
[----:B------:R-:W-:Y:S01]  /*735e0*/  MOV R53, R60 ;  /* 0x0000003c00357202 */ /* 0x000fe20000000f00 */
[----:B------:R-:W-:Y:S01]  /*735f0*/  STL [R1+0x1250], R60 ;  /* 0x0012503c01007387 */ /* 0x000fe20000100800 */
[----:B------:R-:W-:-:S03]  /*73600*/  IADD3.X R57, PT, PT, R57, UR5, RZ, P3, !PT ;  /* 0x0000000539397c10 */ /* 0x000fc60009ffe4ff */
[----:B------:R1:W-:Y:S04]  /*73610*/  STL [R1+0x128c], R55 ;  /* 0x00128c3701007387 */ /* 0x0003e80000100800 */
[----:B------:R1:W-:Y:S04]  /*73620*/  LDGSTS.E [R0+0x4d900], desc[UR14][R52.64], P0 ;  /* 0x4d90000034007fae */ /* 0x0003e800081a100e */
[----:B------:R-:W-:Y:S04]  /*73630*/  STL [R1+0x1288], R57 ;  /* 0x0012883901007387 */ /* 0x000fe80000100800 */
[----:B------:R-:W3:Y:S01]  /*73640*/  LDL.LU R58, [R1+0x1310] ;  /* 0x00131000013a7983 */ /* 0x000ee20000300800 */
[----:B-1----:R-:W-:-:S03]  /*73650*/  IMAD.MOV.U32 R52, RZ, RZ, R55 ;  /* 0x000000ffff347224 */ /* 0x002fc600078e0037 */
[----:B------:R-:W3:Y:S01]  /*73660*/  LDL.LU R55, [R1+0x1314] ;  /* 0x0013140001377983 */ /* 0x000ee20000300800 */
[----:B------:R-:W-:Y:S01]  /*73670*/  USEL UR11, UR11, URZ, !UP0 ;  /* 0x000000ff0b0b7287 */ /* 0x000fe2000c000000 */
[----:B----4-:R-:W-:-:S05]  /*73680*/  IADD3 R3, P0, PT, R3, UR16, RZ ;  /* 0x0000001003037c10 */ /* 0x010fca000ff1e0ff */
[----:B------:R-:W-:Y:S01]  /*73690*/  ISETP.NE.U32.AND P1, PT, RZ, UR11, PT ;  /* 0x0000000bff007c0c */ /* 0x000fe2000bf25070 */
[----:B------:R-:W-:Y:S01]  /*736a0*/  UISETP.GT.AND UP1, UPT, UR18, 0x74, UPT ;  /* 0x000000741200788c */ /* 0x000fe2000bf24270 */
[----:B------:R-:W-:Y:S01]  /*736b0*/  MOV R53, R57 ;  /* 0x0000003900357202 */ /* 0x000fe20000000f00 */
[----:B------:R-:W-:Y:S02]  /*736c0*/  STL [R1+0x1294], R3 ;  /* 0x0012940301007387 */ /* 0x000fe40000100800 */
[----:B------:R-:W-:-:S04]  /*736d0*/  USEL UR11, URZ, 0x4, !UP1 ;  /* 0x00000004ff0b7887 */ /* 0x000fc8000c800000 */
[----:B------:R-:W-:-:S04]  /*736e0*/  USEL UR11, UR11, URZ, !UP0 ;  /* 0x000000ff0b0b7287 */ /* 0x000fc8000c000000 */
[----:B------:R1:W-:Y:S02]  /*736f0*/  LDGSTS.E [R0+0x4e000], desc[UR14][R52.64], P1 ;  /* 0x4e00000034007fae */ /* 0x0003e400089a100e */
[----:B-1----:R-:W-:Y:S01]  /*73700*/  IMAD.MOV.U32 R52, RZ, RZ, R3 ;  /* 0x000000ffff347224 */ /* 0x002fe200078e0003 */
[----:B------:R-:W-:-:S04]  /*73710*/  IADD3.X R54, PT, PT, R54, UR5, RZ, P0, !PT ;  /* 0x0000000536367c10 */ /* 0x000fc800087fe4ff */
[----:B------:R-:W-:Y:S01]  /*73720*/  MOV R53, R54 ;  /* 0x0000003600357202 */ /* 0x000fe20000000f00 */
[----:B------:R1:W-:Y:S04]  /*73730*/  STL [R1+0x1290], R54 ;  /* 0x0012903601007387 */ /* 0x0003e80000100800 */
[----:B------:R-:W4:Y:S01]  /*73740*/  LDL.LU R60, [R1+0x1348] ;  /* 0x00134800013c7983 */ /* 0x000f220000300800 */
[----:B------:R-:W-:-:S03]  /*73750*/  ISETP.NE.U32.AND P0, PT, RZ, UR11, PT ;  /* 0x0000000bff007c0c */ /* 0x000fc6000bf05070 */
[----:B------:R2:W-:Y:S04]  /*73760*/  LDGSTS.E [R0+0x4e100], desc[UR14][R52.64], P1 ;  /* 0x4e10000034007fae */ /* 0x0005e800089a100e */
[----:B-1----:R-:W4:Y:S04]  /*73770*/  LDL.LU R54, [R1+0x134c] ;  /* 0x00134c0001367983 */ /* 0x002f280000300800 */
[----:B------:R-:W4:Y:S04]  /*73780*/  LDL.LU R57, [R1+0x1350] ;  /* 0x0013500001397983 */ /* 0x000f280000300800 */
[----:B------:R-:W4:Y:S01]  /*73790*/  LDL.LU R3, [R1+0x1354] ;  /* 0x0013540001037983 */ /* 0x000f220000300800 */
[----:B------:R-:W-:-:S04]  /*737a0*/  IADD3 R63, P1, PT, R63, UR16, RZ ;  /* 0x000000103f3f7c10 */ /* 0x000fc8000ff3e0ff */
[----:B------:R-:W-:Y:S01]  /*737b0*/  IADD3.X R64, PT, PT, R64, UR5, RZ, P1, !PT ;  /* 0x0000000540407c10 */ /* 0x000fe20008ffe4ff */
[----:B--2---:R-:W-:Y:S01]  /*737c0*/  IMAD.MOV.U32 R52, RZ, RZ, R63 ;  /* 0x000000ffff347224 */ /* 0x004fe200078e003f */
[----:B------:R-:W-:Y:S02]  /*737d0*/  IADD3 R61, P2, PT, R61, UR16, RZ ;  /* 0x000000103d3d7c10 */ /* 0x000fe4000ff5e0ff */
[----:B------:R-:W-:Y:S02]  /*737e0*/  MOV R53, R64 ;  /* 0x0000004000357202 */ /* 0x000fe40000000f00 */
[----:B------:R-:W-:Y:S02]  /*737f0*/  IADD3.X R62, PT, PT, R62, UR5, RZ, P2, !PT ;  /* 0x000000053e3e7c10 */ /* 0x000fe400097fe4ff */
[----:B---3--:R-:W-:Y:S01]  /*73800*/  IADD3 R56, P3, PT, R56, UR16, RZ ;  /* 0x0000001038387c10 */ /* 0x008fe2000ff7e0ff */
[----:B------:R1:W-:Y:S03]  /*73810*/  LDGSTS.E [R0+0x4e800], desc[UR14][R52.64], P0 ;  /* 0x4e80000034007fae */ /* 0x0003e600081a100e */
[----:B------:R-:W-:Y:S01]  /*73820*/  IADD3.X R59, PT, PT, R59, UR5, RZ, P3, !PT ;  /* 0x000000053b3b7c10 */ /* 0x000fe20009ffe4ff */
[----:B------:R-:W-:Y:S04]  /*73830*/  STL [R1+0x12cc], R63 ;  /* 0x0012cc3f01007387 */ /* 0x000fe80000100800 */
[----:B------:R-:W-:Y:S01]  /*73840*/  STL [R1+0x12c8], R64 ;  /* 0x0012c84001007387 */ /* 0x000fe20000100800 */
[----:B-1----:R-:W-:Y:S01]  /*73850*/  IMAD.MOV.U32 R52, RZ, RZ, R61 ;  /* 0x000000ffff347224 */ /* 0x002fe200078e003d */
[----:B------:R-:W-:-:S02]  /*73860*/  MOV R53, R62 ;  /* 0x0000003e00357202 */ /* 0x000fc40000000f00 */
[----:B------:R-:W-:Y:S04]  /*73870*/  STL [R1+0x12d4], R61 ;  /* 0x0012d43d01007387 */ /* 0x000fe80000100800 */
[----:B------:R-:W-:Y:S04]  /*73880*/  STL [R1+0x12d0], R62 ;  /* 0x0012d03e01007387 */ /* 0x000fe80000100800 */
[----:B------:R-:W-:Y:S04]  /*73890*/  STL [R1+0x130c], R56 ;  /* 0x00130c3801007387 */ /* 0x000fe80000100800 */
[----:B------:R1:W-:Y:S04]  /*738a0*/  LDGSTS.E [R0+0x4e900], desc[UR14][R52.64], P0 ;  /* 0x4e90000034007fae */ /* 0x0003e800081a100e */
[----:B------:R2:W-:Y:S01]  /*738b0*/  STL [R1+0x1308], R59 ;  /* 0x0013083b01007387 */ /* 0x0005e20000100800 */
[----:B-1----:R-:W-:Y:S01]  /*738c0*/  MOV R53, R59 ;  /* 0x0000003b00357202 */ /* 0x002fe20000000f00 */
[----:B------:R-:W-:-:S02]  /*738d0*/  IMAD.MOV.U32 R52, RZ, RZ, R56 ;  /* 0x000000ffff347224 */ /* 0x000fc400078e0038 */
[----:B--2---:R-:W2:Y:S04]  /*738e0*/  LDL.LU R59, [R1+0x21e8] ;  /* 0x0021e800013b7983 */ /* 0x004ea80000300800 */
        /* <DEDUP_REMOVED lines=8> */
[----:B------:R-:W-:-:S03]  /*73970*/  IADD3.X R58, PT, PT, R58, UR5, RZ, P0, !PT ;  /* 0x000000053a3a7c10 */ /* 0x000fc600087fe4ff */
[----:B------:R-:W-:Y:S04]  /*73980*/  STL [R1+0x1314], R55 ;  /* 0x0013143701007387 */ /* 0x000fe80000100800 */
[----:B------:R1:W-:Y:S02]  /*73990*/  STL [R1+0x1310], R58 ;  /* 0x0013103a01007387 */ /* 0x0003e40000100800 */
[----:B-1----:R-:W-:Y:S01]  /*739a0*/  MOV R53, R58 ;  /* 0x0000003a00357202 */ /* 0x002fe20000000f00 */
[----:B------:R-:W-:Y:S01]  /*739b0*/  IMAD.MOV.U32 R52, RZ, RZ, R55 ;  /* 0x000000ffff347224 */ /* 0x000fe200078e0037 */
[----:B------:R-:W2:Y:S04]  /*739c0*/  LDL.LU R58, [R1+0x21e0] ;  /* 0x0021e000013a7983 */ /* 0x000ea80000300800 */
[----:B------:R-:W2:Y:S01]  /*739d0*/  LDL.LU R55, [R1+0x21ec] ;  /* 0x0021ec0001377983 */ /* 0x000ea20000300800 */
[----:B------:R-:W-:-:S03]  /*739e0*/  USEL UR11, URZ, 0x4, !UP1 ;  /* 0x00000004ff0b7887 */ /* 0x000fc6000c800000 */
[----:B------:R1:W-:Y:S01]  /*739f0*/  LDGSTS.E [R0+0x4f100], desc[UR14][R52.64], P1 ;  /* 0x4f10000034007fae */ /* 0x0003e200089a100e */
[----:B------:R-:W-:-:S06]  /*73a00*/  USEL UR11, UR11, URZ, !UP0 ;  /* 0x000000ff0b0b7287 */ /* 0x000fcc000c000000 */
[----:B------:R-:W-:Y:S02]  /*73a10*/  ISETP.NE.U32.AND P0, PT, RZ, UR11, PT ;  /* 0x0000000bff007c0c */ /* 0x000fe4000bf05070 */
[----:B----4-:R-:W-:-:S04]  /*73a20*/  IADD3 R54, P1, PT, R54, UR16, RZ ;  /* 0x0000001036367c10 */ /* 0x010fc8000ff3e0ff */
[----:B------:R-:W-:Y:S02]  /*73a30*/  IADD3.X R60, PT, PT, R60, UR5, RZ, P1, !PT ;  /* 0x000000053c3c7c10 */ /* 0x000fe40008ffe4ff */
[----:B------:R-:W-:Y:S01]  /*73a40*/  IADD3 R3, P2, PT, R3, UR16, RZ ;  /* 0x0000001003037c10 */ /* 0x000fe2000ff5e0ff */
[----:B------:R4:W-:Y:S01]  /*73a50*/  STL [R1+0x134c], R54 ;  /* 0x00134c3601007387 */ /* 0x0009e20000100800 */
[----:B-1----:R-:W-:Y:S01]  /*73a60*/  IMAD.MOV.U32 R52, RZ, RZ, R54 ;  /* 0x000000ffff347224 */ /* 0x002fe200078e0036 */
[----:B------:R-:W-:Y:S02]  /*73a70*/  MOV R53, R60 ;  /* 0x0000003c00357202 */ /* 0x000fe40000000f00 */
[----:B------:R-:W-:Y:S01]  /*73a80*/  IADD3.X R57, PT, PT, R57, UR5, RZ, P2, !PT ;  /* 0x0000000539397c10 */ /* 0x000fe200097fe4ff */
[----:B------:R-:W-:Y:S04]  /*73a90*/  STL [R1+0x1348], R60 ;  /* 0x0013483c01007387 */ /* 0x000fe80000100800 */
[----:B------:R-:W-:Y:S04]  /*73aa0*/  STL [R1+0x1354], R3 ;  /* 0x0013540301007387 */ /* 0x000fe80000100800 */
[----:B----4-:R-:W4:Y:S04]  /*73ab0*/  LDL.LU R54, [R1+0x21b4] ;  /* 0x0021b40001367983 */ /* 0x010f280000300800 */
[----:B------:R1:W-:Y:S04]  /*73ac0*/  STL [R1+0x1350], R57 ;  /* 0x0013503901007387 */ /* 0x0003e80000100800 */
[----:B------:R1:W-:Y:S04]  /*73ad0*/  LDGSTS.E [R0+0x4f800], desc[UR14][R52.64], P0 ;  /* 0x4f80000034007fae */ /* 0x0003e800081a100e */
[----:B------:R-:W4:Y:S04]  /*73ae0*/  LDL.LU R62, [R1+0x21a8] ;  /* 0x0021a800013e7983 */ /* 0x000f280000300800 */
[----:B------:R-:W4:Y:S01]  /*73af0*/  LDL.LU R61, [R1+0x21a0] ;  /* 0x0021a000013d7983 */ /* 0x000f220000300800 */
[----:B-1----:R-:W-:-:S03]  /*73b00*/  MOV R53, R57 ;  /* 0x0000003900357202 */ /* 0x002fc60000000f00 */
[----:B------:R-:W4:Y:S01]  /*73b10*/  LDL.LU R57, [R1+0x21ac] ;  /* 0x0021ac0001397983 */ /* 0x000f220000300800 */
[----:B------:R-:W-:-:S03]  /*73b20*/  IMAD.MOV.U32 R52, RZ, RZ, R3 ;  /* 0x000000ffff347224 */ /* 0x000fc600078e0003 */
[----:B------:R-:W4:Y:S04]  /*73b30*/  LDL.LU R60, [R1+0x2168] ;  /* 0x00216800013c7983 */ /* 0x000f280000300800 */
[----:B------:R-:W4:Y:S04]  /*73b40*/  LDL.LU R3, [R1+0x2174] ;  /* 0x0021740001037983 */ /* 0x000f280000300800 */
[----:B------:R1:W-:Y:S01]  /*73b50*/  LDGSTS.E [R0+0x4f900], desc[UR14][R52.64], P0 ;  /* 0x4f90000034007fae */ /* 0x0003e200081a100e */
[----:B---3--:R-:W-:-:S04]  /*73b60*/  IADD3 R56, P1, PT, R56, UR16, RZ ;  /* 0x0000001038387c10 */ /* 0x008fc8000ff3e0ff */
[----:B--2---:R-:W-:Y:S01]  /*73b70*/  IADD3.X R59, PT, PT, R59, UR5, RZ, P1, !PT ;  /* 0x000000053b3b7c10 */ /* 0x004fe20008ffe4ff */
[----:B------:R-:W-:Y:S01]  /*73b80*/  STL [R1+0x21f4], R56 ;  /* 0x0021f43801007387 */ /* 0x000fe20000100800 */
[----:B-1----:R-:W-:-:S03]  /*73b90*/  MOV R52, R56 ;  /* 0x0000003800347202 */ /* 0x002fc60000000f00 */
[----:B------:R1:W-:Y:S01]  /*73ba0*/  STL [R1+0x21e8], R59 ;  /* 0x0021e83b01007387 */ /* 0x0003e20000100800 */
[----:B------:R-:W-:-:S03]  /*73bb0*/  IMAD.MOV.U32 R53, RZ, RZ, R59 ;  /* 0x000000ffff357224 */ /* 0x000fc600078e003b */
[----:B-1----:R-:W2:Y:S04]  /*73bc0*/  LDL.LU R59, [R1+0x2160] ;  /* 0x00216000013b7983 */ /* 0x002ea80000300800 */
[----:B------:R-:W3:Y:S01]  /*73bd0*/  LDL.LU R56, [R1+0x216c] ;  /* 0x00216c0001387983 */ /* 0x000ee20000300800 */
[----:B------:R-:W-:-:S04]  /*73be0*/  UISETP.GT.AND UP1, UPT, UR18, 0x1, UPT ;  /* 0x000000011200788c */ /* 0x000fc8000bf24270 */
[----:B------:R-:W-:-:S04]  /*73bf0*/  USEL UR11, URZ, 0x4, !UP1 ;  /* 0x00000004ff0b7887 */ /* 0x000fc8000c800000 */
[----:B------:R-:W-:Y:S01]  /*73c00*/  USEL UR11, UR11, URZ, !UP0 ;  /* 0x000000ff0b0b7287 */ /* 0x000fe2000c000000 */
[----:B------:R-:W-:-:S05]  /*73c10*/  LOP3.LUT R155, R151, 0x20, RZ, 0x3c, !PT ;  /* 0x00000020979b7812 */ /* 0x000fca00078e3cff */
[----:B------:R-:W-:Y:S01]  /*73c20*/  ISETP.NE.U32.AND P0, PT, RZ, UR11, PT ;  /* 0x0000000bff007c0c */ /* 0x000fe2000bf05070 */
[----:B------:R-:W-:Y:S01]  /*73c30*/  VIADD R0, R155, UR12 ;  /* 0x0000000c9b007c36 */ /* 0x000fe20008000000 */
[----:B------:R-:W-:-:S11]  /*73c40*/  IADD3 R55, P1, PT, R55, UR16, RZ ;  /* 0x0000001037377c10 */ /* 0x000fd6000ff3e0ff */
[----:B------:R1:W-:Y:S01]  /*73c50*/  LDGSTS.E [R0+0x40200], desc[UR14][R52.64], P0 ;  /* 0x4020000034007fae */ /* 0x0003e200081a100e */
[----:B------:R-:W-:-:S03]  /*73c60*/  IADD3.X R58, PT, PT, R58, UR5, RZ, P1, !PT ;  /* 0x000000053a3a7c10 */ /* 0x000fc60008ffe4ff */
[----:B------:R-:W-:Y:S04]  /*73c70*/  STL [R1+0x21ec], R55 ;  /* 0x0021ec3701007387 */ /* 0x000fe80000100800 */
[----:B------:R1:W-:Y:S02]  /*73c80*/  STL [R1+0x21e0], R58 ;  /* 0x0021e03a01007387 */ /* 0x0003e40000100800 */
[----:B-1----:R-:W-:Y:S01]  /*73c90*/  IMAD.MOV.U32 R53, RZ, RZ, R58 ;  /* 0x000000ffff357224 */ /* 0x002fe200078e003a */
[----:B------:R-:W-:Y:S01]  /*73ca0*/  MOV R52, R55 ;  /* 0x0000003700347202 */ /* 0x000fe20000000f00 */
[----:B------:R-:W2:Y:S04]  /*73cb0*/  LDL.LU R58, [R1+0x2128] ;  /* 0x00212800013a7983 */ /* 0x000ea80000300800 */
[----:B------:R-:W2:Y:S01]  /*73cc0*/  LDL.LU R55, [R1+0x2134] ;  /* 0x0021340001377983 */ /* 0x000ea20000300800 */
[----:B------:R-:W-:-:S03]  /*73cd0*/  UISETP.GT.AND UP1, UPT, UR18, 0x5, UPT ;  /* 0x000000051200788c */ /* 0x000fc6000bf24270 */
[----:B------:R1:W-:Y:S01]  /*73ce0*/  LDGSTS.E [R0+0x40300], desc[UR14][R52.64], P0 ;  /* 0x4030000034007fae */ /* 0x0003e200081a100e */
[----:B------:R-:W-:-:S04]  /*73cf0*/  USEL UR11, URZ, 0x4, !UP1 ;  /* 0x00000004ff0b7887 */ /* 0x000fc8000c800000 */
[----:B------:R-:W-:Y:S02]  /*73d00*/  USEL UR11, UR11, URZ, !UP0 ;  /* 0x000000ff0b0b7287 */ /* 0x000fe4000c000000 */
[----:B------:R-:W-:-:S04]  /*73d10*/  UISETP.GT.AND UP1, UPT, UR18, 0x9, UPT ;  /* 0x000000091200788c */ /* 0x000fc8000bf24270 */
[----:B------:R-:W-:Y:S01]  /*73d20*/  ISETP.NE.U32.AND P0, PT, RZ, UR11, PT ;  /* 0x0000000bff007c0c */ /* 0x000fe2000bf05070 */
[----:B------:R-:W-:-:S04]  /*73d30*/  USEL UR11, URZ, 0x4, !UP1 ;  /* 0x00000004ff0b7887 */ /* 0x000fc8000c800000 */
[----:B------:R-:W-:Y:S01]  /*73d40*/  USEL UR11, UR11, URZ, !UP0 ;  /* 0x000000ff0b0b7287 */ /* 0x000fe2000c000000 */
[----:B----4-:R-:W-:-:S05]  /*73d50*/  IADD3 R54, P1, PT, R54, UR16, RZ ;  /* 0x0000001036367c10 */ /* 0x010fca000ff3e0ff */
[----:B------:R4:W-:Y:S01]  /*73d60*/  STL [R1+0x21b4], R54 ;  /* 0x0021b43601007387 */ /* 0x0009e20000100800 */
[----:B-1----:R-:W-:Y:S02]  /*73d70*/  MOV R52, R54 ;  /* 0x0000003600347202 */ /* 0x002fe40000000f00 */
[----:B------:R-:W-:-:S05]  /*73d80*/  IADD3.X R62, PT, PT, R62, UR5, RZ, P1, !PT ;  /* 0x000000053e3e7c10 */ /* 0x000fca0008ffe4ff */
[----:B------:R-:W-:Y:S04]  /*73d90*/  STL [R1+0x21a8], R62 ;  /* 0x0021a83e01007387 */ /* 0x000fe80000100800 */
[----:B------:R-:W2:Y:S01]  /*73da0*/  LDL.LU R63, [R1+0x212c] ;  /* 0x00212c00013f7983 */ /* 0x000ea20000300800 */
[----:B------:R-:W-:-:S03]  /*73db0*/  IADD3 R57, P2, PT, R57, UR16, RZ ;  /* 0x0000001039397c10 */ /* 0x000fc6000ff5e0ff */
[----:B----4-:R-:W4:Y:S01]  /*73dc0*/  LDL.LU R54, [R1+0x20f4] ;  /* 0x0020f40001367983 */ /* 0x010f220000300800 */
[----:B------:R-:W-:Y:S02]  /*73dd0*/  IADD3.X R61, PT, PT, R61, UR5, RZ, P2, !PT ;  /* 0x000000053d3d7c10 */ /* 0x000fe400097fe4ff */
[----:B------:R-:W-:Y:S01]  /*73de0*/  IADD3 R3, P3, PT, R3, UR16, RZ ;  /* 0x0000001003037c10 */ /* 0x000fe2000ff7e0ff */
[----:B------:R1:W-:Y:S01]  /*73df0*/  STL [R1+0x21ac], R57 ;  /* 0x0021ac3901007387 */ /* 0x0003e20000100800 */
[----:B------:R-:W-:-:S03]  /*73e00*/  IMAD.MOV.U32 R53, RZ, RZ, R62 ;  /* 0x000000ffff357224 */ /* 0x000fc600078e003e */
[----:B------:R-:W-:Y:S01]  /*73e10*/  STL [R1+0x21a0], R61 ;  /* 0x0021a03d01007387 */ /* 0x000fe20000100800 */
[----:B------:R-:W-:-:S03]  /*73e20*/  IADD3.X R60, PT, PT, R60, UR5, RZ, P3, !PT ;  /* 0x000000053c3c7c10 */ /* 0x000fc60009ffe4ff */
[----:B------:R1:W-:Y:S04]  /*73e30*/  STL [R1+0x2174], R3 ;  /* 0x0021740301007387 */ /* 0x0003e80000100800 */
[----:B------:R-:W4:Y:S01]  /*73e40*/  LDL.LU R64, [R1+0x2120] ;  /* 0x0021200001407983 */ /* 0x000f220000300800 */
[----:B------:R-:W-:-:S03]  /*73e50*/  ISETP.NE.U32.AND P1, PT, RZ, UR11, PT ;  /* 0x0000000bff007c0c */ /* 0x000fc6000bf25070 */
[----:B------:R1:W-:Y:S04]  /*73e60*/  LDGSTS.E [R0+0x40a00], desc[UR14][R52.64], P0 ;  /* 0x40a0000034007fae */ /* 0x0003e800081a100e */
[----:B------:R-:W-:Y:S01]  /*73e70*/  STL [R1+0x2168], R60 ;  /* 0x0021683c01007387 */ /* 0x000fe20000100800 */
[----:B-1----:R-:W-:Y:S01]  /*73e80*/  MOV R52, R57 ;  /* 0x0000003900347202 */ /* 0x002fe20000000f00 */
[----:B------:R-:W-:Y:S02]  /*73e90*/  IMAD.MOV.U32 R53, RZ, RZ, R61 ;  /* 0x000000ffff357224 */ /* 0x000fe400078e003d */
[----:B------:R-:W4:Y:S04]  /*73ea0*/  LDL.LU R57, [R1+0x20e8] ;  /* 0x0020e80001397983 */ /* 0x000f280000300800 */
[----:B------:R1:W-:Y:S02]  /*73eb0*/  LDGSTS.E [R0+0x40b00], desc[UR14][R52.64], P0 ;  /* 0x40b0000034007fae */ /* 0x0003e400081a100e */
[----:B-1----:R-:W-:Y:S01]  /*73ec0*/  MOV R52, R3 ;  /* 0x0000000300347202 */ /* 0x002fe20000000f00 */
[----:B------:R-:W-:Y:S01]  /*73ed0*/  IMAD.MOV.U32 R53, RZ, RZ, R60 ;  /* 0x000000ffff357224 */ /* 0x000fe200078e003c */
[----:B------:R-:W4:Y:S04]  /*73ee0*/  LDL.LU R3, [R1+0x20ec] ;  /* 0x0020ec0001037983 */ /* 0x000f280000300800 */
[----:B------:R1:W-:Y:S01]  /*73ef0*/  LDGSTS.E [R0+0x41200], desc[UR14][R52.64], P1 ;  /* 0x4120000034007fae */ /* 0x0003e200089a100e */
[----:B---3--:R-:W-:-:S04]  /*73f00*/  IADD3 R56, P0, PT, R56, UR16, RZ ;  /* 0x0000001038387c10 */ /* 0x008fc8000ff1e0ff */
[----:B--2---:R-:W-:Y:S01]  /*73f10*/  IADD3.X R59, PT, PT, R59, UR5, RZ, P0, !PT ;  /* 0x000000053b3b7c10 */ /* 0x004fe200087fe4ff */
[----:B------:R-:W-:Y:S04]  /*73f20*/  STL [R1+0x216c], R56 ;  /* 0x00216c3801007387 */ /* 0x000fe80000100800 */
[----:B------:R2:W-:Y:S01]  /*73f30*/  STL [R1+0x2160], R59 ;  /* 0x0021603b01007387 */ /* 0x0005e20000100800 */
[----:B-1----:R-:W-:-:S03]  /*73f40*/  IMAD.MOV.U32 R53, RZ, RZ, R59 ;  /* 0x000000ffff357224 */ /* 0x002fc600078e003b */
[----:B--2---:R-:W2:Y:S01]  /*73f50*/  LDL.LU R59, [R1+0x20e0] ;  /* 0x0020e000013b7983 */ /* 0x004ea20000300800 */
[----:B------:R-:W-:Y:S01]  /*73f60*/  MOV R52, R56 ;  /* 0x0000003800347202 */ /* 0x000fe20000000f00 */
[----:B------:R-:W-:Y:S02]  /*73f70*/  UISETP.GT.AND UP1, UPT, UR18, 0xd, UPT ;  /* 0x0000000d1200788c */ /* 0x000fe4000bf24270 */
[----:B------:R-:W3:Y:S04]  /*73f80*/  LDL.LU R56, [R1+0x20b4] ;  /* 0x0020b40001387983 */ /* 0x000ee80000300800 */
[----:B------:R1:W-:Y:S01]  /*73f90*/  LDGSTS.E [R0+0x41300], desc[UR14][R52.64], P1 ;  /* 0x4130000034007fae */ /* 0x0003e200089a100e */
[----:B------:R-:W-:-:S04]  /*73fa0*/  USEL UR11, URZ, 0x4, !UP1 ;  /* 0x00000004ff0b7887 */ /* 0x000fc8000c800000 */
[----:B------:R-:W-:Y:S01]  /*73fb0*/  USEL UR11, UR11, URZ, !UP0 ;  /* 0x000000ff0b0b7287 */ /* 0x000fe2000c000000 */
[----:B------:R-:W-:-:S04]  /*73fc0*/  IADD3 R55, P1, PT, R55, UR16, RZ ;  /* 0x0000001037377c10 */ /* 0x000fc8000ff3e0ff */
[----:B------:R-:W-:Y:S01]  /*73fd0*/  IADD3.X R58, PT, PT, R58, UR5, RZ, P1, !PT ;  /* 0x000000053a3a7c10 */ /* 0x000fe20008ffe4ff */
[----:B------:R-:W-:Y:S04]  /*73fe0*/  STL [R1+0x2134], R55 ;  /* 0x0021343701007387 */ /* 0x000fe80000100800 */
[----:B------:R1:W-:Y:S02]  /*73ff0*/  STL [R1+0x2128], R58 ;  /* 0x0021283a01007387 */ /* 0x0003e40000100800 */
[----:B-1----:R-:W-:Y:S02]  /*74000*/  IMAD.MOV.U32 R53, RZ, RZ, R58 ;  /* 0x000000ffff357224 */ /* 0x002fe400078e003a */
[----:B------:R-:W3:Y:S04]  /*74010*/  LDL.LU R62, [R1+0x20a8] ;  /* 0x0020a800013e7983 */ /* 0x000ee80000300800 */
[----:B------:R-:W3:Y:S04]  /*74020*/  LDL.LU R61, [R1+0x20a0] ;  /* 0x0020a000013d7983 */ /* 0x000ee80000300800 */
[----:B------:R-:W3:Y:S01]  /*74030*/  LDL.LU R58, [R1+0x20ac] ;  /* 0x0020ac00013a7983 */ /* 0x000ee20000300800 */
[----:B------:R-:W-:-:S03]  /*74040*/  MOV R52, R55 ;  /* 0x0000003700347202 */ /* 0x000fc60000000f00 */
[----:B------:R-:W3:Y:S01]  /*74050*/  LDL.LU R60, [R1+0x2068] ;  /* 0x00206800013c7983 */ /* 0x000ee20000300800 */
[----:B------:R-:W-:-:S03]  /*74060*/  ISETP.NE.U32.AND P0, PT, RZ, UR11, PT ;  /* 0x0000000bff007c0c */ /* 0x000fc6000bf05070 */
[----:B------:R-:W3:Y:S01]  /*74070*/  LDL.LU R55, [R1+0x2074] ;  /* 0x0020740001377983 */ /* 0x000ee20000300800 */
[----:B------:R-:W-:-:S04]  /*74080*/  UISETP.GT.AND UP1, UPT, UR18, 0x11, UPT ;  /* 0x000000111200788c */ /* 0x000fc8000bf24270 */
[----:B------:R-:W-:-:S05]  /*74090*/  USEL UR11, URZ, 0x4, !UP1 ;  /* 0x00000004ff0b7887 */ /* 0x000fca000c800000 */
[----:B------:R1:W-:Y:S01]  /*740a0*/  LDGSTS.E [R0+0x41a00], desc[UR14][R52.64], P0 ;  /* 0x41a0000034007fae */ /* 0x0003e200081a100e */
[----:B------:R-:W-:-:S06]  /*740b0*/  USEL UR11, UR11, URZ, !UP0 ;  /* 0x000000ff0b0b7287 */ /* 0x000fcc000c000000 */
[----:B------:R-:W-:Y:S02]  /*740c0*/  ISETP.NE.U32.AND P1, PT, RZ, UR11, PT ;  /* 0x0000000bff007c0c */ /* 0x000fe4000bf25070 */
[----:B------:R-:W-:Y:S02]  /*740d0*/  IADD3 R63, P2, PT, R63, UR16, RZ ;  /* 0x000000103f3f7c10 */ /* 0x000fe4000ff5e0ff */
[----:B----4-:R-:W-:Y:S02]  /*740e0*/  IADD3 R54, P3, PT, R54, UR16, RZ ;  /* 0x0000001036367c10 */ /* 0x010fe4000ff7e0ff */
[----:B-1----:R-:W-:Y:S01]  /*740f0*/  MOV R52, R63 ;  /* 0x0000003f00347202 */ /* 0x002fe20000000f00 */
[----:B------:R-:W-:Y:S01]  /*74100*/  STL [R1+0x212c], R63 ;  /* 0x00212c3f01007387 */ /* 0x000fe20000100800 */
[----:B------:R-:W-:-:S05]  /*74110*/  IADD3.X R64, PT, PT, R64, UR5, RZ, P2, !PT ;  /* 0x0000000540407c10 */ /* 0x000fca00097fe4ff */
[----:B------:R-:W-:Y:S01]  /*74120*/  IMAD.MOV.U32 R53, RZ, RZ, R64 ;  /* 0x000000ffff357224 */ /* 0x000fe200078e0040 */
[----:B------:R-:W-:Y:S04]  /*74130*/  STL [R1+0x2120], R64 ;  /* 0x0021204001007387 */ /* 0x000fe80000100800 */
[----:B------:R-:W-:Y:S04]  /*74140*/  STL [R1+0x20f4], R54 ;  /* 0x0020f43601007387 */ /* 0x000fe80000100800 */
[----:B------:R1:W-:Y:S01]  /*74150*/  LDGSTS.E [R0+0x41b00], desc[UR14][R52.64], P0 ;  /* 0x41b0000034007fae */ /* 0x0003e200081a100e */
[----:B------:R-:W-:-:S05]  /*74160*/  IADD3.X R57, PT, PT, R57, UR5, RZ, P3, !PT ;  /* 0x0000000539397c10 */ /* 0x000fca0009ffe4ff */
[----:B------:R4:W-:Y:S01]  /*74170*/  STL [R1+0x20e8], R57 ;  /* 0x0020e83901007387 */ /* 0x0009e20000100800 */
[----:B-1----:R-:W-:Y:S01]  /*74180*/  IMAD.MOV.U32 R53, RZ, RZ, R57 ;  /* 0x000000ffff357224 */ /* 0x002fe200078e0039 */
[----:B------:R-:W-:-:S05]  /*74190*/  MOV R52, R54 ;  /* 0x0000003600347202 */ /* 0x000fca0000000f00 */
[----:B------:R1:W-:Y:S04]  /*741a0*/  LDGSTS.E [R0+0x42200], desc[UR14][R52.64], P1 ;  /* 0x4220000034007fae */ /* 0x0003e800089a100e */
[----:B----4-:R-:W4:Y:S04]  /*741b0*/  LDL.LU R57, [R1+0x2060] ;  /* 0x0020600001397983 */ /* 0x010f280000300800 */
[----:B------:R-:W4:Y:S01]  /*741c0*/  LDL.LU R54, [R1+0x206c] ;  /* 0x00206c0001367983 */ /* 0x000f220000300800 */
[----:B------:R-:W-:-:S05]  /*741d0*/  IADD3 R3, P0, PT, R3, UR16, RZ ;  /* 0x0000001003037c10 */ /* 0x000fca000ff1e0ff */
[----:B------:R-:W-:Y:S01]  /*741e0*/  STL [R1+0x20ec], R3 ;  /* 0x0020ec0301007387 */ /* 0x000fe20000100800 */
[----:B-1----:R-:W-:Y:S02]  /*741f0*/  MOV R52, R3 ;  /* 0x0000000300347202 */ /* 0x002fe40000000f00 */
[----:B--2---:R-:W-:-:S05]  /*74200*/  IADD3.X R59, PT, PT, R59, UR5, RZ, P0, !PT ;  /* 0x000000053b3b7c10 */ /* 0x004fca00087fe4ff */
[----:B------:R1:W-:Y:S01]  /*74210*/  STL [R1+0x20e0], R59 ;  /* 0x0020e03b01007387 */ /* 0x0003e20000100800 */
[----:B------:R-:W-:Y:S01]  /*74220*/  IMAD.MOV.U32 R53, RZ, RZ, R59 ;  /* 0x000000ffff357224 */ /* 0x000fe200078e003b */
[----:B------:R-:W-:Y:S02]  /*74230*/  UISETP.GT.AND UP1, UPT, UR18, 0x15, UPT ;  /* 0x000000151200788c */ /* 0x000fe4000bf24270 */
[----:B-1----:R-:W2:Y:S04]  /*74240*/  LDL.LU R59, [R1+0x2028] ;  /* 0x00202800013b7983 */ /* 0x002ea80000300800 */
[----:B------:R-:W2:Y:S01]  /*74250*/  LDL.LU R3, [R1+0x2034] ;  /* 0x0020340001037983 */ /* 0x000ea20000300800 */
[----:B------:R-:W-:-:S03]  /*74260*/  USEL UR11, URZ, 0x4, !UP1 ;  /* 0x00000004ff0b7887 */ /* 0x000fc6000c800000 */
[----:B------:R1:W-:Y:S01]  /*74270*/  LDGSTS.E [R0+0x42300], desc[UR14][R52.64], P1 ;  /* 0x4230000034007fae */ /* 0x0003e200089a100e */
[----:B------:R-:W-:Y:S01]  /*74280*/  USEL UR11, UR11, URZ, !UP0 ;  /* 0x000000ff0b0b7287 */ /* 0x000fe2000c000000 */
[----:B---3--:R-:W-:-:S05]  /*74290*/  IADD3 R56, P1, PT, R56, UR16, RZ ;  /* 0x0000001038387c10 */ /* 0x008fca000ff3e0ff */
[----:B------:R-:W-:Y:S01]  /*742a0*/  ISETP.NE.U32.AND P0, PT, RZ, UR11, PT ;  /* 0x0000000bff007c0c */ /* 0x000fe2000bf05070 */
[----:B------:R3:W-:Y:S01]  /*742b0*/  STL [R1+0x20b4], R56 ;  /* 0x0020b43801007387 */ /* 0x0007e20000100800 */
[----:B-1----:R-:W-:Y:S01]  /*742c0*/  MOV R52, R56 ;  /* 0x0000003800347202 */ /* 0x002fe20000000f00 */
[----:B------:R-:W-:Y:S01]  /*742d0*/  UISETP.GT.AND UP1, UPT, UR18, 0x19, UPT ;  /* 0x000000191200788c */ /* 0x000fe2000bf24270 */
[----:B------:R-:W-:Y:S02]  /*742e0*/  IADD3.X R62, PT, PT, R62, UR5, RZ, P1, !PT ;  /* 0x000000053e3e7c10 */ /* 0x000fe40008ffe4ff */
[----:B------:R-:W-:-:S03]  /*742f0*/  IADD3 R58, P2, PT, R58, UR16, RZ ;  /* 0x000000103a3a7c10 */ /* 0x000fc6000ff5e0ff */
[----:B------:R-:W-:Y:S01]  /*74300*/  STL [R1+0x20a8], R62 ;  /* 0x0020a83e01007387 */ /* 0x000fe20000100800 */
[----:B------:R-:W-:-:S03]  /*74310*/  IADD3.X R61, PT, PT, R61, UR5, RZ, P2, !PT ;  /* 0x000000053d3d7c10 */ /* 0x000fc600097fe4ff */
[----:B------:R-:W2:Y:S01]  /*74320*/  LDL.LU R63, [R1+0x202c] ;  /* 0x00202c00013f7983 */ /* 0x000ea20000300800 */
[----:B------:R-:W-:-:S03]  /*74330*/  IADD3 R55, P3, PT, R55, UR16, RZ ;  /* 0x0000001037377c10 */ /* 0x000fc6000ff7e0ff */
[----:B---3--:R-:W3:Y:S01]  /*74340*/  LDL.LU R56, [R1+0x1ff4] ;  /* 0x001ff40001387983 */ /* 0x008ee20000300800 */
[----:B------:R-:W-:-:S03]  /*74350*/  IMAD.MOV.U32 R53, RZ, RZ, R62 ;  /* 0x000000ffff357224 */ /* 0x000fc600078e003e */
[----:B------:R1:W-:Y:S01]  /*74360*/  STL [R1+0x20ac], R58 ;  /* 0x0020ac3a01007387 */ /* 0x0003e20000100800 */
[----:B------:R-:W-:-:S03]  /*74370*/  IADD3.X R60, PT, PT, R60, UR5, RZ, P3, !PT ;  /* 0x000000053c3c7c10 */ /* 0x000fc60009ffe4ff */
[----:B------:R-:W-:Y:S04]  /*74380*/  STL [R1+0x20a0], R61 ;  /* 0x0020a03d01007387 */ /* 0x000fe80000100800 */
[----:B------:R1:W-:Y:S04]  /*74390*/  STL [R1+0x2074], R55 ;  /* 0x0020743701007387 */ /* 0x0003e80000100800 */
[----:B------:R-:W3:Y:S01]  /*743a0*/  LDL.LU R64, [R1+0x2020] ;  /* 0x0020200001407983 */ /* 0x000ee20000300800 */
[----:B------:R-:W-:-:S03]  /*743b0*/  USEL UR11, URZ, 0x4, !UP1 ;  /* 0x00000004ff0b7887 */ /* 0x000fc6000c800000 */
[----:B------:R1:W-:Y:S01]  /*743c0*/  LDGSTS.E [R0+0x42a00], desc[UR14][R52.64], P0 ;  /* 0x42a0000034007fae */ /* 0x0003e200081a100e */
[----:B------:R-:W-:-:S03]  /*743d0*/  USEL UR11, UR11, URZ, !UP0 ;  /* 0x000000ff0b0b7287 */ /* 0x000fc6000c000000 */
[----:B------:R-:W-:Y:S01]  /*743e0*/  STL [R1+0x2068], R60 ;  /* 0x0020683c01007387 */ /* 0x000fe20000100800 */
[----:B-1----:R-:W-:-:S03]  /*743f0*/  MOV R52, R58 ;  /* 0x0000003a00347202 */ /* 0x002fc60000000f00 */
[----:B------:R-:W3:Y:S01]  /*74400*/  LDL.LU R58, [R1+0x1fe8] ;  /* 0x001fe800013a7983 */ /* 0x000ee20000300800 */
[----:B------:R-:W-:Y:S01]  /*74410*/  IMAD.MOV.U32 R53, RZ, RZ, R61 ;  /* 0x000000ffff357224 */ /* 0x000fe200078e003d */
[----:B------:R-:W-:-:S04]  /*74420*/  ISETP.NE.U32.AND P1, PT, RZ, UR11, PT ;  /* 0x0000000bff007c0c */ /* 0x000fc8000bf25070 */
[----:B------:R1:W-:Y:S02]  /*74430*/  LDGSTS.E [R0+0x42b00], desc[UR14][R52.64], P0 ;  /* 0x42b0000034007fae */ /* 0x0003e400081a100e */
[----:B-1----:R-:W-:Y:S01]  /*74440*/  MOV R52, R55 ;  /* 0x0000003700347202 */ /* 0x002fe20000000f00 */
[----:B------:R-:W-:Y:S01]  /*74450*/  IMAD.MOV.U32 R53, RZ, RZ, R60 ;  /* 0x000000ffff357224 */ /* 0x000fe200078e003c */
[----:B------:R-:W3:Y:S05]  /*74460*/  LDL.LU R55, [R1+0x1fec] ;  /* 0x001fec0001377983 */ /* 0x000eea0000300800 */
[----:B------:R1:W-:Y:S01]  /*74470*/  LDGSTS.E [R0+0x43200], desc[UR14][R52.64], P1 ;  /* 0x4320000034007fae */ /* 0x0003e200089a100e */
[----:B----4-:R-:W-:-:S04]  /*74480*/  IADD3 R54, P0, PT, R54, UR16, RZ ;  /* 0x0000001036367c10 */ /* 0x010fc8000ff1e0ff */
[----:B------:R-:W-:Y:S01]  /*74490*/  IADD3.X R57, PT, PT, R57, UR5, RZ, P0, !PT ;  /* 0x0000000539397c10 */ /* 0x000fe200087fe4ff */
[----:B------:R-:W-:Y:S01]  /*744a0*/  STL [R1+0x206c], R54 ;  /* 0x00206c3601007387 */ /* 0x000fe20000100800 */
[----:B-1----:R-:W-:-:S03]  /*744b0*/  MOV R52, R54 ;  /* 0x0000003600347202 */ /* 0x002fc60000000f00 */
[----:B------:R1:W-:Y:S01]  /*744c0*/  STL [R1+0x2060], R57 ;  /* 0x0020603901007387 */ /* 0x0003e20000100800 */
[----:B------:R-:W-:-:S05]  /*744d0*/  IMAD.MOV.U32 R53, RZ, RZ, R57 ;  /* 0x000000ffff357224 */ /* 0x000fca00078e0039 */
[----:B------:R4:W-:Y:S04]  /*744e0*/  LDGSTS.E [R0+0x43300], desc[UR14][R52.64], P1 ;  /* 0x4330000034007fae */ /* 0x0009e800089a100e */
[----:B-1----:R-:W3:Y:S04]  /*744f0*/  LDL.LU R57, [R1+0x1fe0] ;  /* 0x001fe00001397983 */ /* 0x002ee80000300800 */
[----:B------:R-:W3:Y:S01]  /*74500*/  LDL.LU R54, [R1+0x1fb4] ;  /* 0x001fb40001367983 */ /* 0x000ee20000300800 */
[----:B--2---:R-:W-:-:S04]  /*74510*/  IADD3 R3, P1, PT, R3, UR16, RZ ;  /* 0x0000001003037c10 */ /* 0x004fc8000ff3e0ff */
[----:B------:R-:W-:Y:S01]  /*74520*/  IADD3.X R59, PT, PT, R59, UR5, RZ, P1, !PT ;  /* 0x000000053b3b7c10 */ /* 0x000fe20008ffe4ff */
[----:B------:R-:W-:Y:S04]  /*74530*/  STL [R1+0x2034], R3 ;  /* 0x0020340301007387 */ /* 0x000fe80000100800 */
[----:B------:R1:W-:Y:S01]  /*74540*/  STL [R1+0x2028], R59 ;  /* 0x0020283b01007387 */ /* 0x0003e20000100800 */
[----:B----4-:R-:W-:-:S03]  /*74550*/  IMAD.MOV.U32 R53, RZ, RZ, R59 ;  /* 0x000000ffff357224 */ /* 0x010fc600078e003b */
[----:B------:R-:W2:Y:S04]  /*74560*/  LDL.LU R62, [R1+0x1fa8] ;  /* 0x001fa800013e7983 */ /* 0x000ea80000300800 */
[----:B------:R-:W4:Y:S04]  /*74570*/  LDL.LU R61, [R1+0x1fa0] ;  /* 0x001fa000013d7983 */ /* 0x000f280000300800 */
[----:B-1----:R-:W4:Y:S01]  /*74580*/  LDL.LU R59, [R1+0x1fac] ;  /* 0x001fac00013b7983 */ /* 0x002f220000300800 */
[----:B------:R-:W-:-:S03]  /*74590*/  MOV R52, R3 ;  /* 0x0000000300347202 */ /* 0x000fc60000000f00 */
[----:B------:R-:W4:Y:S04]  /*745a0*/  LDL.LU R60, [R1+0x1f68] ;  /* 0x001f6800013c7983 */ /* 0x000f280000300800 */
[----:B------:R-:W4:Y:S01]  /*745b0*/  LDL.LU R3, [R1+0x1f74] ;  /* 0x001f740001037983 */ /* 0x000f220000300800 */
[----:B------:R-:W-:-:S04]  /*745c0*/  UISETP.GT.AND UP1, UPT, UR18, 0x1d, UPT ;  /* 0x0000001d1200788c */ /* 0x000fc8000bf24270 */
[----:B------:R-:W-:-:S04]  /*745d0*/  USEL UR11, URZ, 0x4, !UP1 ;  /* 0x00000004ff0b7887 */ /* 0x000fc8000c800000 */
[----:B------:R-:W-:-:S06]  /*745e0*/  USEL UR11, UR11, URZ, !UP0 ;  /* 0x000000ff0b0b7287 */ /* 0x000fcc000c000000 */
[----:B------:R-:W-:Y:S02]  /*745f0*/  ISETP.NE.U32.AND P0, PT, RZ, UR11, PT ;  /* 0x0000000bff007c0c */ /* 0x000fe4000bf05070 */
[----:B------:R-:W-:Y:S02]  /*74600*/  IADD3 R63, P2, PT, R63, UR16, RZ ;  /* 0x000000103f3f7c10 */ /* 0x000fe4000ff5e0ff */
[----:B---3--:R-:W-:Y:S01]  /*74610*/  IADD3 R56, P3, PT, R56, UR16, RZ ;  /* 0x0000001038387c10 */ /* 0x008fe2000ff7e0ff */
[----:B------:R-:W-:Y:S02]  /*74620*/  UISETP.GT.AND UP1, UPT, UR18, 0x21, UPT ;  /* 0x000000211200788c */ /* 0x000fe4000bf24270 */
[----:B------:R-:W-:Y:S06]  /*74630*/  STL [R1+0x202c], R63 ;  /* 0x00202c3f01007387 */ /* 0x000fec0000100800 */
[----:B------:R1:W-:Y:S01]  /*74640*/  LDGSTS.E [R0+0x43a00], desc[UR14][R52.64], P0 ;  /* 0x43a0000034007fae */ /* 0x0003e200081a100e */
[----:B------:R-:W-:Y:S01]  /*74650*/  IADD3.X R64, PT, PT, R64, UR5, RZ, P2, !PT ;  /* 0x0000000540407c10 */ /* 0x000fe200097fe4ff */
[----:B------:R-:W-:Y:S01]  /*74660*/  USEL UR11, URZ, 0x4, !UP1 ;  /* 0x00000004ff0b7887 */ /* 0x000fe2000c800000 */
[----:B-1----:R-:W-:-:S03]  /*74670*/  MOV R52, R63 ;  /* 0x0000003f00347202 */ /* 0x002fc60000000f00 */
[----:B------:R-:W-:Y:S01]  /*74680*/  IMAD.MOV.U32 R53, RZ, RZ, R64 ;  /* 0x000000ffff357224 */ /* 0x000fe200078e0040 */
[----:B------:R-:W-:Y:S04]  /*74690*/  STL [R1+0x2020], R64 ;  /* 0x0020204001007387 */ /* 0x000fe80000100800 */
[----:B------:R-:W-:Y:S04]  /*746a0*/  STL [R1+0x1ff4], R56 ;  /* 0x001ff43801007387 */ /* 0x000fe80000100800 */
[----:B------:R1:W-:Y:S01]  /*746b0*/  LDGSTS.E [R0+0x43b00], desc[UR14][R52.64], P0 ;  /* 0x43b0000034007fae */ /* 0x0003e200081a100e */
[----:B------:R-:W-:Y:S01]  /*746c0*/  IADD3.X R58, PT, PT, R58, UR5, RZ, P3, !PT ;  /* 0x000000053a3a7c10 */ /* 0x000fe20009ffe4ff */
[----:B------:R-:W-:-:S04]  /*746d0*/  USEL UR11, UR11, URZ, !UP0 ;  /* 0x000000ff0b0b7287 */ /* 0x000fc8000c000000 */
[----:B------:R3:W-:Y:S01]  /*746e0*/  STL [R1+0x1fe8], R58 ;  /* 0x001fe83a01007387 */ /* 0x0007e20000100800 */
[----:B-1----:R-:W-:Y:S01]  /*746f0*/  IMAD.MOV.U32 R53, RZ, RZ, R58 ;  /* 0x000000ffff357224 */ /* 0x002fe200078e003a */
[----:B------:R-:W-:Y:S02]  /*74700*/  MOV R52, R56 ;  /* 0x0000003800347202 */ /* 0x000fe40000000f00 */
[----:B---3--:R-:W3:Y:S04]  /*74710*/  LDL.LU R58, [R1+0x1f60] ;  /* 0x001f6000013a7983 */ /* 0x008ee80000300800 */
[----:B------:R-:W3:Y:S01]  /*74720*/  LDL.LU R56, [R1+0x1f6c] ;  /* 0x001f6c0001387983 */ /* 0x000ee20000300800 */
[----:B------:R-:W-:Y:S02]  /*74730*/  ISETP.NE.U32.AND P1, PT, RZ, UR11, PT ;  /* 0x0000000bff007c0c */ /* 0x000fe4000bf25070 */
[----:B------:R-:W-:Y:S01]  /*74740*/  IADD3 R55, P0, PT, R55, UR16, RZ ;  /* 0x0000001037377c10 */ /* 0x000fe2000ff1e0ff */
[----:B------:R-:W-:-:S04]  /*74750*/  UISETP.GT.AND UP1, UPT, UR18, 0x25, UPT ;  /* 0x000000251200788c */ /* 0x000fc8000bf24270 */
[----:B------:R-:W-:Y:S06]  /*74760*/  STL [R1+0x1fec], R55 ;  /* 0x001fec3701007387 */ /* 0x000fec0000100800 */
[----:B------:R1:W-:Y:S01]  /*74770*/  LDGSTS.E [R0+0x44200], desc[UR14][R52.64], P1 ;  /* 0x4420000034007fae */ /* 0x0003e200089a100e */
[----:B------:R-:W-:Y:S01]  /*74780*/  USEL UR11, URZ, 0x4, !UP1 ;  /* 0x00000004ff0b7887 */ /* 0x000fe2000c800000 */
[----:B-1----:R-:W-:-:S03]  /*74790*/  MOV R52, R55 ;  /* 0x0000003700347202 */ /* 0x002fc60000000f00 */
[----:B------:R-:W-:Y:S01]  /*747a0*/  USEL UR11, UR11, URZ, !UP0 ;  /* 0x000000ff0b0b7287 */ /* 0x000fe2000c000000 */
[----:B------:R-:W-:-:S05]  /*747b0*/  IADD3.X R57, PT, PT, R57, UR5, RZ, P0, !PT ;  /* 0x0000000539397c10 */ /* 0x000fca00087fe4ff */
[----:B------:R1:W-:Y:S01]  /*747c0*/  STL [R1+0x1fe0], R57 ;  /* 0x001fe03901007387 */ /* 0x0003e20000100800 */
[----:B------:R-:W-:-:S05]  /*747d0*/  IMAD.MOV.U32 R53, RZ, RZ, R57 ;  /* 0x000000ffff357224 */ /* 0x000fca00078e0039 */
[----:B------:R1:W-:Y:S04]  /*747e0*/  LDGSTS.E [R0+0x44300], desc[UR14][R52.64], P1 ;  /* 0x4430000034007fae */ /* 0x0003e800089a100e */
[----:B-1----:R-:W3:Y:S04]  /*747f0*/  LDL.LU R57, [R1+0x1f28] ;  /* 0x001f280001397983 */ /* 0x002ee80000300800 */
[----:B------:R-:W3:Y:S01]  /*74800*/  LDL.LU R55, [R1+0x1f34] ;  /* 0x001f340001377983 */ /* 0x000ee20000300800 */
[----:B------:R-:W-:Y:S02]  /*74810*/  IADD3 R54, P1, PT, R54, UR16, RZ ;  /* 0x0000001036367c10 */ /* 0x000fe4000ff3e0ff */
[----:B------:R-:W-:-:S03]  /*74820*/  ISETP.NE.U32.AND P0, PT, RZ, UR11, PT ;  /* 0x0000000bff007c0c */ /* 0x000fc6000bf05070 */
[----:B------:R1:W-:Y:S01]  /*74830*/  STL [R1+0x1fb4], R54 ;  /* 0x001fb43601007387 */ /* 0x0003e20000100800 */
[----:B------:R-:W-:Y:S02]  /*74840*/  MOV R52, R54 ;  /* 0x0000003600347202 */ /* 0x000fe40000000f00 */
[----:B--2---:R-:W-:Y:S02]  /*74850*/  IADD3.X R62, PT, PT, R62, UR5, RZ, P1, !PT ;  /* 0x000000053e3e7c10 */ /* 0x004fe40008ffe4ff */
[----:B----4-:R-:W-:-:S03]  /*74860*/  IADD3 R59, P2, PT, R59, UR16, RZ ;  /* 0x000000103b3b7c10 */ /* 0x010fc6000ff5e0ff */
[----:B------:R-:W-:Y:S01]  /*74870*/  STL [R1+0x1fa8], R62 ;  /* 0x001fa83e01007387 */ /* 0x000fe20000100800 */
[----:B------:R-:W-:-:S03]  /*74880*/  IADD3.X R61, PT, PT, R61, UR5, RZ, P2, !PT ;  /* 0x000000053d3d7c10 */ /* 0x000fc600097fe4ff */
[----:B------:R-:W2:Y:S01]  /*74890*/  LDL.LU R63, [R1+0x1f2c] ;  /* 0x001f2c00013f7983 */ /* 0x000ea20000300800 */
[----:B------:R-:W-:-:S03]  /*748a0*/  IADD3 R3, P3, PT, R3, UR16, RZ ;  /* 0x0000001003037c10 */ /* 0x000fc6000ff7e0ff */
[----:B-1----:R-:W4:Y:S01]  /*748b0*/  LDL.LU R54, [R1+0x1ef4] ;  /* 0x001ef40001367983 */ /* 0x002f220000300800 */
[----:B------:R-:W-:-:S03]  /*748c0*/  IMAD.MOV.U32 R53, RZ, RZ, R62 ;  /* 0x000000ffff357224 */ /* 0x000fc600078e003e */
[----:B------:R1:W-:Y:S01]  /*748d0*/  STL [R1+0x1fac], R59 ;  /* 0x001fac3b01007387 */ /* 0x0003e20000100800 */
[----:B------:R-:W-:-:S03]  /*748e0*/  IADD3.X R60, PT, PT, R60, UR5, RZ, P3, !PT ;  /* 0x000000053c3c7c10 */ /* 0x000fc60009ffe4ff */
[----:B------:R-:W-:Y:S04]  /*748f0*/  STL [R1+0x1fa0], R61 ;  /* 0x001fa03d01007387 */ /* 0x000fe80000100800 */
[----:B------:R1:W-:Y:S04]  /*74900*/  STL [R1+0x1f74], R3 ;  /* 0x001f740301007387 */ /* 0x0003e80000100800 */
[----:B------:R-:W4:Y:S04]  /*74910*/  LDL.LU R64, [R1+0x1f20] ;  /* 0x001f200001407983 */ /* 0x000f280000300800 */
[----:B------:R1:W-:Y:S04]  /*74920*/  LDGSTS.E [R0+0x44a00], desc[UR14][R52.64], P0 ;  /* 0x44a0000034007fae */ /* 0x0003e800081a100e */
[----:B------:R-:W-:Y:S01]  /*74930*/  STL [R1+0x1f68], R60 ;  /* 0x001f683c01007387 */ /* 0x000fe20000100800 */
[----:B-1----:R-:W-:-:S03]  /*74940*/  MOV R52, R59 ;  /* 0x0000003b00347202 */ /* 0x002fc60000000f00 */
[----:B------:R-:W4:Y:S01]  /*74950*/  LDL.LU R59, [R1+0x1ee8] ;  /* 0x001ee800013b7983 */ /* 0x000f220000300800 */
[----:B------:R-:W-:-:S04]  /*74960*/  UISETP.GT.AND UP1, UPT, UR18, 0x29, UPT ;  /* 0x000000291200788c */ /* 0x000fc8000bf24270 */
[----:B------:R-:W-:-:S04]  /*74970*/  USEL UR11, URZ, 0x4, !UP1 ;  /* 0x00000004ff0b7887 */ /* 0x000fc8000c800000 */
[----:B------:R-:W-:Y:S01]  /*74980*/  USEL UR11, UR11, URZ, !UP0 ;  /* 0x000000ff0b0b7287 */ /* 0x000fe2000c000000 */
[----:B------:R-:W-:-:S05]  /*74990*/  IMAD.MOV.U32 R53, RZ, RZ, R61 ;  /* 0x000000ffff357224 */ /* 0x000fca00078e003d */
[----:B------:R-:W-:Y:S01]  /*749a0*/  ISETP.NE.U32.AND P1, PT, RZ, UR11, PT ;  /* 0x0000000bff007c0c */ /* 0x000fe2000bf25070 */
[----:B------:R1:W-:Y:S02]  /*749b0*/  LDGSTS.E [R0+0x44b00], desc[UR14][R52.64], P0 ;  /* 0x44b0000034007fae */ /* 0x0003e400081a100e */
[----:B-1----:R-:W-:Y:S01]  /*749c0*/  MOV R52, R3 ;  /* 0x0000000300347202 */ /* 0x002fe20000000f00 */
[----:B------:R-:W-:Y:S01]  /*749d0*/  IMAD.MOV.U32 R53, RZ, RZ, R60 ;  /* 0x000000ffff357224 */ /* 0x000fe200078e003c */
[----:B------:R-:W4:Y:S08]  /*749e0*/  LDL.LU R3, [R1+0x1eec] ;  /* 0x001eec0001037983 */ /* 0x000f300000300800 */
[----:B------:R1:W-:Y:S01]  /*749f0*/  LDGSTS.E [R0+0x45200], desc[UR14][R52.64], P1 ;  /* 0x4520000034007fae */ /* 0x0003e200089a100e */
[----:B---3--:R-:W-:-:S04]  /*74a00*/  IADD3 R56, P0, PT, R56, UR16, RZ ;  /* 0x0000001038387c10 */ /* 0x008fc8000ff1e0ff */
[----:B------:R-:W-:Y:S01]  /*74a10*/  IADD3.X R58, PT, PT, R58, UR5, RZ, P0, !PT ;  /* 0x000000053a3a7c10 */ /* 0x000fe200087fe4ff */
[----:B------:R-:W-:Y:S04]  /*74a20*/  STL [R1+0x1f6c], R56 ;  /* 0x001f6c3801007387 */ /* 0x000fe80000100800 */
[----:B------:R3:W-:Y:S01]  /*74a30*/  STL [R1+0x1f60], R58 ;  /* 0x001f603a01007387 */ /* 0x0007e20000100800 */
[----:B-1----:R-:W-:Y:S01]  /*74a40*/  IMAD.MOV.U32 R53, RZ, RZ, R58 ;  /* 0x000000ffff357224 */ /* 0x002fe200078e003a */
[----:B------:R-:W-:Y:S01]  /*74a50*/  MOV R52, R56 ;  /* 0x0000003800347202 */ /* 0x000fe20000000f00 */
[----:B------:R-:W-:-:S04]  /*74a60*/  UISETP.GT.AND UP1, UPT, UR18, 0x2d, UPT ;  /* 0x0000002d1200788c */ /* 0x000fc8000bf24270 */
[----:B------:R1:W-:Y:S04]  /*74a70*/  LDGSTS.E [R0+0x45300], desc[UR14][R52.64], P1 ;  /* 0x4530000034007fae */ /* 0x0003e800089a100e */
[----:B---3--:R-:W3:Y:S01]  /*74a80*/  LDL.LU R58, [R1+0x1ee0] ;  /* 0x001ee000013a7983 */ /* 0x008ee20000300800 */
[----:B------:R-:W-:-:S03]  /*74a90*/  USEL UR11, URZ, 0x4, !UP1 ;  /* 0x00000004ff0b7887 */ /* 0x000fc6000c800000 */
[----:B------:R-:W3:Y:S01]  /*74aa0*/  LDL.LU R56, [R1+0x1eb4] ;  /* 0x001eb40001387983 */ /* 0x000ee20000300800 */
[----:B------:R-:W-:-:S06]  /*74ab0*/  USEL UR11, UR11, URZ, !UP0 ;  /* 0x000000ff0b0b7287 */ /* 0x000fcc000c000000 */
[----:B------:R-:W-:Y:S02]  /*74ac0*/  ISETP.NE.U32.AND P0, PT, RZ, UR11, PT ;  /* 0x0000000bff007c0c */ /* 0x000fe4000bf05070 */
        /* <DEDUP_REMOVED lines=9> */
[----:B------:R-:W3:Y:S04]  /*74b60*/  LDL.LU R60, [R1+0x1e68] ;  /* 0x001e6800013c7983 */ /* 0x000ee80000300800 */
[----:B------:R-:W3:Y:S04]  /*74b70*/  LDL.LU R55, [R1+0x1e74] ;  /* 0x001e740001377983 */ /* 0x000ee80000300800 */
[----:B------:R1:W-:Y:S01]  /*74b80*/  LDGSTS.E [R0+0x45a00], desc[UR14][R52.64], P0 ;  /* 0x45a0000034007fae */ /* 0x0003e200081a100e */
[----:B--2---:R-:W-:Y:S02]  /*74b90*/  IADD3 R63, P2, PT, R63, UR16, RZ ;  /* 0x000000103f3f7c10 */ /* 0x004fe4000ff5e0ff */
[----:B----4-:R-:W-:-:S02]  /*74ba0*/  IADD3 R54, P3, PT, R54, UR16, RZ ;  /* 0x0000001036367c10 */ /* 0x010fc4000ff7e0ff */
        /* <DEDUP_REMOVED lines=10> */
[----:B------:R-:W-:Y:S02]  /*74c50*/  MOV R52, R54 ;  /* 0x0000003600347202 */ /* 0x000fe40000000f00 */
[----:B--2---:R-:W2:Y:S04]  /*74c60*/  LDL.LU R59, [R1+0x1e60] ;  /* 0x001e6000013b7983 */ /* 0x004ea80000300800 */
[----:B------:R-:W4:Y:S01]  /*74c70*/  LDL.LU R54, [R1+0x1e6c] ;  /* 0x001e6c0001367983 */ /* 0x000f220000300800 */
[----:B------:R-:W-:-:S04]  /*74c80*/  UISETP.GT.AND UP1, UPT, UR18, 0x31, UPT ;  /* 0x000000311200788c */ /* 0x000fc8000bf24270 */
[----:B------:R-:W-:-:S04]  /*74c90*/  USEL UR11, URZ, 0x4, !UP1 ;  /* 0x00000004ff0b7887 */ /* 0x000fc8000c800000 */
[----:B------:R-:W-:-:S06]  /*74ca0*/  USEL UR11, UR11, URZ, !UP0 ;  /* 0x000000ff0b0b7287 */ /* 0x000fcc000c000000 */
[----:B------:R-:W-:Y:S02]  /*74cb0*/  ISETP.NE.U32.AND P1, PT, RZ, UR11, PT ;  /* 0x0000000bff007c0c */ /* 0x000fe4000bf25070 */
[----:B------:R-:W-:-:S05]  /*74cc0*/  IADD3 R3, P0, PT, R3, UR16, RZ ;  /* 0x0000001003037c10 */ /* 0x000fca000ff1e0ff */
[----:B------:R-:W-:Y:S06]  /*74cd0*/  STL [R1+0x1eec], R3 ;  /* 0x001eec0301007387 */ /* 0x000fec0000100800 */
[----:B------:R1:W-:Y:S01]  /*74ce0*/  LDGSTS.E [R0+0x46200], desc[UR14][R52.64], P1 ;  /* 0x4620000034007fae */ /* 0x0003e200089a100e */
[----:B---3--:R-:W-:Y:S02]  /*74cf0*/  IADD3.X R58, PT, PT, R58, UR5, RZ, P0, !PT ;  /* 0x000000053a3a7c10 */ /* 0x008fe400087fe4ff */
[----:B-1----:R-:W-:-:S03]  /*74d00*/  MOV R52, R3 ;  /* 0x0000000300347202 */ /* 0x002fc60000000f00 */
[----:B------:R1:W-:Y:S01]  /*74d10*/  STL [R1+0x1ee0], R58 ;  /* 0x001ee03a01007387 */ /* 0x0003e20000100800 */
[----:B------:R-:W-:Y:S01]  /*74d20*/  IMAD.MOV.U32 R53, RZ, RZ, R58 ;  /* 0x000000ffff357224 */ /* 0x000fe200078e003a */
[----:B------:R-:W-:Y:S02]  /*74d30*/  UISETP.GT.AND UP1, UPT, UR18, 0x35, UPT ;  /* 0x000000351200788c */ /* 0x000fe4000bf24270 */
[----:B-1----:R-:W3:Y:S04]  /*74d40*/  LDL.LU R58, [R1+0x1e28] ;  /* 0x001e2800013a7983 */ /* 0x002ee80000300800 */
[----:B------:R-:W3:Y:S01]  /*74d50*/  LDL.LU R3, [R1+0x1e34] ;  /* 0x001e340001037983 */ /* 0x000ee20000300800 */
[----:B------:R-:W-:-:S03]  /*74d60*/  USEL UR11, URZ, 0x4, !UP1 ;  /* 0x00000004ff0b7887 */ /* 0x000fc6000c800000 */
[----:B------:R1:W-:Y:S01]  /*74d70*/  LDGSTS.E [R0+0x46300], desc[UR14][R52.64], P1 ;  /* 0x4630000034007fae */ /* 0x0003e200089a100e */
[----:B------:R-:W-:Y:S01]  /*74d80*/  USEL UR11, UR11, URZ, !UP0 ;  /* 0x000000ff0b0b7287 */ /* 0x000fe2000c000000 */
[----:B------:R-:W-:Y:S01]  /*74d90*/  IADD3 R56, P1, PT, R56, UR16, RZ ;  /* 0x0000001038387c10 */ /* 0x000fe2000ff3e0ff */
[----:B------:R-:W-:-:S04]  /*74da0*/  UISETP.GT.AND UP1, UPT, UR18, 0x39, UPT ;  /* 0x000000391200788c */ /* 0x000fc8000bf24270 */
[----:B------:R-:W-:Y:S01]  /*74db0*/  ISETP.NE.U32.AND P0, PT, RZ, UR11, PT ;  /* 0x0000000bff007c0c */ /* 0x000fe2000bf05070 */
[----:B------:R1:W-:Y:S01]  /*74dc0*/  STL [R1+0x1eb4], R56 ;  /* 0x001eb43801007387 */ /* 0x0003e20000100800 */
[----:B------:R-:W-:Y:S01]  /*74dd0*/  USEL UR11, URZ, 0x4, !UP1 ;  /* 0x00000004ff0b7887 */ /* 0x000fe2000c800000 */
[----:B-1----:R-:W-:-:S03]  /*74de0*/  MOV R52, R56 ;  /* 0x0000003800347202 */ /* 0x002fc60000000f00 */
[----:B------:R-:W-:Y:S01]  /*74df0*/  USEL UR11, UR11, URZ, !UP0 ;  /* 0x000000ff0b0b7287 */ /* 0x000fe2000c000000 */
[----:B------:R-:W-:Y:S02]  /*74e00*/  IADD3.X R62, PT, PT, R62, UR5, RZ, P1, !PT ;  /* 0x000000053e3e7c10 */ /* 0x000fe40008ffe4ff */
[----:B------:R-:W-:-:S03]  /*74e10*/  IADD3 R57, P2, PT, R57, UR16, RZ ;  /* 0x0000001039397c10 */ /* 0x000fc6000ff5e0ff */
[----:B------:R-:W-:Y:S01]  /*74e20*/  STL [R1+0x1ea8], R62 ;  /* 0x001ea83e01007387 */ /* 0x000fe20000100800 */
[----:B------:R-:W-:-:S03]  /*74e30*/  IADD3.X R61, PT, PT, R61, UR5, RZ, P2, !PT ;  /* 0x000000053d3d7c10 */ /* 0x000fc600097fe4ff */
[----:B------:R-:W3:Y:S01]  /*74e40*/  LDL.LU R63, [R1+0x1e2c] ;  /* 0x001e2c00013f7983 */ /* 0x000ee20000300800 */
[----:B------:R-:W-:-:S03]  /*74e50*/  IADD3 R55, P3, PT, R55, UR16, RZ ;  /* 0x0000001037377c10 */ /* 0x000fc6000ff7e0ff */
[----:B------:R-:W3:Y:S01]  /*74e60*/  LDL.LU R56, [R1+0x1df4] ;  /* 0x001df40001387983 */ /* 0x000ee20000300800 */
[----:B------:R-:W-:-:S03]  /*74e70*/  IMAD.MOV.U32 R53, RZ, RZ, R62 ;  /* 0x000000ffff357224 */ /* 0x000fc600078e003e */
[----:B------:R1:W-:Y:S01]  /*74e80*/  STL [R1+0x1eac], R57 ;  /* 0x001eac3901007387 */ /* 0x0003e20000100800 */
[----:B------:R-:W-:-:S03]  /*74e90*/  IADD3.X R60, PT, PT, R60, UR5, RZ, P3, !PT ;  /* 0x000000053c3c7c10 */ /* 0x000fc60009ffe4ff */
[----:B------:R-:W-:Y:S04]  /*74ea0*/  STL [R1+0x1ea0], R61 ;  /* 0x001ea03d01007387 */ /* 0x000fe80000100800 */
[----:B------:R1:W-:Y:S04]  /*74eb0*/  STL [R1+0x1e74], R55 ;  /* 0x001e743701007387 */ /* 0x0003e80000100800 */
[----:B------:R-:W3:Y:S01]  /*74ec0*/  LDL.LU R64, [R1+0x1e20] ;  /* 0x001e200001407983 */ /* 0x000ee20000300800 */
[----:B------:R-:W-:-:S03]  /*74ed0*/  ISETP.NE.U32.AND P1, PT, RZ, UR11, PT ;  /* 0x0000000bff007c0c */ /* 0x000fc6000bf25070 */
[----:B------:R1:W-:Y:S04]  /*74ee0*/  LDGSTS.E [R0+0x46a00], desc[UR14][R52.64], P0 ;  /* 0x46a0000034007fae */ /* 0x0003e800081a100e */
[----:B------:R-:W-:Y:S01]  /*74ef0*/  STL [R1+0x1e68], R60 ;  /* 0x001e683c01007387 */ /* 0x000fe20000100800 */
[----:B-1----:R-:W-:Y:S01]  /*74f00*/  MOV R52, R57 ;  /* 0x0000003900347202 */ /* 0x002fe20000000f00 */
[----:B------:R-:W-:Y:S02]  /*74f10*/  IMAD.MOV.U32 R53, RZ, RZ, R61 ;  /* 0x000000ffff357224 */ /* 0x000fe400078e003d */
[----:B------:R-:W3:Y:S04]  /*74f20*/  LDL.LU R57, [R1+0x1de8] ;  /* 0x001de80001397983 */ /* 0x000ee80000300800 */
[----:B------:R1:W-:Y:S02]  /*74f30*/  LDGSTS.E [R0+0x46b00], desc[UR14][R52.64], P0 ;  /* 0x46b0000034007fae */ /* 0x0003e400081a100e */
[----:B-1----:R-:W-:Y:S01]  /*74f40*/  MOV R52, R55 ;  /* 0x0000003700347202 */ /* 0x002fe20000000f00 */
[----:B------:R-:W-:Y:S01]  /*74f50*/  IMAD.MOV.U32 R53, RZ, RZ, R60 ;  /* 0x000000ffff357224 */ /* 0x000fe200078e003c */
[----:B------:R-:W3:Y:S04]  /*74f60*/  LDL.LU R55, [R1+0x1dec] ;  /* 0x001dec0001377983 */ /* 0x000ee80000300800 */
[----:B------:R1:W-:Y:S01]  /*74f70*/  LDGSTS.E [R0+0x47200], desc[UR14][R52.64], P1 ;  /* 0x4720000034007fae */ /* 0x0003e200089a100e */
[----:B----4-:R-:W-:-:S04]  /*74f80*/  IADD3 R54, P0, PT, R54, UR16, RZ ;  /* 0x0000001036367c10 */ /* 0x010fc8000ff1e0ff */
[----:B--2---:R-:W-:Y:S01]  /*74f90*/  IADD3.X R59, PT, PT, R59, UR5, RZ, P0, !PT ;  /* 0x000000053b3b7c10 */ /* 0x004fe200087fe4ff */
[----:B------:R-:W-:Y:S04]  /*74fa0*/  STL [R1+0x1e6c], R54 ;  /* 0x001e6c3601007387 */ /* 0x000fe80000100800 */
[----:B------:R2:W-:Y:S01]  /*74fb0*/  STL [R1+0x1e60], R59 ;  /* 0x001e603b01007387 */ /* 0x0005e20000100800 */
[----:B-1----:R-:W-:-:S03]  /*74fc0*/  IMAD.MOV.U32 R53, RZ, RZ, R59 ;  /* 0x000000ffff357224 */ /* 0x002fc600078e003b */
[----:B--2---:R-:W2:Y:S01]  /*74fd0*/  LDL.LU R59, [R1+0x1de0] ;  /* 0x001de000013b7983 */ /* 0x004ea20000300800 */
[----:B------:R-:W-:Y:S01]  /*74fe0*/  MOV R52, R54 ;  /* 0x0000003600347202 */ /* 0x000fe20000000f00 */
[----:B------:R-:W-:Y:S02]  /*74ff0*/  UISETP.GT.AND UP1, UPT, UR18, 0x3d, UPT ;  /* 0x0000003d1200788c */ /* 0x000fe4000bf24270 */
[----:B------:R-:W4:Y:S04]  /*75000*/  LDL.LU R54, [R1+0x1db4] ;  /* 0x001db40001367983 */ /* 0x000f280000300800 */
[----:B------:R1:W-:Y:S01]  /*75010*/  LDGSTS.E [R0+0x47300], desc[UR14][R52.64], P1 ;  /* 0x4730000034007fae */ /* 0x0003e200089a100e */
[----:B------:R-:W-:-:S04]  /*75020*/  USEL UR11, URZ, 0x4, !UP1 ;  /* 0x00000004ff0b7887 */ /* 0x000fc8000c800000 */
[----:B------:R-:W-:Y:S01]  /*75030*/  USEL UR11, UR11, URZ, !UP0 ;  /* 0x000000ff0b0b7287 */ /* 0x000fe2000c000000 */
[----:B---3--:R-:W-:-:S04]  /*75040*/  IADD3 R3, P1, PT, R3, UR16, RZ ;  /* 0x0000001003037c10 */ /* 0x008fc8000ff3e0ff */
[----:B------:R-:W-:Y:S01]  /*75050*/  IADD3.X R58, PT, PT, R58, UR5, RZ, P1, !PT ;  /* 0x000000053a3a7c10 */ /* 0x000fe20008ffe4ff */
[----:B------:R-:W-:Y:S04]  /*75060*/  STL [R1+0x1e34], R3 ;  /* 0x001e340301007387 */ /* 0x000fe80000100800 */
[----:B------:R3:W-:Y:S01]  /*75070*/  STL [R1+0x1e28], R58 ;  /* 0x001e283a01007387 */ /* 0x0007e20000100800 */
[----:B-1----:R-:W-:-:S03]  /*75080*/  IMAD.MOV.U32 R53, RZ, RZ, R58 ;  /* 0x000000ffff357224 */ /* 0x002fc600078e003a */
[----:B------:R-:W4:Y:S04]  /*75090*/  LDL.LU R62, [R1+0x1da8] ;  /* 0x001da800013e7983 */ /* 0x000f280000300800 */
[----:B------:R-:W4:Y:S04]  /*750a0*/  LDL.LU R61, [R1+0x1da0] ;  /* 0x001da000013d7983 */ /* 0x000f280000300800 */
[----:B---3--:R-:W3:Y:S01]  /*750b0*/  LDL.LU R58, [R1+0x1dac] ;  /* 0x001dac00013a7983 */ /* 0x008ee20000300800 */
        /* <DEDUP_REMOVED lines=10> */
[----:B------:R-:W-:Y:S02]  /*75160*/  IADD3 R56, P3, PT, R56, UR16, RZ ;  /* 0x0000001038387c10 */ /* 0x000fe4000ff7e0ff */
        /* <DEDUP_REMOVED lines=8> */
[----:B------:R1:W-:Y:S02]  /*751f0*/  STL [R1+0x1de8], R57 ;  /* 0x001de83901007387 */ /* 0x0003e40000100800 */
[----:B-1----:R-:W-:Y:S01]  /*75200*/  IMAD.MOV.U32 R53, RZ, RZ, R57 ;  /* 0x000000ffff357224 */ /* 0x002fe200078e0039 */
[----:B------:R-:W-:-:S05]  /*75210*/  MOV R52, R56 ;  /* 0x0000003800347202 */ /* 0x000fca0000000f00 */
[----:B------:R1:W-:Y:S04]  /*75220*/  LDGSTS.E [R0+0x48200], desc[UR14][R52.64], P1 ;  /* 0x4820000034007fae */ /* 0x0003e800089a100e */
[----:B------:R-:W3:Y:S04]  /*75230*/  LDL.LU R57, [R1+0x1d60] ;  /* 0x001d600001397983 */ /* 0x000ee80000300800 */
[----:B------:R-:W3:Y:S01]  /*75240*/  LDL.LU R56, [R1+0x1d6c] ;  /* 0x001d6c0001387983 */ /* 0x000ee20000300800 */
        /* <DEDUP_REMOVED lines=12> */
[----:B----4-:R-:W-:-:S05]  /*75310*/  IADD3 R54, P1, PT, R54, UR16, RZ ;  /* 0x0000001036367c10 */ /* 0x010fca000ff3e0ff */
[----:B------:R-:W-:Y:S01]  /*75320*/  ISETP.NE.U32.AND P0, PT, RZ, UR11, PT ;  /* 0x0000000bff007c0c */ /* 0x000fe2000bf05070 */
[----:B------:R4:W-:Y:S01]  /*75330*/  STL [R1+0x1db4], R54 ;  /* 0x001db43601007387 */ /* 0x0009e20000100800 */
[----:B-1----:R-:W-:Y:S01]  /*75340*/  MOV R52, R54 ;  /* 0x0000003600347202 */ /* 0x002fe20000000f00 */
[----:B------:R-:W-:Y:S01]  /*75350*/  UISETP.GT.AND UP1, UPT, UR18, 0x49, UPT ;  /* 0x000000491200788c */ /* 0x000fe2000bf24270 */
[----:B------:R-:W-:Y:S02]  /*75360*/  IADD3.X R62, PT, PT, R62, UR5, RZ, P1, !PT ;  /* 0x000000053e3e7c10 */ /* 0x000fe40008ffe4ff */
[----:B---3--:R-:W-:-:S03]  /*75370*/  IADD3 R58, P2, PT, R58, UR16, RZ ;  /* 0x000000103a3a7c10 */ /* 0x008fc6000ff5e0ff */
[----:B------:R-:W-:Y:S01]  /*75380*/  STL [R1+0x1da8], R62 ;  /* 0x001da83e01007387 */ /* 0x000fe20000100800 */
[----:B------:R-:W-:-:S03]  /*75390*/  IADD3.X R61, PT, PT, R61, UR5, RZ, P2, !PT ;  /* 0x000000053d3d7c10 */ /* 0x000fc600097fe4ff */
[----:B------:R-:W3:Y:S01]  /*753a0*/  LDL.LU R63, [R1+0x1d2c] ;  /* 0x001d2c00013f7983 */ /* 0x000ee20000300800 */
[----:B------:R-:W-:-:S03]  /*753b0*/  IADD3 R3, P3, PT, R3, UR16, RZ ;  /* 0x0000001003037c10 */ /* 0x000fc6000ff7e0ff */
[----:B----4-:R-:W4:Y:S01]  /*753c0*/  LDL.LU R54, [R1+0x1cf4] ;  /* 0x001cf40001367983 */ /* 0x010f220000300800 */
[----:B------:R-:W-:-:S03]  /*753d0*/  IMAD.MOV.U32 R53, RZ, RZ, R62 ;  /* 0x000000ffff357224 */ /* 0x000fc600078e003e */
[----:B------:R1:W-:Y:S01]  /*753e0*/  STL [R1+0x1dac], R58 ;  /* 0x001dac3a01007387 */ /* 0x0003e20000100800 */
[----:B------:R-:W-:-:S03]  /*753f0*/  IADD3.X R60, PT, PT, R60, UR5, RZ, P3, !PT ;  /* 0x000000053c3c7c10 */ /* 0x000fc60009ffe4ff */
[----:B------:R-:W-:Y:S04]  /*75400*/  STL [R1+0x1da0], R61 ;  /* 0x001da03d01007387 */ /* 0x000fe80000100800 */
[----:B------:R1:W-:Y:S04]  /*75410*/  STL [R1+0x1d74], R3 ;  /* 0x001d740301007387 */ /* 0x0003e80000100800 */
[----:B------:R-:W4:Y:S01]  /*75420*/  LDL.LU R64, [R1+0x1d20] ;  /* 0x001d200001407983 */ /* 0x000f220000300800 */
[----:B------:R-:W-:-:S03]  /*75430*/  USEL UR11, URZ, 0x4, !UP1 ;  /* 0x00000004ff0b7887 */ /* 0x000fc6000c800000 */
[----:B------:R1:W-:Y:S01]  /*75440*/  LDGSTS.E [R0+0x48a00], desc[UR14][R52.64], P0 ;  /* 0x48a0000034007fae */ /* 0x0003e200081a100e */
[----:B------:R-:W-:-:S03]  /*75450*/  USEL UR11, UR11, URZ, !UP0 ;  /* 0x000000ff0b0b7287 */ /* 0x000fc6000c000000 */
[----:B------:R-:W-:Y:S01]  /*75460*/  STL [R1+0x1d68], R60 ;  /* 0x001d683c01007387 */ /* 0x000fe20000100800 */
[----:B-1----:R-:W-:-:S03]  /*75470*/  MOV R52, R58 ;  /* 0x0000003a00347202 */ /* 0x002fc60000000f00 */
[----:B------:R-:W4:Y:S01]  /*75480*/  LDL.LU R58, [R1+0x1ce8] ;  /* 0x001ce800013a7983 */ /* 0x000f220000300800 */
[----:B------:R-:W-:Y:S01]  /*75490*/  IMAD.MOV.U32 R53, RZ, RZ, R61 ;  /* 0x000000ffff357224 */ /* 0x000fe200078e003d */
[----:B------:R-:W-:-:S04]  /*754a0*/  ISETP.NE.U32.AND P1, PT, RZ, UR11, PT ;  /* 0x0000000bff007c0c */ /* 0x000fc8000bf25070 */
[----:B------:R1:W-:Y:S02]  /*754b0*/  LDGSTS.E [R0+0x48b00], desc[UR14][R52.64], P0 ;  /* 0x48b0000034007fae */ /* 0x0003e400081a100e */
[----:B-1----:R-:W-:Y:S01]  /*754c0*/  MOV R52, R3 ;  /* 0x0000000300347202 */ /* 0x002fe20000000f00 */
[----:B------:R-:W-:Y:S01]  /*754d0*/  IMAD.MOV.U32 R53, RZ, RZ, R60 ;  /* 0x000000ffff357224 */ /* 0x000fe200078e003c */
[----:B------:R-:W4:Y:S05]  /*754e0*/  LDL.LU R3, [R1+0x1cec] ;  /* 0x001cec0001037983 */ /* 0x000f2a0000300800 */
[----:B------:R1:W-:Y:S01]  /*754f0*/  LDGSTS.E [R0+0x49200], desc[UR14][R52.64], P1 ;  /* 0x4920000034007fae */ /* 0x0003e200089a100e */
[----:B------:R-:W-:-:S04]  /*75500*/  IADD3 R56, P0, PT, R56, UR16, RZ ;  /* 0x0000001038387c10 */ /* 0x000fc8000ff1e0ff */
[----:B------:R-:W-:Y:S01]  /*75510*/  IADD3.X R57, PT, PT, R57, UR5, RZ, P0, !PT ;  /* 0x0000000539397c10 */ /* 0x000fe200087fe4ff */
[----:B------:R-:W-:Y:S01]  /*75520*/  STL [R1+0x1d6c], R56 ;  /* 0x001d6c3801007387 */ /* 0x000fe20000100800 */
[----:B-1----:R-:W-:-:S03]  /*75530*/  MOV R52, R56 ;  /* 0x0000003800347202 */ /* 0x002fc60000000f00 */
[----:B------:R1:W-:Y:S01]  /*75540*/  STL [R1+0x1d60], R57 ;  /* 0x001d603901007387 */ /* 0x0003e20000100800 */
[----:B------:R-:W-:-:S05]  /*75550*/  IMAD.MOV.U32 R53, RZ, RZ, R57 ;  /* 0x000000ffff357224 */ /* 0x000fca00078e0039 */
[----:B------:R2:W-:Y:S04]  /*75560*/  LDGSTS.E [R0+0x49300], desc[UR14][R52.64], P1 ;  /* 0x4930000034007fae */ /* 0x0005e800089a100e */
[----:B-1----:R-:W4:Y:S04]  /*75570*/  LDL.LU R57, [R1+0x1ce0] ;  /* 0x001ce00001397983 */ /* 0x002f280000300800 */
[----:B------:R-:W4:Y:S01]  /*75580*/  LDL.LU R56, [R1+0x1cb4] ;  /* 0x001cb40001387983 */ /* 0x000f220000300800 */
[----:B--2---:R-:W-:-:S04]  /*75590*/  IADD3 R55, P1, PT, R55, UR16, RZ ;  /* 0x0000001037377c10 */ /* 0x004fc8000ff3e0ff */
[----:B------:R-:W-:Y:S01]  /*755a0*/  IADD3.X R59, PT, PT, R59, UR5, RZ, P1, !PT ;  /* 0x000000053b3b7c10 */ /* 0x000fe20008ffe4ff */
[----:B------:R-:W-:Y:S04]  /*755b0*/  STL [R1+0x1d34], R55 ;  /* 0x001d343701007387 */ /* 0x000fe80000100800 */
[----:B------:R1:W-:Y:S04]  /*755c0*/  STL [R1+0x1d28], R59 ;  /* 0x001d283b01007387 */ /* 0x0003e80000100800 */
[----:B------:R-:W2:Y:S04]  /*755d0*/  LDL.LU R62, [R1+0x1ca8] ;  /* 0x001ca800013e7983 */ /* 0x000ea80000300800 */
[----:B------:R-:W2:Y:S01]  /*755e0*/  LDL.LU R61, [R1+0x1ca0] ;  /* 0x001ca000013d7983 */ /* 0x000ea20000300800 */
[----:B------:R-:W-:-:S03]  /*755f0*/  IMAD.MOV.U32 R53, RZ, RZ, R59 ;  /* 0x000000ffff357224 */ /* 0x000fc600078e003b */
[----:B------:R-:W2:Y:S01]  /*75600*/  LDL.LU R60, [R1+0x1cac] ;  /* 0x001cac00013c7983 */ /* 0x000ea20000300800 */
[----:B------:R-:W-:-:S03]  /*75610*/  MOV R52, R55 ;  /* 0x0000003700347202 */ /* 0x000fc60000000f00 */
[----:B-1----:R-:W2:Y:S04]  /*75620*/  LDL.LU R59, [R1+0x1c68] ;  /* 0x001c6800013b7983 */ /* 0x002ea80000300800 */
[----:B------:R-:W2:Y:S01]  /*75630*/  LDL.LU R55, [R1+0x1c74] ;  /* 0x001c740001377983 */ /* 0x000ea20000300800 */
[----:B------:R-:W-:-:S04]  /*75640*/  UISETP.GT.AND UP1, UPT, UR18, 0x4d, UPT ;  /* 0x0000004d1200788c */ /* 0x000fc8000bf24270 */
[----:B------:R-:W-:-:S04]  /*75650*/  USEL UR11, URZ, 0x4, !UP1 ;  /* 0x00000004ff0b7887 */ /* 0x000fc8000c800000 */
[----:B------:R-:W-:-:S06]  /*75660*/  USEL UR11, UR11, URZ, !UP0 ;  /* 0x000000ff0b0b7287 */ /* 0x000fcc000c000000 */
[----:B------:R-:W-:Y:S02]  /*75670*/  ISETP.NE.U32.AND P0, PT, RZ, UR11, PT ;  /* 0x0000000bff007c0c */ /* 0x000fe4000bf05070 */
[----:B---3--:R-:W-:Y:S02]  /*75680*/  IADD3 R63, P2, PT, R63, UR16, RZ ;  /* 0x000000103f3f7c10 */ /* 0x008fe4000ff5e0ff */
[----:B----4-:R-:W-:Y:S01]  /*75690*/  IADD3 R54, P3, PT, R54, UR16, RZ ;  /* 0x0000001036367c10 */ /* 0x010fe2000ff7e0ff */
[----:B------:R-:W-:Y:S02]  /*756a0*/  UISETP.GT.AND UP1, UPT, UR18, 0x51, UPT ;  /* 0x000000511200788c */ /* 0x000fe4000bf24270 */
[----:B------:R-:W-:Y:S06]  /*756b0*/  STL [R1+0x1d2c], R63 ;  /* 0x001d2c3f01007387 */ /* 0x000fec0000100800 */
[----:B------:R1:W-:Y:S01]  /*756c0*/  LDGSTS.E [R0+0x49a00], desc[UR14][R52.64], P0 ;  /* 0x49a0000034007fae */ /* 0x0003e200081a100e */
[----:B------:R-:W-:-:S02]  /*756d0*/  IADD3.X R64, PT, PT, R64, UR5, RZ, P2, !PT ;  /* 0x0000000540407c10 */ /* 0x000fc400097fe4ff */
[----:B-1----:R-:W-:-:S03]  /*756e0*/  MOV R52, R63 ;  /* 0x0000003f00347202 */ /* 0x002fc60000000f00 */
[----:B------:R-:W-:Y:S01]  /*756f0*/  IMAD.MOV.U32 R53, RZ, RZ, R64 ;  /* 0x000000ffff357224 */ /* 0x000fe200078e0040 */
[----:B------:R-:W-:Y:S01]  /*75700*/  STL [R1+0x1d20], R64 ;  /* 0x001d204001007387 */ /* 0x000fe20000100800 */
[----:B------:R-:W-:-:S03]  /*75710*/  USEL UR11, URZ, 0x4, !UP1 ;  /* 0x00000004ff0b7887 */ /* 0x000fc6000c800000 */
        /* <DEDUP_REMOVED lines=8> */
[----:B------:R-:W4:Y:S01]  /*757a0*/  LDL.LU R54, [R1+0x1c6c] ;  /* 0x001c6c0001367983 */ /* 0x000f220000300800 */
        /* <DEDUP_REMOVED lines=19> */
[----:B------:R-:W-:-:S03]  /*758e0*/  IADD3 R60, P2, PT, R60, UR16, RZ ;  /* 0x000000103c3c7c10 */ /* 0x000fc6000ff5e0ff */
[----:B------:R-:W-:Y:S01]  /*758f0*/  STL [R1+0x1ca8], R62 ;  /* 0x001ca83e01007387 */ /* 0x000fe20000100800 */
[----:B------:R-:W-:-:S03]  /*75900*/  IADD3.X R61, PT, PT, R61, UR5, RZ, P2, !PT ;  /* 0x000000053d3d7c10 */ /* 0x000fc600097fe4ff */
[----:B------:R-:W2:Y:S01]  /*75910*/  LDL.LU R63, [R1+0x1c2c] ;  /* 0x001c2c00013f7983 */ /* 0x000ea20000300800 */
[----:B------:R-:W-:-:S03]  /*75920*/  IADD3 R55, P3, PT, R55, UR16, RZ ;  /* 0x0000001037377c10 */ /* 0x000fc6000ff7e0ff */
[----:B-1----:R-:W2:Y:S01]  /*75930*/  LDL.LU R56, [R1+0x1bf4] ;  /* 0x001bf40001387983 */ /* 0x002ea20000300800 */
[----:B------:R-:W-:-:S03]  /*75940*/  IMAD.MOV.U32 R53, RZ, RZ, R62 ;  /* 0x000000ffff357224 */ /* 0x000fc600078e003e */
[----:B------:R-:W-:Y:S01]  /*75950*/  STL [R1+0x1cac], R60 ;  /* 0x001cac3c01007387 */ /* 0x000fe20000100800 */
[----:B------:R-:W-:-:S03]  /*75960*/  IADD3.X R59, PT, PT, R59, UR5, RZ, P3, !PT ;  /* 0x000000053b3b7c10 */ /* 0x000fc60009ffe4ff */
[----:B------:R1:W-:Y:S04]  /*75970*/  STL [R1+0x1ca0], R61 ;  /* 0x001ca03d01007387 */ /* 0x0003e80000100800 */
[----:B------:R1:W-:Y:S04]  /*75980*/  STL [R1+0x1c74], R55 ;  /* 0x001c743701007387 */ /* 0x0003e80000100800 */
[----:B------:R-:W2:Y:S04]  /*75990*/  LDL.LU R64, [R1+0x1c20] ;  /* 0x001c200001407983 */ /* 0x000ea80000300800 */
[----:B------:R1:W-:Y:S04]  /*759a0*/  LDGSTS.E [R0+0x4aa00], desc[UR14][R52.64], P0 ;  /* 0x4aa0000034007fae */ /* 0x0003e800081a100e */
[----:B------:R3:W-:Y:S01]  /*759b0*/  STL [R1+0x1c68], R59 ;  /* 0x001c683b01007387 */ /* 0x0007e20000100800 */
[----:B-1----:R-:W-:-:S03]  /*759c0*/  IMAD.MOV.U32 R53, RZ, RZ, R61 ;  /* 0x000000ffff357224 */ /* 0x002fc600078e003d */
[----:B------:R-:W2:Y:S01]  /*759d0*/  LDL.LU R61, [R1+0x1be8] ;  /* 0x001be800013d7983 */ /* 0x000ea20000300800 */
[----:B------:R-:W-:Y:S01]  /*759e0*/  UISETP.GT.AND UP1, UPT, UR18, 0x59, UPT ;  /* 0x000000591200788c */ /* 0x000fe2000bf24270 */
[----:B------:R-:W-:-:S03]  /*759f0*/  MOV R52, R60 ;  /* 0x0000003c00347202 */ /* 0x000fc60000000f00 */
[----:B------:R-:W-:Y:S02]  /*75a00*/  USEL UR11, URZ, 0x4, !UP1 ;  /* 0x00000004ff0b7887 */ /* 0x000fe4000c800000 */
[----:B------:R1:W-:Y:S02]  /*75a10*/  LDGSTS.E [R0+0x4ab00], desc[UR14][R52.64], P0 ;  /* 0x4ab0000034007fae */ /* 0x0003e400081a100e */
[----:B------:R-:W-:-:S06]  /*75a20*/  USEL UR11, UR11, URZ, !UP0 ;  /* 0x000000ff0b0b7287 */ /* 0x000fcc000c000000 */
[----:B------:R-:W-:Y:S02]  /*75a30*/  ISETP.NE.U32.AND P1, PT, RZ, UR11, PT ;  /* 0x0000000bff007c0c */ /* 0x000fe4000bf25070 */
[----:B-1----:R-:W-:Y:S02]  /*75a40*/  MOV R52, R55 ;  /* 0x0000003700347202 */ /* 0x002fe40000000f00 */
[----:B------:R-:W2:Y:S01]  /*75a50*/  LDL.LU R55, [R1+0x1bec] ;  /* 0x001bec0001377983 */ /* 0x000ea20000300800 */
[----:B------:R-:W-:-:S08]  /*75a60*/  IMAD.MOV.U32 R53, RZ, RZ, R59 ;  /* 0x000000ffff357224 */ /* 0x000fd000078e003b */
[----:B------:R1:W-:Y:S01]  /*75a70*/  LDGSTS.E [R0+0x4b200], desc[UR14][R52.64], P1 ;  /* 0x4b20000034007fae */ /* 0x0003e200089a100e */
[----:B----4-:R-:W-:-:S04]  /*75a80*/  IADD3 R54, P0, PT, R54, UR16, RZ ;  /* 0x0000001036367c10 */ /* 0x010fc8000ff1e0ff */
[----:B---3--:R-:W-:Y:S01]  /*75a90*/  IADD3.X R58, PT, PT, R58, UR5, RZ, P0, !PT ;  /* 0x000000053a3a7c10 */ /* 0x008fe200087fe4ff */
[----:B------:R3:W-:Y:S04]  /*75aa0*/  STL [R1+0x1c6c], R54 ;  /* 0x001c6c3601007387 */ /* 0x0007e80000100800 */
[----:B------:R4:W-:Y:S04]  /*75ab0*/  STL [R1+0x1c60], R58 ;  /* 0x001c603a01007387 */ /* 0x0009e80000100800 */
[----:B------:R-:W2:Y:S01]  /*75ac0*/  LDL.LU R59, [R1+0x1be0] ;  /* 0x001be000013b7983 */ /* 0x000ea20000300800 */
[----:B-1----:R-:W-:Y:S01]  /*75ad0*/  MOV R52, R54 ;  /* 0x0000003600347202 */ /* 0x002fe20000000f00 */
[----:B------:R-:W-:Y:S01]  /*75ae0*/  IMAD.MOV.U32 R53, RZ, RZ, R58 ;  /* 0x000000ffff357224 */ /* 0x000fe200078e003a */
[----:B------:R-:W-:Y:S01]  /*75af0*/  UISETP.GT.AND UP1, UPT, UR18, 0x5d, UPT ;  /* 0x0000005d1200788c */ /* 0x000fe2000bf24270 */
[----:B---3--:R-:W3:Y:S04]  /*75b00*/  LDL.LU R54, [R1+0x1bb4] ;  /* 0x001bb40001367983 */ /* 0x008ee80000300800 */
[----:B------:R1:W-:Y:S01]  /*75b10*/  LDGSTS.E [R0+0x4b300], desc[UR14][R52.64], P1 ;  /* 0x4b30000034007fae */ /* 0x0003e200089a100e */
[----:B------:R-:W-:-:S04]  /*75b20*/  USEL UR11, URZ, 0x4, !UP1 ;  /* 0x00000004ff0b7887 */ /* 0x000fc8000c800000 */
[----:B------:R-:W-:-:S06]  /*75b30*/  USEL UR11, UR11, URZ, !UP0 ;  /* 0x000000ff0b0b7287 */ /* 0x000fcc000c000000 */
[----:B------:R-:W-:Y:S02]  /*75b40*/  ISETP.NE.U32.AND P0, PT, RZ, UR11, PT ;  /* 0x0000000bff007c0c */ /* 0x000fe4000bf05070 */
[----:B------:R-:W-:-:S04]  /*75b50*/  IADD3 R3, P1, PT, R3, UR16, RZ ;  /* 0x0000001003037c10 */ /* 0x000fc8000ff3e0ff */
[----:B------:R-:W-:Y:S01]  /*75b60*/  IADD3.X R57, PT, PT, R57, UR5, RZ, P1, !PT ;  /* 0x0000000539397c10 */ /* 0x000fe20008ffe4ff */
[----:B------:R-:W-:Y:S04]  /*75b70*/  STL [R1+0x1c34], R3 ;  /* 0x001c340301007387 */ /* 0x000fe80000100800 */
[----:B------:R4:W-:Y:S01]  /*75b80*/  STL [R1+0x1c28], R57 ;  /* 0x001c283901007387 */ /* 0x0009e20000100800 */
[----:B-1----:R-:W-:-:S03]  /*75b90*/  IMAD.MOV.U32 R53, RZ, RZ, R57 ;  /* 0x000000ffff357224 */ /* 0x002fc600078e0039 */
[----:B----4-:R-:W4:Y:S04]  /*75ba0*/  LDL.LU R58, [R1+0x1ba8] ;  /* 0x001ba800013a7983 */ /* 0x010f280000300800 */
[----:B------:R-:W4:Y:S04]  /*75bb0*/  LDL.LU R60, [R1+0x1ba0] ;  /* 0x001ba000013c7983 */ /* 0x000f280000300800 */
[----:B------:R-:W4:Y:S01]  /*75bc0*/  LDL.LU R57, [R1+0x1bac] ;  /* 0x001bac0001397983 */ /* 0x000f220000300800 */
[----:B------:R-:W-:-:S03]  /*75bd0*/  MOV R52, R3 ;  /* 0x0000000300347202 */ /* 0x000fc60000000f00 */
[----:B------:R-:W4:Y:S04]  /*75be0*/  LDL.LU R62, [R1+0x1218] ;  /* 0x00121800013e7983 */ /* 0x000f280000300800 */
[----:B------:R-:W4:Y:S04]  /*75bf0*/  LDL.LU R3, [R1+0x121c] ;  /* 0x00121c0001037983 */ /* 0x000f280000300800 */
[----:B------:R1:W-:Y:S01]  /*75c00*/  LDGSTS.E [R0+0x4ba00], desc[UR14][R52.64], P0 ;  /* 0x4ba0000034007fae */ /* 0x0003e200081a100e */
[----:B--2---:R-:W-:Y:S02]  /*75c10*/  IADD3 R63, P2, PT, R63, UR16, RZ ;  /* 0x000000103f3f7c10 */ /* 0x004fe4000ff5e0ff */
[----:B------:R-:W-:-:S02]  /*75c20*/  IADD3 R56, P3, PT, R56, UR16, RZ ;  /* 0x0000001038387c10 */ /* 0x000fc4000ff7e0ff */
        /* <DEDUP_REMOVED lines=12> */
[----:B------:R-:W2:Y:S01]  /*75cf0*/  LDL.LU R56, [R1+0x1224] ;  /* 0x0012240001387983 */ /* 0x000ea20000300800 */
[----:B------:R-:W-:-:S04]  /*75d00*/  UISETP.GT.AND UP1, UPT, UR18, 0x61, UPT ;  /* 0x000000611200788c */ /* 0x000fc8000bf24270 */
[----:B------:R-:W-:-:S04]  /*75d10*/  USEL UR11, URZ, 0x4, !UP1 ;  /* 0x00000004ff0b7887 */ /* 0x000fc8000c800000 */
[----:B------:R-:W-:Y:S01]  /*75d20*/  USEL UR11, UR11, URZ, !UP0 ;  /* 0x000000ff0b0b7287 */ /* 0x000fe2000c000000 */
[----:B------:R-:W-:-:S05]  /*75d30*/  IADD3 R55, P0, PT, R55, UR16, RZ ;  /* 0x0000001037377c10 */ /* 0x000fca000ff1e0ff */
[----:B------:R-:W-:Y:S01]  /*75d40*/  ISETP.NE.U32.AND P1, PT, RZ, UR11, PT ;  /* 0x0000000bff007c0c */ /* 0x000fe2000bf25070 */
[----:B------:R-:W-:Y:S01]  /*75d50*/  STL [R1+0x1bec], R55 ;  /* 0x001bec3701007387 */ /* 0x000fe20000100800 */
[----:B------:R-:W-:Y:S01]  /*75d60*/  UISETP.GT.AND UP1, UPT, UR18, 0x65, UPT ;  /* 0x000000651200788c */ /* 0x000fe2000bf24270 */
[----:B------:R-:W-:-:S10]  /*75d70*/  IADD3.X R59, PT, PT, R59, UR5, RZ, P0, !PT ;  /* 0x000000053b3b7c10 */ /* 0x000fd400087fe4ff */
[----:B------:R1:W-:Y:S04]  /*75d80*/  LDGSTS.E [R0+0x4c200], desc[UR14][R52.64], P1 ;  /* 0x4c20000034007fae */ /* 0x0003e800089a100e */
[----:B------:R3:W-:Y:S01]  /*75d90*/  STL [R1+0x1be0], R59 ;  /* 0x001be03b01007387 */ /* 0x0007e20000100800 */
[----:B------:R-:W-:Y:S01]  /*75da0*/  USEL UR11, URZ, 0x4, !UP1 ;  /* 0x00000004ff0b7887 */ /* 0x000fe2000c800000 */
[----:B-1----:R-:W-:Y:S01]  /*75db0*/  IMAD.MOV.U32 R53, RZ, RZ, R59 ;  /* 0x000000ffff357224 */ /* 0x002fe200078e003b */
[----:B------:R-:W-:Y:S01]  /*75dc0*/  MOV R52, R55 ;  /* 0x0000003700347202 */ /* 0x000fe20000000f00 */
[----:B---3--:R-:W3:Y:S04]  /*75dd0*/  LDL.LU R59, [R1+0x1258] ;  /* 0x00125800013b7983 */ /* 0x008ee80000300800 */
[----:B------:R-:W3:Y:S01]  /*75de0*/  LDL.LU R55, [R1+0x125c] ;  /* 0x00125c0001377983 */ /* 0x000ee20000300800 */
[----:B------:R-:W-:-:S03]  /*75df0*/  USEL UR11, UR11, URZ, !UP0 ;  /* 0x000000ff0b0b7287 */ /* 0x000fc6000c000000 */
[----:B------:R1:W-:Y:S01]  /*75e00*/  LDGSTS.E [R0+0x4c300], desc[UR14][R52.64], P1 ;  /* 0x4c30000034007fae */ /* 0x0003e200089a100e */
[----:B------:R-:W-:Y:S02]  /*75e10*/  IADD3 R54, P1, PT, R54, UR16, RZ ;  /* 0x0000001036367c10 */ /* 0x000fe4000ff3e0ff */
[----:B------:R-:W-:Y:S01]  /*75e20*/  ISETP.NE.U32.AND P0, PT, RZ, UR11, PT ;  /* 0x0000000bff007c0c */ /* 0x000fe2000bf05070 */
[----:B------:R-:W-:Y:S02]  /*75e30*/  UISETP.GT.AND UP1, UPT, UR18, 0x69, UPT ;  /* 0x000000691200788c */ /* 0x000fe4000bf24270 */
[----:B------:R-:W-:Y:S02]  /*75e40*/  STL [R1+0x1bb4], R54 ;  /* 0x001bb43601007387 */ /* 0x000fe40000100800 */
[----:B------:R-:W-:Y:S01]  /*75e50*/  USEL UR11, URZ, 0x4, !UP1 ;  /* 0x00000004ff0b7887 */ /* 0x000fe2000c800000 */
[----:B-1----:R-:W-:-:S03]  /*75e60*/  MOV R52, R54 ;  /* 0x0000003600347202 */ /* 0x002fc60000000f00 */
[----:B------:R-:W-:Y:S01]  /*75e70*/  USEL UR11, UR11, URZ, !UP0 ;  /* 0x000000ff0b0b7287 */ /* 0x000fe2000c000000 */
[----:B----4-:R-:W-:Y:S02]  /*75e80*/  IADD3.X R58, PT, PT, R58, UR5, RZ, P1, !PT ;  /* 0x000000053a3a7c10 */ /* 0x010fe40008ffe4ff */
[----:B------:R-:W-:-:S03]  /*75e90*/  IADD3 R57, P2, PT, R57, UR16, RZ ;  /* 0x0000001039397c10 */ /* 0x000fc6000ff5e0ff */
[----:B------:R-:W-:Y:S01]  /*75ea0*/  IMAD.MOV.U32 R53, RZ, RZ, R58 ;  /* 0x000000ffff357224 */ /* 0x000fe200078e003a */
[----:B------:R1:W-:Y:S01]  /*75eb0*/  STL [R1+0x1ba8], R58 ;  /* 0x001ba83a01007387 */ /* 0x0003e20000100800 */
[----:B------:R-:W-:-:S03]  /*75ec0*/  IADD3.X R60, PT, PT, R60, UR5, RZ, P2, !PT ;  /* 0x000000053c3c7c10 */ /* 0x000fc600097fe4ff */
[----:B------:R4:W-:Y:S01]  /*75ed0*/  LDGSTS.E [R0+0x4ca00], desc[UR14][R52.64], P0 ;  /* 0x4ca0000034007fae */ /* 0x0009e200081a100e */
[----:B------:R-:W-:-:S03]  /*75ee0*/  IADD3 R3, P3, PT, R3, UR16, RZ ;  /* 0x0000001003037c10 */ /* 0x000fc6000ff7e0ff */
[----:B-1----:R-:W3:Y:S01]  /*75ef0*/  LDL.LU R58, [R1+0x1264] ;  /* 0x00126400013a7983 */ /* 0x002ee20000300800 */
[----:B------:R-:W-:-:S03]  /*75f00*/  IADD3.X R62, PT, PT, R62, UR5, RZ, P3, !PT ;  /* 0x000000053e3e7c10 */ /* 0x000fc60009ffe4ff */
[----:B------:R-:W3:Y:S01]  /*75f10*/  LDL.LU R54, [R1+0x129c] ;  /* 0x00129c0001367983 */ /* 0x000ee20000300800 */
[----:B----4-:R-:W-:-:S03]  /*75f20*/  IMAD.MOV.U32 R53, RZ, RZ, R60 ;  /* 0x000000ffff357224 */ /* 0x010fc600078e003c */
[----:B------:R-:W-:Y:S04]  /*75f30*/  STL [R1+0x1bac], R57 ;  /* 0x001bac3901007387 */ /* 0x000fe80000100800 */
[----:B------:R1:W-:Y:S04]  /*75f40*/  STL [R1+0x1ba0], R60 ;  /* 0x001ba03c01007387 */ /* 0x0003e80000100800 */
[----:B------:R4:W-:Y:S01]  /*75f50*/  STL [R1+0x121c], R3 ;  /* 0x00121c0301007387 */ /* 0x0009e20000100800 */
[----:B------:R-:W-:-:S03]  /*75f60*/  MOV R52, R57 ;  /* 0x0000003900347202 */ /* 0x000fc60000000f00 */
[----:B-1----:R-:W3:Y:S01]  /*75f70*/  LDL.LU R60, [R1+0x1260] ;  /* 0x00126000013c7983 */ /* 0x002ee20000300800 */
[----:B------:R-:W-:-:S03]  /*75f80*/  ISETP.NE.U32.AND P1, PT, RZ, UR11, PT ;  /* 0x0000000bff007c0c */ /* 0x000fc6000bf25070 */
[----:B------:R-:W-:Y:S04]  /*75f90*/  STL [R1+0x1218], R62 ;  /* 0x0012183e01007387 */ /* 0x000fe80000100800 */
[----:B------:R-:W3:Y:S04]  /*75fa0*/  LDL.LU R57, [R1+0x1298] ;  /* 0x0012980001397983 */ /* 0x000ee80000300800 */
[----:B------:R1:W-:Y:S02]  /*75fb0*/  LDGSTS.E [R0+0x4cb00], desc[UR14][R52.64], P0 ;  /* 0x4cb0000034007fae */ /* 0x0003e400081a100e */
[----:B-1----:R-:W-:Y:S01]  /*75fc0*/  MOV R52, R3 ;  /* 0x0000000300347202 */ /* 0x002fe20000000f00 */
[----:B------:R-:W-:Y:S01]  /*75fd0*/  IMAD.MOV.U32 R53, RZ, RZ, R62 ;  /* 0x000000ffff357224 */ /* 0x000fe200078e003e */
[----:B----4-:R-:W4:Y:S04]  /*75fe0*/  LDL.LU R3, [R1+0x12a4] ;  /* 0x0012a40001037983 */ /* 0x010f280000300800 */
[----:B------:R1:W-:Y:S01]  /*75ff0*/  LDGSTS.E [R0+0x4d200], desc[UR14][R52.64], P1 ;  /* 0x4d20000034007fae */ /* 0x0003e200089a100e */
[----:B--2---:R-:W-:-:S04]  /*76000*/  IADD3 R56, P0, PT, R56, UR16, RZ ;  /* 0x0000001038387c10 */ /* 0x004fc8000ff1e0ff */
[----:B------:R-:W-:Y:S01]  /*76010*/  IADD3.X R61, PT, PT, R61, UR5, RZ, P0, !PT ;  /* 0x000000053d3d7c10 */ /* 0x000fe200087fe4ff */
[----:B------:R2:W-:Y:S01]  /*76020*/  STL [R1+0x1224], R56 ;  /* 0x0012243801007387 */ /* 0x0005e20000100800 */
[----:B-1----:R-:W-:-:S03]  /*76030*/  MOV R52, R56 ;  /* 0x0000003800347202 */ /* 0x002fc60000000f00 */
[----:B------:R1:W-:Y:S04]  /*76040*/  STL [R1+0x1220], R61 ;  /* 0x0012203d01007387 */ /* 0x0003e80000100800 */
[----:B--2---:R-:W2:Y:S01]  /*76050*/  LDL.LU R56, [R1+0x12a0] ;  /* 0x0012a00001387983 */ /* 0x004ea20000300800 */
[----:B------:R-:W-:-:S05]  /*76060*/  IMAD.MOV.U32 R53, RZ, RZ, R61 ;  /* 0x000000ffff357224 */ /* 0x000fca00078e003d */
[----:B------:R1:W-:Y:S01]  /*76070*/  LDGSTS.E [R0+0x4d300], desc[UR14][R52.64], P1 ;  /* 0x4d30000034007fae */ /* 0x0003e200089a100e */
[----:B------:R-:W-:-:S04]  /*76080*/  UISETP.GT.AND UP1, UPT, UR18, 0x6d, UPT ;  /* 0x0000006d1200788c */ /* 0x000fc8000bf24270 */
[----:B------:R-:W-:-:S04]  /*76090*/  USEL UR11, URZ, 0x4, !UP1 ;  /* 0x00000004ff0b7887 */ /* 0x000fc8000c800000 */
[----:B------:R-:W-:Y:S01]  /*760a0*/  USEL UR11, UR11, URZ, !UP0 ;  /* 0x000000ff0b0b7287 */ /* 0x000fe2000c000000 */
[----:B---3--:R-:W-:-:S04]  /*760b0*/  IADD3 R55, P1, PT, R55, UR16, RZ ;  /* 0x0000001037377c10 */ /* 0x008fc8000ff3e0ff */
[----:B------:R-:W-:Y:S01]  /*760c0*/  IADD3.X R59, PT, PT, R59, UR5, RZ, P1, !PT ;  /* 0x000000053b3b7c10 */ /* 0x000fe20008ffe4ff */
[----:B------:R-:W-:Y:S04]  /*760d0*/  STL [R1+0x125c], R55 ;  /* 0x00125c3701007387 */ /* 0x000fe80000100800 */
[----:B------:R3:W-:Y:S04]  /*760e0*/  STL [R1+0x1258], R59 ;  /* 0x0012583b01007387 */ /* 0x0007e80000100800 */
[----:B------:R-:W2:Y:S04]  /*760f0*/  LDL.LU R64, [R1+0x12d8] ;  /* 0x0012d80001407983 */ /* 0x000ea80000300800 */
[----:B------:R-:W2:Y:S04]  /*76100*/  LDL.LU R63, [R1+0x12dc] ;  /* 0x0012dc00013f7983 */ /* 0x000ea80000300800 */
[----:B------:R-:W2:Y:S01]  /*76110*/  LDL.LU R62, [R1+0x12e0] ;  /* 0x0012e000013e7983 */ /* 0x000ea20000300800 */
[----:B------:R-:W-:-:S03]  /*76120*/  ISETP.NE.U32.AND P0, PT, RZ, UR11, PT ;  /* 0x0000000bff007c0c */ /* 0x000fc6000bf05070 */
[----:B-1----:R-:W2:Y:S01]  /*76130*/  LDL.LU R61, [R1+0x12e4] ;  /* 0x0012e400013d7983 */ /* 0x002ea20000300800 */
[----:B------:R-:W-:Y:S01]  /*76140*/  IMAD.MOV.U32 R53, RZ, RZ, R59 ;  /* 0x000000ffff357224 */ /* 0x000fe200078e003b */
[----:B------:R-:W-:Y:S02]  /*76150*/  MOV R52, R55 ;  /* 0x0000003700347202 */ /* 0x000fe40000000f00 */
[----:B---3--:R-:W3:Y:S04]  /*76160*/  LDL.LU R59, [R1+0x1318] ;  /* 0x00131800013b7983 */ /* 0x008ee80000300800 */
[----:B------:R-:W3:Y:S01]  /*76170*/  LDL.LU R55, [R1+0x131c] ;  /* 0x00131c0001377983 */ /* 0x000ee20000300800 */
[----:B------:R-:W-:-:S03]  /*76180*/  UISETP.GT.AND UP1, UPT, UR18, 0x71, UPT ;  /* 0x000000711200788c */ /* 0x000fc6000bf24270 */
[----:B------:R1:W-:Y:S01]  /*76190*/  LDGSTS.E [R0+0x4da00], desc[UR14][R52.64], P0 ;  /* 0x4da0000034007fae */ /* 0x0003e200081a100e */
[----:B------:R-:W-:-:S04]  /*761a0*/  USEL UR11, URZ, 0x4, !UP1 ;  /* 0x00000004ff0b7887 */ /* 0x000fc8000c800000 */
[----:B------:R-:W-:-:S06]  /*761b0*/  USEL UR11, UR11, URZ, !UP0 ;  /* 0x000000ff0b0b7287 */ /* 0x000fcc000c000000 */
[----:B------:R-:W-:Y:S02]  /*761c0*/  ISETP.NE.U32.AND P1, PT, RZ, UR11, PT ;  /* 0x0000000bff007c0c */ /* 0x000fe4000bf25070 */
[----:B------:R-:W-:Y:S02]  /*761d0*/  IADD3 R58, P2, PT, R58, UR16, RZ ;  /* 0x000000103a3a7c10 */ /* 0x000fe4000ff5e0ff */
[----:B------:R-:W-:Y:S02]  /*761e0*/  IADD3 R54, P3, PT, R54, UR16, RZ ;  /* 0x0000001036367c10 */ /* 0x000fe4000ff7e0ff */
[----:B-1----:R-:W-:Y:S01]  /*761f0*/  MOV R52, R58 ;  /* 0x0000003a00347202 */ /* 0x002fe20000000f00 */
[----:B------:R1:W-:Y:S01]  /*76200*/  STL [R1+0x1264], R58 ;  /* 0x0012643a01007387 */ /* 0x0003e20000100800 */
[----:B------:R-:W-:-:S05]  /*76210*/  IADD3.X R60, PT, PT, R60, UR5, RZ, P2, !PT ;  /* 0x000000053c3c7c10 */ /* 0x000fca00097fe4ff */
[----:B------:R-:W-:Y:S01]  /*76220*/  IMAD.MOV.U32 R53, RZ, RZ, R60 ;  /* 0x000000ffff357224 */ /* 0x000fe200078e003c */
[----:B------:R-:W-:Y:S01]  /*76230*/  IADD3.X R57, PT, PT, R57, UR5, RZ, P3, !PT ;  /* 0x0000000539397c10 */ /* 0x000fe20009ffe4ff */
[----:B------:R-:W-:Y:S04]  /*76240*/  STL [R1+0x1260], R60 ;  /* 0x0012603c01007387 */ /* 0x000fe80000100800 */
[----:B------:R1:W-:Y:S04]  /*76250*/  STL [R1+0x129c], R54 ;  /* 0x00129c3601007387 */ /* 0x0003e80000100800 */
[----:B------:R4:W-:Y:S04]  /*76260*/  LDGSTS.E [R0+0x4db00], desc[UR14][R52.64], P0 ;  /* 0x4db0000034007fae */ /* 0x0009e800081a100e */
[----:B------:R-:W-:Y:S04]  /*76270*/  STL [R1+0x1298], R57 ;  /* 0x0012983901007387 */ /* 0x000fe80000100800 */
[----:B-1----:R-:W3:Y:S01]  /*76280*/  LDL.LU R58, [R1+0x1320] ;  /* 0x00132000013a7983 */ /* 0x002ee20000300800 */
[----:B----4-:R-:W-:-:S03]  /*76290*/  MOV R52, R54 ;  /* 0x0000003600347202 */ /* 0x010fc60000000f00 */
[----:B------:R-:W4:Y:S01]  /*762a0*/  LDL.LU R54, [R1+0x1324] ;  /* 0x0013240001367983 */ /* 0x000f220000300800 */
[----:B------:R-:W-:Y:S01]  /*762b0*/  IADD3 R3, P0, PT, R3, UR16, RZ ;  /* 0x0000001003037c10 */ /* 0x000fe2000ff1e0ff */
[----:B------:R-:W-:-:S04]  /*762c0*/  IMAD.MOV.U32 R53, RZ, RZ, R57 ;  /* 0x000000ffff357224 */ /* 0x000fc800078e0039 */
[----:B------:R-:W-:Y:S04]  /*762d0*/  STL [R1+0x12a4], R3 ;  /* 0x0012a40301007387 */ /* 0x000fe80000100800 */
[----:B------:R1:W-:Y:S02]  /*762e0*/  LDGSTS.E [R0+0x4e200], desc[UR14][R52.64], P1 ;  /* 0x4e20000034007fae */ /* 0x0003e400089a100e */
[----:B-1----:R-:W-:Y:S02]  /*762f0*/  MOV R52, R3 ;  /* 0x0000000300347202 */ /* 0x002fe40000000f00 */
[----:B--2---:R-:W-:-:S05]  /*76300*/  IADD3.X R56, PT, PT, R56, UR5, RZ, P0, !PT ;  /* 0x0000000538387c10 */ /* 0x004fca00087fe4ff */
[----:B------:R1:W-:Y:S01]  /*76310*/  STL [R1+0x12a0], R56 ;  /* 0x0012a03801007387 */ /* 0x0003e20000100800 */
[----:B------:R-:W-:-:S03]  /*76320*/  IMAD.MOV.U32 R53, RZ, RZ, R56 ;  /* 0x000000ffff357224 */ /* 0x000fc600078e0038 */
[----:B------:R-:W2:Y:S01]  /*76330*/  LDL.LU R60, [R1+0x1358] ;  /* 0x00135800013c7983 */ /* 0x000ea20000300800 */
[----:B------:R-:W-:-:S03]  /*76340*/  UISETP.GT.AND UP1, UPT, UR18, 0x75, UPT ;  /* 0x000000751200788c */ /* 0x000fc6000bf24270 */
[----:B------:R3:W-:Y:S04]  /*76350*/  LDGSTS.E [R0+0x4e300], desc[UR14][R52.64], P1 ;  /* 0x4e30000034007fae */ /* 0x0007e800089a100e */
[----:B-1----:R-:W2:Y:S04]  /*76360*/  LDL.LU R56, [R1+0x135c] ;  /* 0x00135c0001387983 */ /* 0x002ea80000300800 */
[----:B------:R-:W2:Y:S04]  /*76370*/  LDL.LU R57, [R1+0x1360] ;  /* 0x0013600001397983 */ /* 0x000ea80000300800 */
[----:B------:R-:W2:Y:S01]  /*76380*/  LDL.LU R3, [R1+0x1364] ;  /* 0x0013640001037983 */ /* 0x000ea20000300800 */
[----:B------:R-:W-:-:S04]  /*76390*/  USEL UR11, URZ, 0x4, !UP1 ;  /* 0x00000004ff0b7887 */ /* 0x000fc8000c800000 */
[----:B------:R-:W-:-:S06]  /*763a0*/  USEL UR11, UR11, URZ, !UP0 ;  /* 0x000000ff0b0b7287 */ /* 0x000fcc000c000000 */
[----:B------:R-:W-:Y:S01]  /*763b0*/  ISETP.NE.U32.AND P0, PT, RZ, UR11, PT ;  /* 0x0000000bff007c0c */ /* 0x000fe2000bf05070 */
[----:B------:R-:W-:Y:S01]  /*763c0*/  UISETP.GT.AND UP1, UPT, UR18, 0x79, UPT ;  /* 0x000000791200788c */ /* 0x000fe2000bf24270 */
[----:B------:R-:W-:-:S04]  /*763d0*/  IADD3 R63, P1, PT, R63, UR16, RZ ;  /* 0x000000103f3f7c10 */ /* 0x000fc8000ff3e0ff */
[----:B------:R-:W-:Y:S02]  /*763e0*/  IADD3.X R64, PT, PT, R64, UR5, RZ, P1, !PT ;  /* 0x0000000540407c10 */ /* 0x000fe40008ffe4ff */
[----:B------:R-:W-:-:S03]  /*763f0*/  IADD3 R61, P2, PT, R61, UR16, RZ ;  /* 0x000000103d3d7c10 */ /* 0x000fc6000ff5e0ff */
[----:B---3--:R-:W-:Y:S01]  /*76400*/  IMAD.MOV.U32 R53, RZ, RZ, R64 ;  /* 0x000000ffff357224 */ /* 0x008fe200078e0040 */
[----:B------:R-:W-:Y:S02]  /*76410*/  MOV R52, R63 ;  /* 0x0000003f00347202 */ /* 0x000fe40000000f00 */
[----:B------:R-:W-:Y:S01]  /*76420*/  IADD3.X R62, PT, PT, R62, UR5, RZ, P2, !PT ;  /* 0x000000053e3e7c10 */ /* 0x000fe200097fe4ff */
[----:B------:R-:W-:Y:S02]  /*76430*/  USEL UR11, URZ, 0x4, !UP1 ;  /* 0x00000004ff0b7887 */ /* 0x000fe4000c800000 */
[----:B------:R1:W-:Y:S01]  /*76440*/  LDGSTS.E [R0+0x4ea00], desc[UR14][R52.64], P0 ;  /* 0x4ea0000034007fae */ /* 0x0003e200081a100e */
[----:B------:R-:W-:-:S03]  /*76450*/  IADD3 R55, P3, PT, R55, UR16, RZ ;  /* 0x0000001037377c10 */ /* 0x000fc6000ff7e0ff */
[----:B------:R-:W-:Y:S01]  /*76460*/  STL [R1+0x12dc], R63 ;  /* 0x0012dc3f01007387 */ /* 0x000fe20000100800 */
[----:B------:R-:W-:Y:S01]  /*76470*/  IADD3.X R59, PT, PT, R59, UR5, RZ, P3, !PT ;  /* 0x000000053b3b7c10 */ /* 0x000fe20009ffe4ff */
[----:B------:R-:W-:Y:S02]  /*76480*/  USEL UR11, UR11, URZ, !UP0 ;  /* 0x000000ff0b0b7287 */ /* 0x000fe4000c000000 */
[----:B------:R-:W-:Y:S01]  /*76490*/  STL [R1+0x12d8], R64 ;  /* 0x0012d84001007387 */ /* 0x000fe20000100800 */
[----:B-1----:R-:W-:Y:S01]  /*764a0*/  MOV R52, R61 ;  /* 0x0000003d00347202 */ /* 0x002fe20000000f00 */
[----:B------:R-:W-:Y:S02]  /*764b0*/  IMAD.MOV.U32 R53, RZ, RZ, R62 ;  /* 0x000000ffff357224 */ /* 0x000fe400078e003e */
[----:B------:R-:W-:Y:S04]  /*764c0*/  STL [R1+0x12e4], R61 ;  /* 0x0012e43d01007387 */ /* 0x000fe80000100800 */
[----:B------:R-:W-:Y:S04]  /*764d0*/  STL [R1+0x12e0], R62 ;  /* 0x0012e03e01007387 */ /* 0x000fe80000100800 */
[----:B------:R-:W-:Y:S04]  /*764e0*/  STL [R1+0x131c], R55 ;  /* 0x00131c3701007387 */ /* 0x000fe80000100800 */
[----:B------:R1:W-:Y:S04]  /*764f0*/  LDGSTS.E [R0+0x4eb00], desc[UR14][R52.64], P0 ;  /* 0x4eb0000034007fae */ /* 0x0003e800081a100e */
[----:B------:R3:W-:Y:S01]  /*76500*/  STL [R1+0x1318], R59 ;  /* 0x0013183b01007387 */ /* 0x0007e20000100800 */
[----:B------:R-:W-:Y:S01]  /*76510*/  ISETP.NE.U32.AND P1, PT, RZ, UR11, PT ;  /* 0x0000000bff007c0c */ /* 0x000fe2000bf25070 */
[----:B-1----:R-:W-:Y:S01]  /*76520*/  IMAD.MOV.U32 R53, RZ, RZ, R59 ;  /* 0x000000ffff357224 */ /* 0x002fe200078e003b */
[----:B------:R-:W-:Y:S01]  /*76530*/  MOV R52, R55 ;  /* 0x0000003700347202 */ /* 0x000fe20000000f00 */
[----:B---3--:R-:W3:Y:S04]  /*76540*/  LDL.LU R59, [R1+0x21d8] ;  /* 0x0021d800013b7983 */ /* 0x008ee80000300800 */
[----:B------:R-:W3:Y:S01]  /*76550*/  LDL.LU R55, [R1+0x21e4] ;  /* 0x0021e40001377983 */ /* 0x000ee20000300800 */
[----:B------:R-:W-:-:S05]  /*76560*/  UISETP.GT.AND UP1, UPT, UR18, 0x7d, UPT ;  /* 0x0000007d1200788c */ /* 0x000fca000bf24270 */
[----:B------:R1:W-:Y:S01]  /*76570*/  LDGSTS.E [R0+0x4f200], desc[UR14][R52.64], P1 ;  /* 0x4f20000034007fae */ /* 0x0003e200089a100e */
[----:B------:R-:W-:-:S04]  /*76580*/  USEL UR11, URZ, 0x4, !UP1 ;  /* 0x00000004ff0b7887 */ /* 0x000fc8000c800000 */
[----:B------:R-:W-:Y:S01]  /*76590*/  USEL UR11, UR11, URZ, !UP0 ;  /* 0x000000ff0b0b7287 */ /* 0x000fe2000c000000 */
[----:B----4-:R-:W-:-:S04]  /*765a0*/  IADD3 R54, P0, PT, R54, UR16, RZ ;  /* 0x0000001036367c10 */ /* 0x010fc8000ff1e0ff */
[----:B------:R-:W-:Y:S01]  /*765b0*/  IADD3.X R58, PT, PT, R58, UR5, RZ, P0, !PT ;  /* 0x000000053a3a7c10 */ /* 0x000fe200087fe4ff */
[----:B------:R-:W-:Y:S01]  /*765c0*/  STL [R1+0x1324], R54 ;  /* 0x0013243601007387 */ /* 0x000fe20000100800 */
[----:B-1----:R-:W-:-:S03]  /*765d0*/  MOV R52, R54 ;  /* 0x0000003600347202 */ /* 0x002fc60000000f00 */
[----:B------:R1:W-:Y:S01]  /*765e0*/  STL [R1+0x1320], R58 ;  /* 0x0013203a01007387 */ /* 0x0003e20000100800 */
[----:B------:R-:W-:Y:S01]  /*765f0*/  IMAD.MOV.U32 R53, RZ, RZ, R58 ;  /* 0x000000ffff357224 */ /* 0x000fe200078e003a */
[----:B------:R-:W-:-:S04]  /*76600*/  ISETP.NE.U32.AND P0, PT, RZ, UR11, PT ;  /* 0x0000000bff007c0c */ /* 0x000fc8000bf05070 */
[----:B------:R4:W-:Y:S04]  /*76610*/  LDGSTS.E [R0+0x4f300], desc[UR14][R52.64], P1 ;  /* 0x4f30000034007fae */ /* 0x0009e800089a100e */
[----:B-1----:R-:W3:Y:S04]  /*76620*/  LDL.LU R58, [R1+0x21d0] ;  /* 0x0021d000013a7983 */ /* 0x002ee80000300800 */
[----:B------:R-:W3:Y:S01]  /*76630*/  LDL.LU R54, [R1+0x21dc] ;  /* 0x0021dc0001367983 */ /* 0x000ee20000300800 */
[----:B--2---:R-:W-:-:S04]  /*76640*/  IADD3 R56, P1, PT, R56, UR16, RZ ;  /* 0x0000001038387c10 */ /* 0x004fc8000ff3e0ff */
[----:B------:R-:W-:Y:S02]  /*76650*/  IADD3.X R60, PT, PT, R60, UR5, RZ, P1, !PT ;  /* 0x000000053c3c7c10 */ /* 0x000fe40008ffe4ff */
[----:B------:R-:W-:Y:S01]  /*76660*/  IADD3 R3, P2, PT, R3, UR16, RZ ;  /* 0x0000001003037c10 */ /* 0x000fe2000ff5e0ff */
[----:B------:R1:W-:Y:S01]  /*76670*/  STL [R1+0x135c], R56 ;  /* 0x00135c3801007387 */ /* 0x0003e20000100800 */
[----:B----4-:R-:W-:Y:S01]  /*76680*/  MOV R52, R56 ;  /* 0x0000003800347202 */ /* 0x010fe20000000f00 */
[----:B------:R-:W-:Y:S01]  /*76690*/  IMAD.MOV.U32 R53, RZ, RZ, R60 ;  /* 0x000000ffff357224 */ /* 0x000fe200078e003c */
[----:B------:R-:W-:Y:S01]  /*766a0*/  IADD3.X R57, PT, PT, R57, UR5, RZ, P2, !PT ;  /* 0x0000000539397c10 */ /* 0x000fe200097fe4ff */
[----:B------:R-:W-:Y:S04]  /*766b0*/  STL [R1+0x1358], R60 ;  /* 0x0013583c01007387 */ /* 0x000fe80000100800 */
[----:B------:R-:W-:Y:S04]  /*766c0*/  STL [R1+0x1364], R3 ;  /* 0x0013640301007387 */ /* 0x000fe80000100800 */
[----:B-1----:R-:W2:Y:S04]  /*766d0*/  LDL.LU R56, [R1+0x21a4] ;  /* 0x0021a40001387983 */ /* 0x002ea80000300800 */
[----:B------:R1:W-:Y:S04]  /*766e0*/  STL [R1+0x1360], R57 ;  /* 0x0013603901007387 */ /* 0x0003e80000100800 */
[----:B------:R4:W-:Y:S04]  /*766f0*/  LDGSTS.E [R0+0x4fa00], desc[UR14][R52.64], P0 ;  /* 0x4fa0000034007fae */ /* 0x0009e800081a100e */
[----:B------:R-:W2:Y:S04]  /*76700*/  LDL.LU R62, [R1+0x2198] ;  /* 0x00219800013e7983 */ /* 0x000ea80000300800 */
[----:B------:R-:W2:Y:S01]  /*76710*/  LDL.LU R61, [R1+0x2190] ;  /* 0x00219000013d7983 */ /* 0x000ea20000300800 */
[----:B----4-:R-:W-:-:S03]  /*76720*/  IMAD.MOV.U32 R53, RZ, RZ, R57 ;  /* 0x000000ffff357224 */ /* 0x010fc600078e0039 */
[----:B-1----:R-:W4:Y:S01]  /*76730*/  LDL.LU R57, [R1+0x219c] ;  /* 0x00219c0001397983 */ /* 0x002f220000300800 */
[----:B------:R-:W-:-:S03]  /*76740*/  MOV R52, R3 ;  /* 0x0000000300347202 */ /* 0x000fc60000000f00 */
[----:B------:R-:W4:Y:S04]  /*76750*/  LDL.LU R60, [R1+0x2158] ;  /* 0x00215800013c7983 */ /* 0x000f280000300800 */
[----:B------:R-:W4:Y:S01]  /*76760*/  LDL.LU R3, [R1+0x2164] ;  /* 0x0021640001037983 */ /* 0x000f220000300800 */
[----:B------:R-:W-:-:S03]  /*76770*/  UISETP.GT.AND UP1, UPT, UR18, 0x2, UPT ;  /* 0x000000021200788c */ /* 0x000fc6000bf24270 */
[----:B------:R1:W-:Y:S01]  /*76780*/  LDGSTS.E [R0+0x4fb00], desc[UR14][R52.64], P0 ;  /* 0x4fb0000034007fae */ /* 0x0003e200081a100e */
[----:B------:R-:W-:-:S04]  /*76790*/  USEL UR11, URZ, 0x4, !UP1 ;  /* 0x00000004ff0b7887 */ /* 0x000fc8000c800000 */
[----:B------:R-:W-:-:S06]  /*767a0*/  USEL UR11, UR11, URZ, !UP0 ;  /* 0x000000ff0b0b7287 */ /* 0x000fcc000c000000 */
[----:B------:R-:W-:Y:S02]  /*767b0*/  ISETP.NE.U32.AND P0, PT, RZ, UR11, PT ;  /* 0x0000000bff007c0c */ /* 0x000fe4000bf05070 */
[----:B-1----:R-:W-:-:S04]  /*767c0*/  LOP3.LUT R0, R151, 0x40, RZ, 0x3c, !PT ;  /* 0x0000004097007812 */ /* 0x002fc800078e3cff */
[----:B------:R-:W-:Y:S02]  /*767d0*/  IADD3 R0, PT, PT, R0, UR12, RZ ;  /* 0x0000000c00007c10 */ /* 0x000fe4000fffe0ff */
[----:B---3--:R-:W-:-:S04]  /*767e0*/  IADD3 R55, P1, PT, R55, UR16, RZ ;  /* 0x0000001037377c10 */ /* 0x008fc8000ff3e0ff */
[----:B------:R-:W-:Y:S01]  /*767f0*/  IADD3.X R59, PT, PT, R59, UR5, RZ, P1, !PT ;  /* 0x000000053b3b7c10 */ /* 0x000fe20008ffe4ff */
[----:B------:R-:W-:Y:S01]  /*76800*/  STL [R1+0x21e4], R55 ;  /* 0x0021e43701007387 */ /* 0x000fe20000100800 */
[----:B------:R-:W-:Y:S02]  /*76810*/  IMAD.MOV.U32 R52, RZ, RZ, R55 ;  /* 0x000000ffff347224 */ /* 0x000fe400078e0037 */
[----:B------:R-:W-:Y:S01]  /*76820*/  MOV R53, R59 ;  /* 0x0000003b00357202 */ /* 0x000fe20000000f00 */
[----:B------:R1:W-:Y:S01]  /*76830*/  STL [R1+0x21d8], R59 ;  /* 0x0021d83b01007387 */ /* 0x0003e20000100800 */
[----:B------:R-:W-:-:S03]  /*76840*/  UISETP.GT.AND UP1, UPT, UR18, 0x6, UPT ;  /* 0x000000061200788c */ /* 0x000fc6000bf24270 */
[----:B------:R3:W-:Y:S04]  /*76850*/  LDGSTS.E [R0+0x40400], desc[UR14][R52.64], P0 ;  /* 0x4040000034007fae */ /* 0x0007e800081a100e */
[----:B-1----:R-:W4:Y:S04]  /*76860*/  LDL.LU R59, [R1+0x2150] ;  /* 0x00215000013b7983 */ /* 0x002f280000300800 */
[----:B------:R-:W4:Y:S01]  /*76870*/  LDL.LU R55, [R1+0x215c] ;  /* 0x00215c0001377983 */ /* 0x000f220000300800 */
[----:B------:R-:W-:-:S04]  /*76880*/  USEL UR11, URZ, 0x4, !UP1 ;  /* 0x00000004ff0b7887 */ /* 0x000fc8000c800000 */
[----:B------:R-:W-:Y:S01]  /*76890*/  USEL UR11, UR11, URZ, !UP0 ;  /* 0x000000ff0b0b7287 */ /* 0x000fe2000c000000 */
[----:B------:R-:W-:-:S04]  /*768a0*/  IADD3 R54, P1, PT, R54, UR16, RZ ;  /* 0x0000001036367c10 */ /* 0x000fc8000ff3e0ff */
[----:B------:R-:W-:Y:S01]  /*768b0*/  IADD3.X R58, PT, PT, R58, UR5, RZ, P1, !PT ;  /* 0x000000053a3a7c10 */ /* 0x000fe20008ffe4ff */
[----:B------:R-:W-:Y:S01]  /*768c0*/  STL [R1+0x21dc], R54 ;  /* 0x0021dc3601007387 */ /* 0x000fe20000100800 */
[----:B---3--:R-:W-:Y:S02]  /*768d0*/  IMAD.MOV.U32 R52, RZ, RZ, R54 ;  /* 0x000000ffff347224 */ /* 0x008fe400078e0036 */
[----:B------:R-:W-:Y:S01]  /*768e0*/  MOV R53, R58 ;  /* 0x0000003a00357202 */ /* 0x000fe20000000f00 */
[----:B------:R1:W-:Y:S04]  /*768f0*/  STL [R1+0x21d0], R58 ;  /* 0x0021d03a01007387 */ /* 0x0003e80000100800 */
[----:B------:R3:W-:Y:S04]  /*76900*/  LDGSTS.E [R0+0x40500], desc[UR14][R52.64], P0 ;  /* 0x4050000034007fae */ /* 0x0007e800081a100e */
[----:B-1----:R-:W4:Y:S04]  /*76910*/  LDL.LU R58, [R1+0x2118] ;  /* 0x00211800013a7983 */ /* 0x002f280000300800 */
[----:B------:R-:W4:Y:S01]  /*76920*/  LDL.LU R54, [R1+0x2124] ;  /* 0x0021240001367983 */ /* 0x000f220000300800 */
[----:B------:R-:W-:-:S02]  /*76930*/  ISETP.NE.U32.AND P0, PT, RZ, UR11, PT ;  /* 0x0000000bff007c0c */ /* 0x000fc4000bf05070 */
[----:B--2---:R-:W-:-:S05]  /*76940*/  IADD3 R56, P1, PT, R56, UR16, RZ ;  /* 0x0000001038387c10 */ /* 0x004fca000ff3e0ff */
[----:B------:R1:W-:Y:S01]  /*76950*/  STL [R1+0x21a4], R56 ;  /* 0x0021a43801007387 */ /* 0x0003e20000100800 */
[----:B---3--:R-:W-:Y:S01]  /*76960*/  IMAD.MOV.U32 R52, RZ, RZ, R56 ;  /* 0x000000ffff347224 */ /* 0x008fe200078e0038 */
[----:B------:R-:W-:-:S05]  /*76970*/  IADD3.X R62, PT, PT, R62, UR5, RZ, P1, !PT ;  /* 0x000000053e3e7c10 */ /* 0x000fca0008ffe4ff */
[----:B------:R-:W-:Y:S01]  /*76980*/  STL [R1+0x2198], R62 ;  /* 0x0021983e01007387 */ /* 0x000fe20000100800 */
[----:B----4-:R-:W-:-:S03]  /*76990*/  IADD3 R57, P2, PT, R57, UR16, RZ ;  /* 0x0000001039397c10 */ /* 0x010fc6000ff5e0ff */
[----:B------:R-:W2:Y:S01]  /*769a0*/  LDL.LU R63, [R1+0x211c] ;  /* 0x00211c00013f7983 */ /* 0x000ea20000300800 */
[----:B------:R-:W-:-:S03]  /*769b0*/  IADD3.X R61, PT, PT, R61, UR5, RZ, P2, !PT ;  /* 0x000000053d3d7c10 */ /* 0x000fc600097fe4ff */
[----:B-1----:R-:W3:Y:S01]  /*769c0*/  LDL.LU R56, [R1+0x20e4] ;  /* 0x0020e40001387983 */ /* 0x002ee20000300800 */
[----:B------:R-:W-:-:S03]  /*769d0*/  IADD3 R3, P3, PT, R3, UR16, RZ ;  /* 0x0000001003037c10 */ /* 0x000fc6000ff7e0ff */
[----:B------:R1:W-:Y:S01]  /*769e0*/  STL [R1+0x219c], R57 ;  /* 0x00219c3901007387 */ /* 0x0003e20000100800 */
[----:B------:R-:W-:Y:S02]  /*769f0*/  MOV R53, R62 ;  /* 0x0000003e00357202 */ /* 0x000fe40000000f00 */
[----:B------:R-:W-:Y:S01]  /*76a00*/  IADD3.X R60, PT, PT, R60, UR5, RZ, P3, !PT ;  /* 0x000000053c3c7c10 */ /* 0x000fe20009ffe4ff */
[----:B------:R-:W-:Y:S04]  /*76a10*/  STL [R1+0x2190], R61 ;  /* 0x0021903d01007387 */ /* 0x000fe80000100800 */
[----:B------:R4:W-:Y:S04]  /*76a20*/  STL [R1+0x2164], R3 ;  /* 0x0021640301007387 */ /* 0x0009e80000100800 */
[----:B------:R-:W3:Y:S04]  /*76a30*/  LDL.LU R64, [R1+0x2110] ;  /* 0x0021100001407983 */ /* 0x000ee80000300800 */
[----:B------:R1:W-:Y:S04]  /*76a40*/  LDGSTS.E [R0+0x40c00], desc[UR14][R52.64], P0 ;  /* 0x40c0000034007fae */ /* 0x0003e800081a100e */
[----:B------:R-:W-:Y:S01]  /*76a50*/  STL [R1+0x2158], R60 ;  /* 0x0021583c01007387 */ /* 0x000fe20000100800 */
[----:B-1----:R-:W-:-:S03]  /*76a60*/  IMAD.MOV.U32 R52, RZ, RZ, R57 ;  /* 0x000000ffff347224 */ /* 0x002fc600078e0039 */
[----:B------:R-:W3:Y:S01]  /*76a70*/  LDL.LU R57, [R1+0x20d8] ;  /* 0x0020d80001397983 */ /* 0x000ee20000300800 */
        /* <DEDUP_REMOVED lines=8> */
[----:B----4-:R-:W4:Y:S08]  /*76b00*/  LDL.LU R3, [R1+0x20dc] ;  /* 0x0020dc0001037983 */ /* 0x010f300000300800 */
[----:B------:R1:W-:Y:S01]  /*76b10*/  LDGSTS.E [R0+0x41400], desc[UR14][R52.64], P1 ;  /* 0x4140000034007fae */ /* 0x0003e200089a100e */
[----:B------:R-:W-:-:S04]  /*76b20*/  IADD3 R55, P0, PT, R55, UR16, RZ ;  /* 0x0000001037377c10 */ /* 0x000fc8000ff1e0ff */
[----:B------:R-:W-:Y:S01]  /*76b30*/  IADD3.X R59, PT, PT, R59, UR5, RZ, P0, !PT ;  /* 0x000000053b3b7c10 */ /* 0x000fe200087fe4ff */
[----:B------:R-:W-:Y:S04]  /*76b40*/  STL [R1+0x215c], R55 ;  /* 0x00215c3701007387 */ /* 0x000fe80000100800 */
[----:B------:R1:W-:Y:S02]  /*76b50*/  STL [R1+0x2150], R59 ;  /* 0x0021503b01007387 */ /* 0x0003e40000100800 */
[----:B-1----:R-:W-:Y:S01]  /*76b60*/  MOV R53, R59 ;  /* 0x0000003b00357202 */ /* 0x002fe20000000f00 */
[----:B------:R-:W-:Y:S01]  /*76b70*/  IMAD.MOV.U32 R52, RZ, RZ, R55 ;  /* 0x000000ffff347224 */ /* 0x000fe200078e0037 */
[----:B------:R-:W-:-:S04]  /*76b80*/  UISETP.GT.AND UP1, UPT, UR18, 0xe, UPT ;  /* 0x0000000e1200788c */ /* 0x000fc8000bf24270 */
[----:B------:R1:W-:Y:S04]  /*76b90*/  LDGSTS.E [R0+0x41500], desc[UR14][R52.64], P1 ;  /* 0x4150000034007fae */ /* 0x0003e800089a100e */
[----:B------:R-:W4:Y:S01]  /*76ba0*/  LDL.LU R59, [R1+0x20d0] ;  /* 0x0020d000013b7983 */ /* 0x000f220000300800 */
[----:B------:R-:W-:-:S03]  /*76bb0*/  USEL UR11, URZ, 0x4, !UP1 ;  /* 0x00000004ff0b7887 */ /* 0x000fc6000c800000 */
[----:B------:R-:W4:Y:S01]  /*76bc0*/  LDL.LU R55, [R1+0x20a4] ;  /* 0x0020a40001377983 */ /* 0x000f220000300800 */
[----:B------:R-:W-:-:S06]  /*76bd0*/  USEL UR11, UR11, URZ, !UP0 ;  /* 0x000000ff0b0b7287 */ /* 0x000fcc000c000000 */
[----:B------:R-:W-:Y:S02]  /*76be0*/  ISETP.NE.U32.AND P0, PT, RZ, UR11, PT ;  /* 0x0000000bff007c0c */ /* 0x000fe4000bf05070 */
[----:B------:R-:W-:-:S04]  /*76bf0*/  IADD3 R54, P1, PT, R54, UR16, RZ ;  /* 0x0000001036367c10 */ /* 0x000fc8000ff3e0ff */
[----:B------:R-:W-:Y:S01]  /*76c00*/  IADD3.X R58, PT, PT, R58, UR5, RZ, P1, !PT ;  /* 0x000000053a3a7c10 */ /* 0x000fe20008ffe4ff */
[----:B------:R-:W-:Y:S04]  /*76c10*/  STL [R1+0x2124], R54 ;  /* 0x0021243601007387 */ /* 0x000fe80000100800 */
[----:B------:R1:W-:Y:S02]  /*76c20*/  STL [R1+0x2118], R58 ;  /* 0x0021183a01007387 */ /* 0x0003e40000100800 */
[----:B-1----:R-:W-:Y:S02]  /*76c30*/  MOV R53, R58 ;  /* 0x0000003a00357202 */ /* 0x002fe40000000f00 */
[----:B------:R-:W4:Y:S04]  /*76c40*/  LDL.LU R62, [R1+0x2098] ;  /* 0x00209800013e7983 */ /* 0x000f280000300800 */
[----:B------:R-:W4:Y:S04]  /*76c50*/  LDL.LU R61, [R1+0x2090] ;  /* 0x00209000013d7983 */ /* 0x000f280000300800 */
[----:B------:R-:W4:Y:S01]  /*76c60*/  LDL.LU R58, [R1+0x209c] ;  /* 0x00209c00013a7983 */ /* 0x000f220000300800 */
[----:B------:R-:W-:-:S03]  /*76c70*/  IMAD.MOV.U32 R52, RZ, RZ, R54 ;  /* 0x000000ffff347224 */ /* 0x000fc600078e0036 */
[----:B------:R-:W4:Y:S04]  /*76c80*/  LDL.LU R60, [R1+0x2058] ;  /* 0x00205800013c7983 */ /* 0x000f280000300800 */
[----:B------:R-:W4:Y:S04]  /*76c90*/  LDL.LU R54, [R1+0x2064] ;  /* 0x0020640001367983 */ /* 0x000f280000300800 */
[----:B------:R1:W-:Y:S01]  /*76ca0*/  LDGSTS.E [R0+0x41c00], desc[UR14][R52.64], P0 ;  /* 0x41c0000034007fae */ /* 0x0003e200081a100e */
        /* <DEDUP_REMOVED lines=15> */
[----:B------:R-:W-:-:S04]  /*76da0*/  UISETP.GT.AND UP1, UPT, UR18, 0x12, UPT ;  /* 0x000000121200788c */ /* 0x000fc8000bf24270 */
[----:B------:R-:W-:-:S04]  /*76db0*/  USEL UR11, URZ, 0x4, !UP1 ;  /* 0x00000004ff0b7887 */ /* 0x000fc8000c800000 */
[----:B------:R-:W-:-:S06]  /*76dc0*/  USEL UR11, UR11, URZ, !UP0 ;  /* 0x000000ff0b0b7287 */ /* 0x000fcc000c000000 */
[----:B------:R-:W-:Y:S02]  /*76dd0*/  ISETP.NE.U32.AND P1, PT, RZ, UR11, PT ;  /* 0x0000000bff007c0c */ /* 0x000fe4000bf25070 */
[----:B----4-:R-:W-:Y:S01]  /*76de0*/  IADD3 R3, P0, PT, R3, UR16, RZ ;  /* 0x0000001003037c10 */ /* 0x010fe2000ff1e0ff */
[----:B------:R-:W-:-:S04]  /*76df0*/  UISETP.GT.AND UP1, UPT, UR18, 0x16, UPT ;  /* 0x000000161200788c */ /* 0x000fc8000bf24270 */
[----:B------:R-:W-:Y:S06]  /*76e00*/  STL [R1+0x20dc], R3 ;  /* 0x0020dc0301007387 */ /* 0x000fec0000100800 */
[----:B------:R1:W-:Y:S01]  /*76e10*/  LDGSTS.E [R0+0x42400], desc[UR14][R52.64], P1 ;  /* 0x4240000034007fae */ /* 0x0003e200089a100e */
[----:B------:R-:W-:Y:S01]  /*76e20*/  IADD3.X R59, PT, PT, R59, UR5, RZ, P0, !PT ;  /* 0x000000053b3b7c10 */ /* 0x000fe200087fe4ff */
[----:B-1----:R-:W-:-:S03]  /*76e30*/  IMAD.MOV.U32 R52, RZ, RZ, R3 ;  /* 0x000000ffff347224 */ /* 0x002fc600078e0003 */
[----:B------:R-:W-:Y:S01]  /*76e40*/  MOV R53, R59 ;  /* 0x0000003b00357202 */ /* 0x000fe20000000f00 */
[----:B------:R1:W-:Y:S01]  /*76e50*/  STL [R1+0x20d0], R59 ;  /* 0x0020d03b01007387 */ /* 0x0003e20000100800 */
[----:B------:R-:W-:-:S03]  /*76e60*/  USEL UR11, URZ, 0x4, !UP1 ;  /* 0x00000004ff0b7887 */ /* 0x000fc6000c800000 */
[----:B------:R4:W-:Y:S04]  /*76e70*/  LDGSTS.E [R0+0x42500], desc[UR14][R52.64], P1 ;  /* 0x4250000034007fae */ /* 0x0009e800089a100e */
[----:B-1----:R-:W2:Y:S04]  /*76e80*/  LDL.LU R59, [R1+0x2018] ;  /* 0x00201800013b7983 */ /* 0x002ea80000300800 */
[----:B------:R-:W2:Y:S01]  /*76e90*/  LDL.LU R3, [R1+0x2024] ;  /* 0x0020240001037983 */ /* 0x000ea20000300800 */
[----:B------:R-:W-:Y:S01]  /*76ea0*/  USEL UR11, UR11, URZ, !UP0 ;  /* 0x000000ff0b0b7287 */ /* 0x000fe2000c000000 */
[----:B------:R-:W-:Y:S01]  /*76eb0*/  IADD3 R55, P1, PT, R55, UR16, RZ ;  /* 0x0000001037377c10 */ /* 0x000fe2000ff3e0ff */
[----:B------:R-:W-:-:S04]  /*76ec0*/  UISETP.GT.AND UP1, UPT, UR18, 0x1a, UPT ;  /* 0x0000001a1200788c */ /* 0x000fc8000bf24270 */
[----:B------:R-:W-:Y:S01]  /*76ed0*/  ISETP.NE.U32.AND P0, PT, RZ, UR11, PT ;  /* 0x0000000bff007c0c */ /* 0x000fe2000bf05070 */
[----:B------:R1:W-:Y:S01]  /*76ee0*/  STL [R1+0x20a4], R55 ;  /* 0x0020a43701007387 */ /* 0x0003e20000100800 */
[----:B----4-:R-:W-:Y:S01]  /*76ef0*/  IMAD.MOV.U32 R52, RZ, RZ, R55 ;  /* 0x000000ffff347224 */ /* 0x010fe200078e0037 */
[----:B------:R-:W-:-:S04]  /*76f00*/  USEL UR11, URZ, 0x4, !UP1 ;  /* 0x00000004ff0b7887 */ /* 0x000fc8000c800000 */
[----:B------:R-:W-:Y:S01]  /*76f10*/  USEL UR11, UR11, URZ, !UP0 ;  /* 0x000000ff0b0b7287 */ /* 0x000fe2000c000000 */
        /* <DEDUP_REMOVED lines=12> */
[----:B------:R-:W4:Y:S01]  /*76fe0*/  LDL.LU R64, [R1+0x2010] ;  /* 0x0020100001407983 */ /* 0x000f220000300800 */
[----:B------:R-:W-:-:S03]  /*76ff0*/  ISETP.NE.U32.AND P1, PT, RZ, UR11, PT ;  /* 0x0000000bff007c0c */ /* 0x000fc6000bf25070 */
[----:B------:R1:W-:Y:S04]  /*77000*/  LDGSTS.E [R0+0x42c00], desc[UR14][R52.64], P0 ;  /* 0x42c0000034007fae */ /* 0x0003e800081a100e */
[----:B------:R-:W-:Y:S01]  /*77010*/  STL [R1+0x2058], R60 ;  /* 0x0020583c01007387 */ /* 0x000fe20000100800 */
[----:B-1----:R-:W-:Y:S01]  /*77020*/  IMAD.MOV.U32 R52, RZ, RZ, R58 ;  /* 0x000000ffff347224 */ /* 0x002fe200078e003a */
[----:B------:R-:W-:Y:S02]  /*77030*/  MOV R53, R61 ;  /* 0x0000003d00357202 */ /* 0x000fe40000000f00 */
[----:B------:R-:W4:Y:S04]  /*77040*/  LDL.LU R58, [R1+0x1fd8] ;  /* 0x001fd800013a7983 */ /* 0x000f280000300800 */
[----:B------:R1:W-:Y:S02]  /*77050*/  LDGSTS.E [R0+0x42d00], desc[UR14][R52.64], P0 ;  /* 0x42d0000034007fae */ /* 0x0003e400081a100e */
[----:B-1----:R-:W-:Y:S01]  /*77060*/  IMAD.MOV.U32 R52, RZ, RZ, R54 ;  /* 0x000000ffff347224 */ /* 0x002fe200078e0036 */
[----:B------:R-:W-:Y:S01]  /*77070*/  MOV R53, R60 ;  /* 0x0000003c00357202 */ /* 0x000fe20000000f00 */
[----:B------:R-:W4:Y:S04]  /*77080*/  LDL.LU R54, [R1+0x1fdc] ;  /* 0x001fdc0001367983 */ /* 0x000f280000300800 */
[----:B------:R1:W-:Y:S01]  /*77090*/  LDGSTS.E [R0+0x43400], desc[UR14][R52.64], P1 ;  /* 0x4340000034007fae */ /* 0x0003e200089a100e */
[----:B---3--:R-:W-:-:S04]  /*770a0*/  IADD3 R56, P0, PT, R56, UR16, RZ ;  /* 0x0000001038387c10 */ /* 0x008fc8000ff1e0ff */
[----:B--2---:R-:W-:Y:S01]  /*770b0*/  IADD3.X R57, PT, PT, R57, UR5, RZ, P0, !PT ;  /* 0x0000000539397c10 */ /* 0x004fe200087fe4ff */
[----:B------:R-:W-:Y:S03]  /*770c0*/  STL [R1+0x205c], R56 ;  /* 0x00205c3801007387 */ /* 0x000fe60000100800 */
[----:B-1----:R-:W-:Y:S01]  /*770d0*/  MOV R53, R57 ;  /* 0x0000003900357202 */ /* 0x002fe20000000f00 */
[----:B------:R1:W-:Y:S04]  /*770e0*/  STL [R1+0x2050], R57 ;  /* 0x0020503901007387 */ /* 0x0003e80000100800 */
[----:B-1----:R-:W2:Y:S01]  /*770f0*/  LDL.LU R57, [R1+0x1fd0] ;  /* 0x001fd00001397983 */ /* 0x002ea20000300800 */
[----:B------:R-:W-:Y:S01]  /*77100*/  IMAD.MOV.U32 R52, RZ, RZ, R56 ;  /* 0x000000ffff347224 */ /* 0x000fe200078e0038 */
[----:B------:R-:W-:-:S02]  /*77110*/  UISETP.GT.AND UP1, UPT, UR18, 0x1e, UPT ;  /* 0x0000001e1200788c */ /* 0x000fc4000bf24270 */
[----:B------:R-:W3:Y:S04]  /*77120*/  LDL.LU R56, [R1+0x1fa4] ;  /* 0x001fa40001387983 */ /* 0x000ee80000300800 */
[----:B------:R1:W-:Y:S01]  /*77130*/  LDGSTS.E [R0+0x43500], desc[UR14][R52.64], P1 ;  /* 0x4350000034007fae */ /* 0x0003e200089a100e */
[----:B------:R-:W-:-:S04]  /*77140*/  USEL UR11, URZ, 0x4, !UP1 ;  /* 0x00000004ff0b7887 */ /* 0x000fc8000c800000 */
[----:B------:R-:W-:-:S06]  /*77150*/  USEL UR11, UR11, URZ, !UP0 ;  /* 0x000000ff0b0b7287 */ /* 0x000fcc000c000000 */
[----:B------:R-:W-:Y:S02]  /*77160*/  ISETP.NE.U32.AND P0, PT, RZ, UR11, PT ;  /* 0x0000000bff007c0c */ /* 0x000fe4000bf05070 */
[----:B------:R-:W-:-:S04]  /*77170*/  IADD3 R3, P1, PT, R3, UR16, RZ ;  /* 0x0000001003037c10 */ /* 0x000fc8000ff3e0ff */
[----:B------:R-:W-:Y:S01]  /*77180*/  IADD3.X R59, PT, PT, R59, UR5, RZ, P1, !PT ;  /* 0x000000053b3b7c10 */ /* 0x000fe20008ffe4ff */
[----:B------:R-:W-:Y:S04]  /*77190*/  STL [R1+0x2024], R3 ;  /* 0x0020240301007387 */ /* 0x000fe80000100800 */
[----:B------:R1:W-:Y:S02]  /*771a0*/  STL [R1+0x2018], R59 ;  /* 0x0020183b01007387 */ /* 0x0003e40000100800 */
[----:B-1----:R-:W-:Y:S02]  /*771b0*/  MOV R53, R59 ;  /* 0x0000003b00357202 */ /* 0x002fe40000000f00 */
[----:B------:R-:W3:Y:S04]  /*771c0*/  LDL.LU R62, [R1+0x1f98] ;  /* 0x001f9800013e7983 */ /* 0x000ee80000300800 */
[----:B------:R-:W3:Y:S04]  /*771d0*/  LDL.LU R61, [R1+0x1f90] ;  /* 0x001f9000013d7983 */ /* 0x000ee80000300800 */
[----:B------:R-:W3:Y:S01]  /*771e0*/  LDL.LU R59, [R1+0x1f9c] ;  /* 0x001f9c00013b7983 */ /* 0x000ee20000300800 */
[----:B------:R-:W-:-:S03]  /*771f0*/  IMAD.MOV.U32 R52, RZ, RZ, R3 ;  /* 0x000000ffff347224 */ /* 0x000fc600078e0003 */
[----:B------:R-:W3:Y:S04]  /*77200*/  LDL.LU R60, [R1+0x1f58] ;  /* 0x001f5800013c7983 */ /* 0x000ee80000300800 */
[----:B------:R-:W3:Y:S01]  /*77210*/  LDL.LU R3, [R1+0x1f64] ;  /* 0x001f640001037983 */ /* 0x000ee20000300800 */
[----:B------:R-:W-:-:S03]  /*77220*/  UISETP.GT.AND UP1, UPT, UR18, 0x22, UPT ;  /* 0x000000221200788c */ /* 0x000fc6000bf24270 */
[----:B------:R1:W-:Y:S01]  /*77230*/  LDGSTS.E [R0+0x43c00], desc[UR14][R52.64], P0 ;  /* 0x43c0000034007fae */ /* 0x0003e200081a100e */
[----:B------:R-:W-:-:S04]  /*77240*/  USEL UR11, URZ, 0x4, !UP1 ;  /* 0x00000004ff0b7887 */ /* 0x000fc8000c800000 */
[----:B------:R-:W-:-:S06]  /*77250*/  USEL UR11, UR11, URZ, !UP0 ;  /* 0x000000ff0b0b7287 */ /* 0x000fcc000c000000 */
[----:B------:R-:W-:Y:S02]  /*77260*/  ISETP.NE.U32.AND P1, PT, RZ, UR11, PT ;  /* 0x0000000bff007c0c */ /* 0x000fe4000bf25070 */
        /* <DEDUP_REMOVED lines=14> */
[----:B----4-:R-:W4:Y:S04]  /*77350*/  LDL.LU R58, [R1+0x1f50] ;  /* 0x001f5000013a7983 */ /* 0x010f280000300800 */
[----:B------:R-:W4:Y:S01]  /*77360*/  LDL.LU R55, [R1+0x1f5c] ;  /* 0x001f5c0001377983 */ /* 0x000f220000300800 */
[----:B------:R-:W-:-:S05]  /*77370*/  IADD3 R54, P0, PT, R54, UR16, RZ ;  /* 0x0000001036367c10 */ /* 0x000fca000ff1e0ff */
[----:B------:R-:W-:Y:S01]  /*77380*/  STL [R1+0x1fdc], R54 ;  /* 0x001fdc3601007387 */ /* 0x000fe20000100800 */
[----:B-1----:R-:W-:Y:S01]  /*77390*/  IMAD.MOV.U32 R52, RZ, RZ, R54 ;  /* 0x000000ffff347224 */ /* 0x002fe200078e0036 */
[----:B--2---:R-:W-:-:S04]  /*773a0*/  IADD3.X R57, PT, PT, R57, UR5, RZ, P0, !PT ;  /* 0x0000000539397c10 */ /* 0x004fc800087fe4ff */
[----:B------:R-:W-:Y:S01]  /*773b0*/  MOV R53, R57 ;  /* 0x0000003900357202 */ /* 0x000fe20000000f00 */
[----:B------:R1:W-:Y:S01]  /*773c0*/  STL [R1+0x1fd0], R57 ;  /* 0x001fd03901007387 */ /* 0x0003e20000100800 */
[----:B------:R-:W-:-:S03]  /*773d0*/  UISETP.GT.AND UP1, UPT, UR18, 0x26, UPT ;  /* 0x000000261200788c */ /* 0x000fc6000bf24270 */
[----:B------:R2:W-:Y:S04]  /*773e0*/  LDGSTS.E [R0+0x44500], desc[UR14][R52.64], P1 ;  /* 0x4450000034007fae */ /* 0x0005e800089a100e */
[----:B-1----:R-:W4:Y:S04]  /*773f0*/  LDL.LU R57, [R1+0x1f18] ;  /* 0x001f180001397983 */ /* 0x002f280000300800 */
[----:B------:R-:W4:Y:S01]  /*77400*/  LDL.LU R54, [R1+0x1f24] ;  /* 0x001f240001367983 */ /* 0x000f220000300800 */
[----:B------:R-:W-:Y:S01]  /*77410*/  USEL UR11, URZ, 0x4, !UP1 ;  /* 0x00000004ff0b7887 */ /* 0x000fe2000c800000 */
[----:B---3--:R-:W-:-:S03]  /*77420*/  IADD3 R56, P1, PT, R56, UR16, RZ ;  /* 0x0000001038387c10 */ /* 0x008fc6000ff3e0ff */
[----:B------:R-:W-:Y:S02]  /*77430*/  USEL UR11, UR11, URZ, !UP0 ;  /* 0x000000ff0b0b7287 */ /* 0x000fe4000c000000 */
[----:B------:R1:W-:Y:S04]  /*77440*/  STL [R1+0x1fa4], R56 ;  /* 0x001fa43801007387 */ /* 0x0003e80000100800 */
[----:B------:R-:W-:Y:S01]  /*77450*/  ISETP.NE.U32.AND P0, PT, RZ, UR11, PT ;  /* 0x0000000bff007c0c */ /* 0x000fe2000bf05070 */
[----:B------:R-:W-:Y:S01]  /*77460*/  UISETP.GT.AND UP1, UPT, UR18, 0x2a, UPT ;  /* 0x0000002a1200788c */ /* 0x000fe2000bf24270 */
[----:B--2---:R-:W-:-:S03]  /*77470*/  IMAD.MOV.U32 R52, RZ, RZ, R56 ;  /* 0x000000ffff347224 */ /* 0x004fc600078e0038 */
[----:B------:R-:W-:Y:S01]  /*77480*/  USEL UR11, URZ, 0x4, !UP1 ;  /* 0x00000004ff0b7887 */ /* 0x000fe2000c800000 */
        /* <DEDUP_REMOVED lines=10> */
[----:B------:R-:W-:Y:S01]  /*77530*/  STL [R1+0x1f90], R61 ;  /* 0x001f903d01007387 */ /* 0x000fe20000100800 */
[----:B------:R-:W-:-:S03]  /*77540*/  USEL UR11, UR11, URZ, !UP0 ;  /* 0x000000ff0b0b7287 */ /* 0x000fc6000c000000 */
[----:B------:R1:W-:Y:S04]  /*77550*/  STL [R1+0x1f64], R3 ;  /* 0x001f640301007387 */ /* 0x0003e80000100800 */
[----:B------:R-:W3:Y:S04]  /*77560*/  LDL.LU R64, [R1+0x1f10] ;  /* 0x001f100001407983 */ /* 0x000ee80000300800 */
[----:B------:R1:W-:Y:S04]  /*77570*/  LDGSTS.E [R0+0x44c00], desc[UR14][R52.64], P0 ;  /* 0x44c0000034007fae */ /* 0x0003e800081a100e */
[----:B------:R-:W-:Y:S01]  /*77580*/  STL [R1+0x1f58], R60 ;  /* 0x001f583c01007387 */ /* 0x000fe20000100800 */
[----:B------:R-:W-:Y:S01]  /*77590*/  ISETP.NE.U32.AND P1, PT, RZ, UR11, PT ;  /* 0x0000000bff007c0c */ /* 0x000fe2000bf25070 */
[----:B-1----:R-:W-:-:S02]  /*775a0*/  IMAD.MOV.U32 R52, RZ, RZ, R59 ;  /* 0x000000ffff347224 */ /* 0x002fc400078e003b */
[----:B------:R-:W3:Y:S01]  /*775b0*/  LDL.LU R59, [R1+0x1ed8] ;  /* 0x001ed800013b7983 */ /* 0x000ee20000300800 */
[----:B------:R-:W-:-:S05]  /*775c0*/  MOV R53, R61 ;  /* 0x0000003d00357202 */ /* 0x000fca0000000f00 */
[----:B------:R1:W-:Y:S02]  /*775d0*/  LDGSTS.E [R0+0x44d00], desc[UR14][R52.64], P0 ;  /* 0x44d0000034007fae */ /* 0x0003e400081a100e */
[----:B-1----:R-:W-:Y:S01]  /*775e0*/  IMAD.MOV.U32 R52, RZ, RZ, R3 ;  /* 0x000000ffff347224 */ /* 0x002fe200078e0003 */
[----:B------:R-:W-:Y:S01]  /*775f0*/  MOV R53, R60 ;  /* 0x0000003c00357202 */ /* 0x000fe20000000f00 */
[----:B------:R-:W3:Y:S04]  /*77600*/  LDL.LU R3, [R1+0x1edc] ;  /* 0x001edc0001037983 */ /* 0x000ee80000300800 */
[----:B------:R1:W-:Y:S01]  /*77610*/  LDGSTS.E [R0+0x45400], desc[UR14][R52.64], P1 ;  /* 0x4540000034007fae */ /* 0x0003e200089a100e */
[----:B----4-:R-:W-:-:S04]  /*77620*/  IADD3 R55, P0, PT, R55, UR16, RZ ;  /* 0x0000001037377c10 */ /* 0x010fc8000ff1e0ff */
[----:B------:R-:W-:Y:S01]  /*77630*/  IADD3.X R58, PT, PT, R58, UR5, RZ, P0, !PT ;  /* 0x000000053a3a7c10 */ /* 0x000fe200087fe4ff */
[----:B------:R-:W-:Y:S01]  /*77640*/  STL [R1+0x1f5c], R55 ;  /* 0x001f5c3701007387 */ /* 0x000fe20000100800 */
[----:B-1----:R-:W-:Y:S02]  /*77650*/  IMAD.MOV.U32 R52, RZ, RZ, R55 ;  /* 0x000000ffff347224 */ /* 0x002fe400078e0037 */
[----:B------:R-:W-:Y:S01]  /*77660*/  MOV R53, R58 ;  /* 0x0000003a00357202 */ /* 0x000fe20000000f00 */
[----:B------:R1:W-:Y:S04]  /*77670*/  STL [R1+0x1f50], R58 ;  /* 0x001f503a01007387 */ /* 0x0003e80000100800 */
[----:B------:R4:W-:Y:S04]  /*77680*/  LDGSTS.E [R0+0x45500], desc[UR14][R52.64], P1 ;  /* 0x4550000034007fae */ /* 0x0009e800089a100e */
[----:B-1----:R-:W3:Y:S04]  /*77690*/  LDL.LU R58, [R1+0x1ed0] ;  /* 0x001ed000013a7983 */ /* 0x002ee80000300800 */
[----:B------:R-:W3:Y:S01]  /*776a0*/  LDL.LU R55, [R1+0x1ea4] ;  /* 0x001ea40001377983 */ /* 0x000ee20000300800 */
[----:B------:R-:W-:-:S04]  /*776b0*/  IADD3 R54, P1, PT, R54, UR16, RZ ;  /* 0x0000001036367c10 */ /* 0x000fc8000ff3e0ff */
[----:B------:R-:W-:Y:S01]  /*776c0*/  IADD3.X R57, PT, PT, R57, UR5, RZ, P1, !PT ;  /* 0x0000000539397c10 */ /* 0x000fe20008ffe4ff */
[----:B------:R-:W-:Y:S04]  /*776d0*/  STL [R1+0x1f24], R54 ;  /* 0x001f243601007387 */ /* 0x000fe80000100800 */
[----:B------:R1:W-:Y:S01]  /*776e0*/  STL [R1+0x1f18], R57 ;  /* 0x001f183901007387 */ /* 0x0003e20000100800 */
[----:B----4-:R-:W-:-:S03]  /*776f0*/  MOV R53, R57 ;  /* 0x0000003900357202 */ /* 0x010fc60000000f00 */
        /* <DEDUP_REMOVED lines=10> */
[----:B--2---:R-:W-:Y:S01]  /*777a0*/  IADD3 R63, P2, PT, R63, UR16, RZ ;  /* 0x000000103f3f7c10 */ /* 0x004fe2000ff5e0ff */
[----:B------:R-:W-:Y:S01]  /*777b0*/  UISETP.GT.AND UP1, UPT, UR18, 0x32, UPT ;  /* 0x000000321200788c */ /* 0x000fe2000bf24270 */
[----:B---3--:R-:W-:-:S03]  /*777c0*/  IADD3 R56, P3, PT, R56, UR16, RZ ;  /* 0x0000001038387c10 */ /* 0x008fc6000ff7e0ff */
[----:B------:R-:W-:Y:S01]  /*777d0*/  USEL UR11, URZ, 0x4, !UP1 ;  /* 0x00000004ff0b7887 */ /* 0x000fe2000c800000 */
[----:B------:R-:W-:Y:S05]  /*777e0*/  STL [R1+0x1f1c], R63 ;  /* 0x001f1c3f01007387 */ /* 0x000fea0000100800 */
[----:B------:R1:W-:Y:S01]  /*777f0*/  LDGSTS.E [R0+0x45c00], desc[UR14][R52.64], P0 ;  /* 0x45c0000034007fae */ /* 0x0003e200081a100e */
[----:B------:R-:W-:Y:S01]  /*77800*/  IADD3.X R64, PT, PT, R64, UR5, RZ, P2, !PT ;  /* 0x0000000540407c10 */ /* 0x000fe200097fe4ff */
[----:B------:R-:W-:Y:S01]  /*77810*/  USEL UR11, UR11, URZ, !UP0 ;  /* 0x000000ff0b0b7287 */ /* 0x000fe2000c000000 */
[----:B-1----:R-:W-:Y:S02]  /*77820*/  IMAD.MOV.U32 R52, RZ, RZ, R63 ;  /* 0x000000ffff347224 */ /* 0x002fe400078e003f */
[----:B------:R-:W-:Y:S01]  /*77830*/  MOV R53, R64 ;  /* 0x0000004000357202 */ /* 0x000fe20000000f00 */
[----:B------:R-:W-:Y:S04]  /*77840*/  STL [R1+0x1f10], R64 ;  /* 0x001f104001007387 */ /* 0x000fe80000100800 */
[----:B------:R-:W-:Y:S04]  /*77850*/  STL [R1+0x1ee4], R56 ;  /* 0x001ee43801007387 */ /* 0x000fe80000100800 */
[----:B------:R1:W-:Y:S01]  /*77860*/  LDGSTS.E [R0+0x45d00], desc[UR14][R52.64], P0 ;  /* 0x45d0000034007fae */ /* 0x0003e200081a100e */
[----:B------:R-:W-:-:S05]  /*77870*/  IADD3.X R59, PT, PT, R59, UR5, RZ, P3, !PT ;  /* 0x000000053b3b7c10 */ /* 0x000fca0009ffe4ff */
[----:B------:R2:W-:Y:S01]  /*77880*/  STL [R1+0x1ed8], R59 ;  /* 0x001ed83b01007387 */ /* 0x0005e20000100800 */
[----:B-1----:R-:W-:Y:S01]  /*77890*/  MOV R53, R59 ;  /* 0x0000003b00357202 */ /* 0x002fe20000000f00 */
[----:B------:R-:W-:Y:S01]  /*778a0*/  IMAD.MOV.U32 R52, RZ, RZ, R56 ;  /* 0x000000ffff347224 */ /* 0x000fe200078e0038 */
[----:B------:R-:W-:Y:S01]  /*778b0*/  ISETP.NE.U32.AND P1, PT, RZ, UR11, PT ;  /* 0x0000000bff007c0c */ /* 0x000fe2000bf25070 */
[----:B--2---:R-:W2:Y:S04]  /*778c0*/  LDL.LU R59, [R1+0x1e50] ;  /* 0x001e5000013b7983 */ /* 0x004ea80000300800 */
[----:B------:R-:W3:Y:S01]  /*778d0*/  LDL.LU R56, [R1+0x1e5c] ;  /* 0x001e5c0001387983 */ /* 0x000ee20000300800 */
[----:B------:R-:W-:Y:S01]  /*778e0*/  IADD3 R3, P0, PT, R3, UR16, RZ ;  /* 0x0000001003037c10 */ /* 0x000fe2000ff1e0ff */
[----:B------:R-:W-:-:S06]  /*778f0*/  UISETP.GT.AND UP1, UPT, UR18, 0x36, UPT ;  /* 0x000000361200788c */ /* 0x000fcc000bf24270 */
        /* <DEDUP_REMOVED lines=15> */
[----:B----4-:R-:W-:Y:S02]  /*779f0*/  IADD3.X R62, PT, PT, R62, UR5, RZ, P1, !PT ;  /* 0x000000053e3e7c10 */ /* 0x010fe40008ffe4ff */
        /* <DEDUP_REMOVED lines=70> */
[----:B------:R-:W-:Y:S01]  /*77e60*/  IADD3 R54, P0, PT, R54, UR16, RZ ;  /* 0x0000001036367c10 */ /* 0x000fe2000ff1e0ff */
[----:B------:R-:W-:-:S04]  /*77e70*/  UISETP.GT.AND UP1, UPT, UR18, 0x46, UPT ;  /* 0x000000461200788c */ /* 0x000fc8000bf24270 */
[----:B------:R-:W-:Y:S06]  /*77e80*/  STL [R1+0x1ddc], R54 ;  /* 0x001ddc3601007387 */ /* 0x000fec0000100800 */
        /* <DEDUP_REMOVED lines=10> */
[----:B---3--:R-:W-:Y:S01]  /*77f30*/  IADD3 R56, P1, PT, R56, UR16, RZ ;  /* 0x0000001038387c10 */ /* 0x008fe2000ff3e0ff */
[----:B------:R-:W-:-:S04]  /*77f40*/  UISETP.GT.AND UP1, UPT, UR18, 0x4a, UPT ;  /* 0x0000004a1200788c */ /* 0x000fc8000bf24270 */
[----:B------:R-:W-:Y:S01]  /*77f50*/  ISETP.NE.U32.AND P0, PT, RZ, UR11, PT ;  /* 0x0000000bff007c0c */ /* 0x000fe2000bf05070 */
[----:B------:R1:W-:Y:S01]  /*77f60*/  STL [R1+0x1da4], R56 ;  /* 0x001da43801007387 */ /* 0x0003e20000100800 */
[----:B--2---:R-:W-:Y:S01]  /*77f70*/  IMAD.MOV.U32 R52, RZ, RZ, R56 ;  /* 0x000000ffff347224 */ /* 0x004fe200078e0038 */
[----:B------:R-:W-:-:S04]  /*77f80*/  USEL UR11, URZ, 0x4, !UP1 ;  /* 0x00000004ff0b7887 */ /* 0x000fc8000c800000 */
[----:B------:R-:W-:Y:S01]  /*77f90*/  USEL UR11, UR11, URZ, !UP0 ;  /* 0x000000ff0b0b7287 */ /* 0x000fe2000c000000 */
        /* <DEDUP_REMOVED lines=16> */
[----:B-1----:R-:W-:Y:S01]  /*780a0*/  IMAD.MOV.U32 R52, RZ, RZ, R58 ;  /* 0x000000ffff347224 */ /* 0x002fe200078e003a */
[----:B------:R-:W-:Y:S02]  /*780b0*/  MOV R53, R61 ;  /* 0x0000003d00357202 */ /* 0x000fe40000000f00 */
[----:B------:R-:W3:Y:S04]  /*780c0*/  LDL.LU R58, [R1+0x1cd8] ;  /* 0x001cd800013a7983 */ /* 0x000ee80000300800 */
[----:B------:R1:W-:Y:S02]  /*780d0*/  LDGSTS.E [R0+0x48d00], desc[UR14][R52.64], P0 ;  /* 0x48d0000034007fae */ /* 0x0003e400081a100e */
[----:B-1----:R-:W-:Y:S01]  /*780e0*/  IMAD.MOV.U32 R52, RZ, RZ, R3 ;  /* 0x000000ffff347224 */ /* 0x002fe200078e0003 */
[----:B------:R-:W-:Y:S01]  /*780f0*/  MOV R53, R60 ;  /* 0x0000003c00357202 */ /* 0x000fe20000000f00 */
[----:B------:R-:W3:Y:S04]  /*78100*/  LDL.LU R3, [R1+0x1cdc] ;  /* 0x001cdc0001037983 */ /* 0x000ee80000300800 */
[----:B------:R1:W-:Y:S01]  /*78110*/  LDGSTS.E [R0+0x49400], desc[UR14][R52.64], P1 ;  /* 0x4940000034007fae */ /* 0x0003e200089a100e */
[----:B----4-:R-:W-:-:S04]  /*78120*/  IADD3 R55, P0, PT, R55, UR16, RZ ;  /* 0x0000001037377c10 */ /* 0x010fc8000ff1e0ff */
[----:B------:R-:W-:Y:S01]  /*78130*/  IADD3.X R57, PT, PT, R57, UR5, RZ, P0, !PT ;  /* 0x0000000539397c10 */ /* 0x000fe200087fe4ff */
[----:B------:R-:W-:Y:S03]  /*78140*/  STL [R1+0x1d5c], R55 ;  /* 0x001d5c3701007387 */ /* 0x000fe60000100800 */
[----:B-1----:R-:W-:Y:S01]  /*78150*/  MOV R53, R57 ;  /* 0x0000003900357202 */ /* 0x002fe20000000f00 */
[----:B------:R1:W-:Y:S04]  /*78160*/  STL [R1+0x1d50], R57 ;  /* 0x001d503901007387 */ /* 0x0003e80000100800 */
[----:B-1----:R-:W4:Y:S01]  /*78170*/  LDL.LU R57, [R1+0x1cd0] ;  /* 0x001cd00001397983 */ /* 0x002f220000300800 */
[----:B------:R-:W-:Y:S01]  /*78180*/  IMAD.MOV.U32 R52, RZ, RZ, R55 ;  /* 0x000000ffff347224 */ /* 0x000fe200078e0037 */
[----:B------:R-:W-:-:S02]  /*78190*/  UISETP.GT.AND UP1, UPT, UR18, 0x4e, UPT ;  /* 0x0000004e1200788c */ /* 0x000fc4000bf24270 */
[----:B------:R-:W4:Y:S04]  /*781a0*/  LDL.LU R55, [R1+0x1ca4] ;  /* 0x001ca40001377983 */ /* 0x000f280000300800 */
[----:B------:R1:W-:Y:S01]  /*781b0*/  LDGSTS.E [R0+0x49500], desc[UR14][R52.64], P1 ;  /* 0x4950000034007fae */ /* 0x0003e200089a100e */
[----:B------:R-:W-:-:S04]  /*781c0*/  USEL UR11, URZ, 0x4, !UP1 ;  /* 0x00000004ff0b7887 */ /* 0x000fc8000c800000 */
[----:B------:R-:W-:-:S06]  /*781d0*/  USEL UR11, UR11, URZ, !UP0 ;  /* 0x000000ff0b0b7287 */ /* 0x000fcc000c000000 */
[----:B------:R-:W-:Y:S02]  /*781e0*/  ISETP.NE.U32.AND P0, PT, RZ, UR11, PT ;  /* 0x0000000bff007c0c */ /* 0x000fe4000bf05070 */
[----:B------:R-:W-:-:S04]  /*781f0*/  IADD3 R54, P1, PT, R54, UR16, RZ ;  /* 0x0000001036367c10 */ /* 0x000fc8000ff3e0ff */
[----:B------:R-:W-:Y:S01]  /*78200*/  IADD3.X R59, PT, PT, R59, UR5, RZ, P1, !PT ;  /* 0x000000053b3b7c10 */ /* 0x000fe20008ffe4ff */
[----:B------:R-:W-:Y:S04]  /*78210*/  STL [R1+0x1d24], R54 ;  /* 0x001d243601007387 */ /* 0x000fe80000100800 */
[----:B------:R1:W-:Y:S04]  /*78220*/  STL [R1+0x1d18], R59 ;  /* 0x001d183b01007387 */ /* 0x0003e80000100800 */
[----:B------:R-:W4:Y:S04]  /*78230*/  LDL.LU R62, [R1+0x1c98] ;  /* 0x001c9800013e7983 */ /* 0x000f280000300800 */
[----:B------:R-:W4:Y:S01]  /*78240*/  LDL.LU R61, [R1+0x1c90] ;  /* 0x001c9000013d7983 */ /* 0x000f220000300800 */
[----:B-1----:R-:W-:-:S03]  /*78250*/  MOV R53, R59 ;  /* 0x0000003b00357202 */ /* 0x002fc60000000f00 */
[----:B------:R-:W4:Y:S01]  /*78260*/  LDL.LU R60, [R1+0x1c9c] ;  /* 0x001c9c00013c7983 */ /* 0x000f220000300800 */
[----:B------:R-:W-:-:S03]  /*78270*/  IMAD.MOV.U32 R52, RZ, RZ, R54 ;  /* 0x000000ffff347224 */ /* 0x000fc600078e0036 */
[----:B------:R-:W4:Y:S04]  /*78280*/  LDL.LU R59, [R1+0x1c58] ;  /* 0x001c5800013b7983 */ /* 0x000f280000300800 */
[----:B------:R-:W4:Y:S01]  /*78290*/  LDL.LU R54, [R1+0x1c64] ;  /* 0x001c640001367983 */ /* 0x000f220000300800 */
[----:B------:R-:W-:-:S03]  /*782a0*/  UISETP.GT.AND UP1, UPT, UR18, 0x52, UPT ;  /* 0x000000521200788c */ /* 0x000fc6000bf24270 */
[----:B------:R1:W-:Y:S01]  /*782b0*/  LDGSTS.E [R0+0x49c00], desc[UR14][R52.64], P0 ;  /* 0x49c0000034007fae */ /* 0x0003e200081a100e */
[----:B------:R-:W-:-:S04]  /*782c0*/  USEL UR11, URZ, 0x4, !UP1 ;  /* 0x00000004ff0b7887 */ /* 0x000fc8000c800000 */
        /* <DEDUP_REMOVED lines=21> */
[----:B----4-:R-:W-:-:S04]  /*78420*/  IADD3.X R57, PT, PT, R57, UR5, RZ, P0, !PT ;  /* 0x0000000539397c10 */ /* 0x010fc800087fe4ff */
[----:B------:R-:W-:Y:S01]  /*78430*/  MOV R53, R57 ;  /* 0x0000003900357202 */ /* 0x000fe20000000f00 */
[----:B------:R1:W-:Y:S01]  /*78440*/  STL [R1+0x1cd0], R57 ;  /* 0x001cd03901007387 */ /* 0x0003e20000100800 */
[----:B------:R-:W-:-:S03]  /*78450*/  UISETP.GT.AND UP1, UPT, UR18, 0x56, UPT ;  /* 0x000000561200788c */ /* 0x000fc6000bf24270 */
[----:B------:R4:W-:Y:S04]  /*78460*/  LDGSTS.E [R0+0x4a500], desc[UR14][R52.64], P1 ;  /* 0x4a50000034007fae */ /* 0x0009e800089a100e */
[----:B-1----:R-:W2:Y:S04]  /*78470*/  LDL.LU R57, [R1+0x1c18] ;  /* 0x001c180001397983 */ /* 0x002ea80000300800 */
[----:B------:R-:W2:Y:S01]  /*78480*/  LDL.LU R3, [R1+0x1c24] ;  /* 0x001c240001037983 */ /* 0x000ea20000300800 */
[----:B------:R-:W-:Y:S01]  /*78490*/  USEL UR11, URZ, 0x4, !UP1 ;  /* 0x00000004ff0b7887 */ /* 0x000fe2000c800000 */
[----:B------:R-:W-:-:S03]  /*784a0*/  IADD3 R55, P1, PT, R55, UR16, RZ ;  /* 0x0000001037377c10 */ /* 0x000fc6000ff3e0ff */
[----:B------:R-:W-:Y:S02]  /*784b0*/  USEL UR11, UR11, URZ, !UP0 ;  /* 0x000000ff0b0b7287 */ /* 0x000fe4000c000000 */
[----:B------:R1:W-:Y:S04]  /*784c0*/  STL [R1+0x1ca4], R55 ;  /* 0x001ca43701007387 */ /* 0x0003e80000100800 */
[----:B------:R-:W-:Y:S01]  /*784d0*/  ISETP.NE.U32.AND P0, PT, RZ, UR11, PT ;  /* 0x0000000bff007c0c */ /* 0x000fe2000bf05070 */
[----:B------:R-:W-:Y:S01]  /*784e0*/  UISETP.GT.AND UP1, UPT, UR18, 0x5a, UPT ;  /* 0x0000005a1200788c */ /* 0x000fe2000bf24270 */
[----:B----4-:R-:W-:-:S03]  /*784f0*/  IMAD.MOV.U32 R52, RZ, RZ, R55 ;  /* 0x000000ffff347224 */ /* 0x010fc600078e0037 */
[----:B------:R-:W-:Y:S01]  /*78500*/  USEL UR11, URZ, 0x4, !UP1 ;  /* 0x00000004ff0b7887 */ /* 0x000fe2000c800000 */
        /* <DEDUP_REMOVED lines=11> */
[----:B------:R1:W-:Y:S01]  /*785c0*/  STL [R1+0x1c64], R54 ;  /* 0x001c643601007387 */ /* 0x0003e20000100800 */
[----:B------:R-:W-:-:S03]  /*785d0*/  USEL UR11, UR11, URZ, !UP0 ;  /* 0x000000ff0b0b7287 */ /* 0x000fc6000c000000 */
[----:B------:R-:W4:Y:S04]  /*785e0*/  LDL.LU R64, [R1+0x1c10] ;  /* 0x001c100001407983 */ /* 0x000f280000300800 */
[----:B------:R1:W-:Y:S04]  /*785f0*/  LDGSTS.E [R0+0x4ac00], desc[UR14][R52.64], P0 ;  /* 0x4ac0000034007fae */ /* 0x0003e800081a100e */
[----:B------:R2:W-:Y:S01]  /*78600*/  STL [R1+0x1c58], R59 ;  /* 0x001c583b01007387 */ /* 0x0005e20000100800 */
[----:B------:R-:W-:Y:S01]  /*78610*/  ISETP.NE.U32.AND P1, PT, RZ, UR11, PT ;  /* 0x0000000bff007c0c */ /* 0x000fe2000bf25070 */
[----:B-1----:R-:W-:-:S02]  /*78620*/  IMAD.MOV.U32 R52, RZ, RZ, R60 ;  /* 0x000000ffff347224 */ /* 0x002fc400078e003c */
[----:B------:R-:W4:Y:S01]  /*78630*/  LDL.LU R60, [R1+0x1bd8] ;  /* 0x001bd800013c7983 */ /* 0x000f220000300800 */
[----:B------:R-:W-:-:S05]  /*78640*/  MOV R53, R61 ;  /* 0x0000003d00357202 */ /* 0x000fca0000000f00 */
[----:B------:R1:W-:Y:S02]  /*78650*/  LDGSTS.E [R0+0x4ad00], desc[UR14][R52.64], P0 ;  /* 0x4ad0000034007fae */ /* 0x0003e400081a100e */
[----:B-1----:R-:W-:Y:S01]  /*78660*/  IMAD.MOV.U32 R52, RZ, RZ, R54 ;  /* 0x000000ffff347224 */ /* 0x002fe200078e0036 */
[----:B------:R-:W-:Y:S01]  /*78670*/  MOV R53, R59 ;  /* 0x0000003b00357202 */ /* 0x000fe20000000f00 */
[----:B------:R-:W4:Y:S04]  /*78680*/  LDL.LU R54, [R1+0x1bdc] ;  /* 0x001bdc0001367983 */ /* 0x000f280000300800 */
[----:B------:R1:W-:Y:S01]  /*78690*/  LDGSTS.E [R0+0x4b400], desc[UR14][R52.64], P1 ;  /* 0x4b40000034007fae */ /* 0x0003e200089a100e */
[----:B---3--:R-:W-:-:S04]  /*786a0*/  IADD3 R56, P0, PT, R56, UR16, RZ ;  /* 0x0000001038387c10 */ /* 0x008fc8000ff1e0ff */
[----:B--2---:R-:W-:Y:S01]  /*786b0*/  IADD3.X R58, PT, PT, R58, UR5, RZ, P0, !PT ;  /* 0x000000053a3a7c10 */ /* 0x004fe200087fe4ff */
[----:B------:R2:W-:Y:S01]  /*786c0*/  STL [R1+0x1c5c], R56 ;  /* 0x001c5c3801007387 */ /* 0x0005e20000100800 */
[----:B-1----:R-:W-:Y:S02]  /*786d0*/  IMAD.MOV.U32 R52, RZ, RZ, R56 ;  /* 0x000000ffff347224 */ /* 0x002fe400078e0038 */
[----:B------:R-:W-:Y:S01]  /*786e0*/  MOV R53, R58 ;  /* 0x0000003a00357202 */ /* 0x000fe20000000f00 */
[----:B------:R1:W-:Y:S04]  /*786f0*/  STL [R1+0x1c50], R58 ;  /* 0x001c503a01007387 */ /* 0x0003e80000100800 */
[----:B------:R-:W3:Y:S04]  /*78700*/  LDL.LU R59, [R1+0x1bd0] ;  /* 0x001bd000013b7983 */ /* 0x000ee80000300800 */
[----:B------:R1:W-:Y:S04]  /*78710*/  LDGSTS.E [R0+0x4b500], desc[UR14][R52.64], P1 ;  /* 0x4b50000034007fae */ /* 0x0003e800089a100e */
[----:B--2---:R-:W2:Y:S01]  /*78720*/  LDL.LU R56, [R1+0x1ba4] ;  /* 0x001ba40001387983 */ /* 0x004ea20000300800 */
[----:B------:R-:W-:-:S04]  /*78730*/  IADD3 R3, P1, PT, R3, UR16, RZ ;  /* 0x0000001003037c10 */ /* 0x000fc8000ff3e0ff */
[----:B------:R-:W-:Y:S01]  /*78740*/  IADD3.X R57, PT, PT, R57, UR5, RZ, P1, !PT ;  /* 0x0000000539397c10 */ /* 0x000fe20008ffe4ff */
[----:B------:R-:W-:Y:S04]  /*78750*/  STL [R1+0x1c24], R3 ;  /* 0x001c240301007387 */ /* 0x000fe80000100800 */
[----:B------:R1:W-:Y:S02]  /*78760*/  STL [R1+0x1c18], R57 ;  /* 0x001c183901007387 */ /* 0x0003e40000100800 */
[----:B-1----:R-:W-:Y:S02]  /*78770*/  MOV R53, R57 ;  /* 0x0000003900357202 */ /* 0x002fe40000000f00 */
[----:B------:R-:W2:Y:S01]  /*78780*/  LDL.LU R58, [R1+0x1b98] ;  /* 0x001b9800013a7983 */ /* 0x000ea20000300800 */
[----:B------:R-:W-:-:S03]  /*78790*/  IMAD.MOV.U32 R52, RZ, RZ, R3 ;  /* 0x000000ffff347224 */ /* 0x000fc600078e0003 */
[----:B------:R-:W2:Y:S04]  /*787a0*/  LDL.LU R61, [R1+0x11f4] ;  /* 0x0011f400013d7983 */ /* 0x000ea80000300800 */
[----:B------:R-:W2:Y:S04]  /*787b0*/  LDL.LU R57, [R1+0x1b9c] ;  /* 0x001b9c0001397983 */ /* 0x000ea80000300800 */
[----:B------:R-:W2:Y:S04]  /*787c0*/  LDL.LU R62, [R1+0x1228] ;  /* 0x00122800013e7983 */ /* 0x000ea80000300800 */
[----:B------:R-:W2:Y:S01]  /*787d0*/  LDL.LU R3, [R1+0x122c] ;  /* 0x00122c0001037983 */ /* 0x000ea20000300800 */
[----:B------:R-:W-:-:S04]  /*787e0*/  UISETP.GT.AND UP1, UPT, UR18, 0x5e, UPT ;  /* 0x0000005e1200788c */ /* 0x000fc8000bf24270 */
[----:B------:R-:W-:-:S04]  /*787f0*/  USEL UR11, URZ, 0x4, !UP1 ;  /* 0x00000004ff0b7887 */ /* 0x000fc8000c800000 */
[----:B------:R-:W-:-:S06]  /*78800*/  USEL UR11, UR11, URZ, !UP0 ;  /* 0x000000ff0b0b7287 */ /* 0x000fcc000c000000 */
[----:B------:R-:W-:Y:S02]  /*78810*/  ISETP.NE.U32.AND P0, PT, RZ, UR11, PT ;  /* 0x0000000bff007c0c */ /* 0x000fe4000bf05070 */
[----:B----4-:R-:W-:Y:S01]  /*78820*/  IADD3 R63, P2, PT, R63, UR16, RZ ;  /* 0x000000103f3f7c10 */ /* 0x010fe2000ff5e0ff */
[----:B------:R-:W-:Y:S01]  /*78830*/  UISETP.GT.AND UP1, UPT, UR18, 0x62, UPT ;  /* 0x000000621200788c */ /* 0x000fe2000bf24270 */
[----:B------:R-:W-:-:S03]  /*78840*/  IADD3 R55, P3, PT, R55, UR16, RZ ;  /* 0x0000001037377c10 */ /* 0x000fc6000ff7e0ff */
[----:B------:R-:W-:Y:S01]  /*78850*/  USEL UR11, URZ, 0x4, !UP1 ;  /* 0x00000004ff0b7887 */ /* 0x000fe2000c800000 */
[----:B------:R-:W-:Y:S05]  /*78860*/  STL [R1+0x1c1c], R63 ;  /* 0x001c1c3f01007387 */ /* 0x000fea0000100800 */
[----:B------:R1:W-:Y:S01]  /*78870*/  LDGSTS.E [R0+0x4bc00], desc[UR14][R52.64], P0 ;  /* 0x4bc0000034007fae */ /* 0x0003e200081a100e */
[----:B------:R-:W-:Y:S01]  /*78880*/  IADD3.X R64, PT, PT, R64, UR5, RZ, P2, !PT ;  /* 0x0000000540407c10 */ /* 0x000fe200097fe4ff */
[----:B-1----:R-:W-:-:S03]  /*78890*/  IMAD.MOV.U32 R52, RZ, RZ, R63 ;  /* 0x000000ffff347224 */ /* 0x002fc600078e003f */
[----:B------:R-:W-:Y:S01]  /*788a0*/  MOV R53, R64 ;  /* 0x0000004000357202 */ /* 0x000fe20000000f00 */
[----:B------:R-:W-:Y:S01]  /*788b0*/  USEL UR11, UR11, URZ, !UP0 ;  /* 0x000000ff0b0b7287 */ /* 0x000fe2000c000000 */
        /* <DEDUP_REMOVED lines=8> */
[----:B----4-:R-:W4:Y:S04]  /*78940*/  LDL.LU R60, [R1+0x1230] ;  /* 0x00123000013c7983 */ /* 0x010f280000300800 */
[----:B------:R-:W4:Y:S01]  /*78950*/  LDL.LU R55, [R1+0x1234] ;  /* 0x0012340001377983 */ /* 0x000f220000300800 */
[----:B------:R-:W-:Y:S01]  /*78960*/  IADD3 R54, P0, PT, R54, UR16, RZ ;  /* 0x0000001036367c10 */ /* 0x000fe2000ff1e0ff */
[----:B------:R-:W-:-:S06]  /*78970*/  UISETP.GT.AND UP1, UPT, UR18, 0x66, UPT ;  /* 0x000000661200788c */ /* 0x000fcc000bf24270 */
[----:B------:R1:W-:Y:S01]  /*78980*/  LDGSTS.E [R0+0x4c400], desc[UR14][R52.64], P1 ;  /* 0x4c40000034007fae */ /* 0x0003e200089a100e */
[----:B------:R-:W-:-:S03]  /*78990*/  USEL UR11, URZ, 0x4, !UP1 ;  /* 0x00000004ff0b7887 */ /* 0x000fc6000c800000 */
[----:B------:R-:W-:Y:S01]  /*789a0*/  STL [R1+0x1bdc], R54 ;  /* 0x001bdc3601007387 */ /* 0x000fe20000100800 */
[----:B------:R-:W-:Y:S01]  /*789b0*/  USEL UR11, UR11, URZ, !UP0 ;  /* 0x000000ff0b0b7287 */ /* 0x000fe2000c000000 */
[----:B-1----:R-:W-:Y:S01]  /*789c0*/  IMAD.MOV.U32 R52, RZ, RZ, R54 ;  /* 0x000000ffff347224 */ /* 0x002fe200078e0036 */
[----:B---3--:R-:W-:-:S04]  /*789d0*/  IADD3.X R59, PT, PT, R59, UR5, RZ, P0, !PT ;  /* 0x000000053b3b7c10 */ /* 0x008fc800087fe4ff */
[----:B------:R-:W-:Y:S01]  /*789e0*/  MOV R53, R59 ;  /* 0x0000003b00357202 */ /* 0x000fe20000000f00 */
[----:B------:R1:W-:Y:S01]  /*789f0*/  STL [R1+0x1bd0], R59 ;  /* 0x001bd03b01007387 */ /* 0x0003e20000100800 */
[----:B------:R-:W-:-:S03]  /*78a00*/  ISETP.NE.U32.AND P0, PT, RZ, UR11, PT ;  /* 0x0000000bff007c0c */ /* 0x000fc6000bf05070 */
[----:B------:R3:W-:Y:S04]  /*78a10*/  LDGSTS.E [R0+0x4c500], desc[UR14][R52.64], P1 ;  /* 0x4c50000034007fae */ /* 0x0007e800089a100e */
[----:B-1----:R-:W4:Y:S04]  /*78a20*/  LDL.LU R59, [R1+0x1268] ;  /* 0x00126800013b7983 */ /* 0x002f280000300800 */
[----:B------:R-:W4:Y:S01]  /*78a30*/  LDL.LU R54, [R1+0x126c] ;  /* 0x00126c0001367983 */ /* 0x000f220000300800 */
[----:B--2---:R-:W-:-:S05]  /*78a40*/  IADD3 R56, P1, PT, R56, UR16, RZ ;  /* 0x0000001038387c10 */ /* 0x004fca000ff3e0ff */
[----:B------:R-:W-:Y:S01]  /*78a50*/  STL [R1+0x1ba4], R56 ;  /* 0x001ba43801007387 */ /* 0x000fe20000100800 */
[----:B---3--:R-:W-:Y:S01]  /*78a60*/  IMAD.MOV.U32 R52, RZ, RZ, R56 ;  /* 0x000000ffff347224 */ /* 0x008fe200078e0038 */
[----:B------:R-:W-:-:S04]  /*78a70*/  IADD3.X R58, PT, PT, R58, UR5, RZ, P1, !PT ;  /* 0x000000053a3a7c10 */ /* 0x000fc80008ffe4ff */
[----:B------:R-:W-:Y:S02]  /*78a80*/  MOV R53, R58 ;  /* 0x0000003a00357202 */ /* 0x000fe40000000f00 */
[----:B------:R-:W-:Y:S01]  /*78a90*/  IADD3 R57, P2, PT, R57, UR16, RZ ;  /* 0x0000001039397c10 */ /* 0x000fe2000ff5e0ff */
[----:B------:R1:W-:Y:S03]  /*78aa0*/  STL [R1+0x1b98], R58 ;  /* 0x001b983a01007387 */ /* 0x0003e60000100800 */
[----:B------:R-:W-:Y:S01]  /*78ab0*/  IADD3.X R61, PT, PT, R61, UR5, RZ, P2, !PT ;  /* 0x000000053d3d7c10 */ /* 0x000fe200097fe4ff */
[----:B------:R2:W-:Y:S01]  /*78ac0*/  LDGSTS.E [R0+0x4cc00], desc[UR14][R52.64], P0 ;  /* 0x4cc0000034007fae */ /* 0x0005e200081a100e */
[----:B------:R-:W-:-:S03]  /*78ad0*/  IADD3 R3, P3, PT, R3, UR16, RZ ;  /* 0x0000001003037c10 */ /* 0x000fc6000ff7e0ff */
[----:B-1----:R-:W3:Y:S01]  /*78ae0*/  LDL.LU R58, [R1+0x1274] ;  /* 0x00127400013a7983 */ /* 0x002ee20000300800 */
[----:B------:R-:W-:-:S03]  /*78af0*/  IADD3.X R62, PT, PT, R62, UR5, RZ, P3, !PT ;  /* 0x000000053e3e7c10 */ /* 0x000fc60009ffe4ff */
[----:B------:R-:W3:Y:S01]  /*78b00*/  LDL.LU R56, [R1+0x12ac] ;  /* 0x0012ac0001387983 */ /* 0x000ee20000300800 */
[----:B--2---:R-:W-:-:S03]  /*78b10*/  MOV R53, R61 ;  /* 0x0000003d00357202 */ /* 0x004fc60000000f00 */
[----:B------:R-:W-:Y:S01]  /*78b20*/  STL [R1+0x1b9c], R57 ;  /* 0x001b9c3901007387 */ /* 0x000fe20000100800 */
[----:B------:R-:W-:-:S03]  /*78b30*/  IMAD.MOV.U32 R52, RZ, RZ, R57 ;  /* 0x000000ffff347224 */ /* 0x000fc600078e0039 */
[----:B------:R1:W-:Y:S04]  /*78b40*/  STL [R1+0x11f4], R61 ;  /* 0x0011f43d01007387 */ /* 0x0003e80000100800 */
[----:B------:R2:W-:Y:S01]  /*78b50*/  STL [R1+0x122c], R3 ;  /* 0x00122c0301007387 */ /* 0x0005e20000100800 */
[----:B------:R-:W-:-:S03]  /*78b60*/  UISETP.GT.AND UP1, UPT, UR18, 0x6a, UPT ;  /* 0x0000006a1200788c */ /* 0x000fc6000bf24270 */
[----:B------:R2:W-:Y:S04]  /*78b70*/  LDGSTS.E [R0+0x4cd00], desc[UR14][R52.64], P0 ;  /* 0x4cd0000034007fae */ /* 0x0005e800081a100e */
[----:B-1----:R-:W3:Y:S04]  /*78b80*/  LDL.LU R61, [R1+0x1270] ;  /* 0x00127000013d7983 */ /* 0x002ee80000300800 */
[----:B------:R-:W-:Y:S04]  /*78b90*/  STL [R1+0x1228], R62 ;  /* 0x0012283e01007387 */ /* 0x000fe80000100800 */
[----:B------:R-:W3:Y:S01]  /*78ba0*/  LDL.LU R57, [R1+0x12a8] ;  /* 0x0012a80001397983 */ /* 0x000ee20000300800 */
[----:B------:R-:W-:-:S04]  /*78bb0*/  USEL UR11, URZ, 0x4, !UP1 ;  /* 0x00000004ff0b7887 */ /* 0x000fc8000c800000 */
[----:B------:R-:W-:-:S06]  /*78bc0*/  USEL UR11, UR11, URZ, !UP0 ;  /* 0x000000ff0b0b7287 */ /* 0x000fcc000c000000 */
[----:B------:R-:W-:Y:S01]  /*78bd0*/  ISETP.NE.U32.AND P1, PT, RZ, UR11, PT ;  /* 0x0000000bff007c0c */ /* 0x000fe2000bf25070 */
[----:B--2---:R-:W-:Y:S01]  /*78be0*/  IMAD.MOV.U32 R52, RZ, RZ, R3 ;  /* 0x000000ffff347224 */ /* 0x004fe200078e0003 */
[----:B------:R-:W-:Y:S01]  /*78bf0*/  MOV R53, R62 ;  /* 0x0000003e00357202 */ /* 0x000fe20000000f00 */
[----:B------:R-:W2:Y:S10]  /*78c00*/  LDL.LU R3, [R1+0x12b4] ;  /* 0x0012b40001037983 */ /* 0x000eb40000300800 */
[----:B------:R1:W-:Y:S01]  /*78c10*/  LDGSTS.E [R0+0x4d400], desc[UR14][R52.64], P1 ;  /* 0x4d40000034007fae */ /* 0x0003e200089a100e */
[----:B----4-:R-:W-:-:S04]  /*78c20*/  IADD3 R55, P0, PT, R55, UR16, RZ ;  /* 0x0000001037377c10 */ /* 0x010fc8000ff1e0ff */
[----:B------:R-:W-:Y:S01]  /*78c30*/  IADD3.X R60, PT, PT, R60, UR5, RZ, P0, !PT ;  /* 0x000000053c3c7c10 */ /* 0x000fe200087fe4ff */
[----:B------:R4:W-:Y:S01]  /*78c40*/  STL [R1+0x1234], R55 ;  /* 0x0012343701007387 */ /* 0x0009e20000100800 */
[----:B-1----:R-:W-:-:S03]  /*78c50*/  IMAD.MOV.U32 R52, RZ, RZ, R55 ;  /* 0x000000ffff347224 */ /* 0x002fc600078e0037 */
[----:B------:R1:W-:Y:S01]  /*78c60*/  STL [R1+0x1230], R60 ;  /* 0x0012303c01007387 */ /* 0x0003e20000100800 */
[----:B------:R-:W-:-:S03]  /*78c70*/  MOV R53, R60 ;  /* 0x0000003c00357202 */ /* 0x000fc60000000f00 */
[----:B----4-:R-:W4:Y:S01]  /*78c80*/  LDL.LU R55, [R1+0x12b0] ;  /* 0x0012b00001377983 */ /* 0x010f220000300800 */
[----:B------:R-:W-:-:S03]  /*78c90*/  UISETP.GT.AND UP1, UPT, UR18, 0x6e, UPT ;  /* 0x0000006e1200788c */ /* 0x000fc6000bf24270 */
        /* <DEDUP_REMOVED lines=14> */
[----:B------:R-:W4:Y:S04]  /*78d80*/  LDL.LU R59, [R1+0x1328] ;  /* 0x00132800013b7983 */ /* 0x000f280000300800 */
[----:B------:R-:W4:Y:S04]  /*78d90*/  LDL.LU R54, [R1+0x132c] ;  /* 0x00132c0001367983 */ /* 0x000f280000300800 */
[----:B------:R1:W-:Y:S01]  /*78da0*/  LDGSTS.E [R0+0x4dc00], desc[UR14][R52.64], P0 ;  /* 0x4dc0000034007fae */ /* 0x0003e200081a100e */
[----:B---3--:R-:W-:-:S02]  /*78db0*/  IADD3 R58, P2, PT, R58, UR16, RZ ;  /* 0x000000103a3a7c10 */ /* 0x008fc4000ff5e0ff */
[----:B------:R-:W-:-:S03]  /*78dc0*/  IADD3 R56, P3, PT, R56, UR16, RZ ;  /* 0x0000001038387c10 */ /* 0x000fc6000ff7e0ff */
[----:B------:R-:W-:Y:S01]  /*78dd0*/  STL [R1+0x1274], R58 ;  /* 0x0012743a01007387 */ /* 0x000fe20000100800 */
[----:B-1----:R-:W-:Y:S01]  /*78de0*/  IMAD.MOV.U32 R52, RZ, RZ, R58 ;  /* 0x000000ffff347224 */ /* 0x002fe200078e003a */
[----:B------:R-:W-:-:S05]  /*78df0*/  IADD3.X R61, PT, PT, R61, UR5, RZ, P2, !PT ;  /* 0x000000053d3d7c10 */ /* 0x000fca00097fe4ff */
[----:B------:R1:W-:Y:S01]  /*78e00*/  STL [R1+0x1270], R61 ;  /* 0x0012703d01007387 */ /* 0x0003e20000100800 */
[----:B------:R-:W-:-:S03]  /*78e10*/  IADD3.X R57, PT, PT, R57, UR5, RZ, P3, !PT ;  /* 0x0000000539397c10 */ /* 0x000fc60009ffe4ff */
[----:B------:R-:W-:Y:S01]  /*78e20*/  STL [R1+0x12ac], R56 ;  /* 0x0012ac3801007387 */ /* 0x000fe20000100800 */
[----:B------:R-:W-:-:S03]  /*78e30*/  MOV R53, R61 ;  /* 0x0000003d00357202 */ /* 0x000fc60000000f00 */
[----:B------:R3:W-:Y:S04]  /*78e40*/  STL [R1+0x12a8], R57 ;  /* 0x0012a83901007387 */ /* 0x0007e80000100800 */
[----:B-1----:R-:W4:Y:S04]  /*78e50*/  LDL.LU R61, [R1+0x1330] ;  /* 0x00133000013d7983 */ /* 0x002f280000300800 */
[----:B------:R-:W4:Y:S01]  /*78e60*/  LDL.LU R58, [R1+0x1334] ;  /* 0x00133400013a7983 */ /* 0x000f220000300800 */
[----:B------:R-:W-:-:S03]  /*78e70*/  UISETP.GT.AND UP1, UPT, UR18, 0x72, UPT ;  /* 0x000000721200788c */ /* 0x000fc6000bf24270 */
[----:B------:R1:W-:Y:S01]  /*78e80*/  LDGSTS.E [R0+0x4dd00], desc[UR14][R52.64], P0 ;  /* 0x4dd0000034007fae */ /* 0x0003e200081a100e */
[----:B------:R-:W-:-:S04]  /*78e90*/  USEL UR11, URZ, 0x4, !UP1 ;  /* 0x00000004ff0b7887 */ /* 0x000fc8000c800000 */
[----:B------:R-:W-:Y:S01]  /*78ea0*/  USEL UR11, UR11, URZ, !UP0 ;  /* 0x000000ff0b0b7287 */ /* 0x000fe2000c000000 */
[----:B--2---:R-:W-:-:S05]  /*78eb0*/  IADD3 R3, P0, PT, R3, UR16, RZ ;  /* 0x0000001003037c10 */ /* 0x004fca000ff1e0ff */
[----:B------:R-:W-:Y:S01]  /*78ec0*/  ISETP.NE.U32.AND P1, PT, RZ, UR11, PT ;  /* 0x0000000bff007c0c */ /* 0x000fe2000bf25070 */
[----:B-1----:R-:W-:Y:S01]  /*78ed0*/  IMAD.MOV.U32 R52, RZ, RZ, R56 ;  /* 0x000000ffff347224 */ /* 0x002fe200078e0038 */
[----:B------:R-:W-:Y:S01]  /*78ee0*/  MOV R53, R57 ;  /* 0x0000003900357202 */ /* 0x000fe20000000f00 */
[----:B------:R-:W-:Y:S01]  /*78ef0*/  STL [R1+0x12b4], R3 ;  /* 0x0012b40301007387 */ /* 0x000fe20000100800 */
[----:B------:R-:W-:-:S04]  /*78f00*/  UISETP.GT.AND UP1, UPT, UR18, 0x76, UPT ;  /* 0x000000761200788c */ /* 0x000fc8000bf24270 */
[----:B------:R-:W-:-:S05]  /*78f10*/  USEL UR11, URZ, 0x4, !UP1 ;  /* 0x00000004ff0b7887 */ /* 0x000fca000c800000 */
[----:B------:R1:W-:Y:S01]  /*78f20*/  LDGSTS.E [R0+0x4e400], desc[UR14][R52.64], P1 ;  /* 0x4e40000034007fae */ /* 0x0003e200089a100e */
[----:B----4-:R-:W-:Y:S01]  /*78f30*/  IADD3.X R55, PT, PT, R55, UR5, RZ, P0, !PT ;  /* 0x0000000537377c10 */ /* 0x010fe200087fe4ff */
[----:B-1----:R-:W-:-:S04]  /*78f40*/  IMAD.MOV.U32 R52, RZ, RZ, R3 ;  /* 0x000000ffff347224 */ /* 0x002fc800078e0003 */
[----:B------:R1:W-:Y:S01]  /*78f50*/  STL [R1+0x12b0], R55 ;  /* 0x0012b03701007387 */ /* 0x0003e20000100800 */
[----:B------:R-:W-:-:S03]  /*78f60*/  MOV R53, R55 ;  /* 0x0000003700357202 */ /* 0x000fc60000000f00 */
[----:B---3--:R-:W2:Y:S04]  /*78f70*/  LDL.LU R57, [R1+0x1368] ;  /* 0x0013680001397983 */ /* 0x008ea80000300800 */
[----:B------:R-:W3:Y:S04]  /*78f80*/  LDL.LU R56, [R1+0x136c] ;  /* 0x00136c0001387983 */ /* 0x000ee80000300800 */
[----:B-1----:R-:W4:Y:S01]  /*78f90*/  LDL.LU R55, [R1+0x1370] ;  /* 0x0013700001377983 */ /* 0x002f220000300800 */
[----:B------:R-:W-:-:S03]  /*78fa0*/  USEL UR11, UR11, URZ, !UP0 ;  /* 0x000000ff0b0b7287 */ /* 0x000fc6000c000000 */
[----:B------:R-:W4:Y:S01]  /*78fb0*/  LDL.LU R3, [R1+0x1374] ;  /* 0x0013740001037983 */ /* 0x000f220000300800 */
[----:B------:R-:W-:Y:S02]  /*78fc0*/  UISETP.GT.AND UP1, UPT, UR18, 0x7a, UPT ;  /* 0x0000007a1200788c */ /* 0x000fe4000bf24270 */
[----:B------:R-:W-:Y:S01]  /*78fd0*/  ISETP.NE.U32.AND P0, PT, RZ, UR11, PT ;  /* 0x0000000bff007c0c */ /* 0x000fe2000bf05070 */
[----:B------:R1:W-:Y:S01]  /*78fe0*/  LDGSTS.E [R0+0x4e500], desc[UR14][R52.64], P1 ;  /* 0x4e50000034007fae */ /* 0x0003e200089a100e */
[----:B------:R-:W-:-:S04]  /*78ff0*/  USEL UR11, URZ, 0x4, !UP1 ;  /* 0x00000004ff0b7887 */ /* 0x000fc8000c800000 */
[----:B------:R-:W-:Y:S01]  /*79000*/  USEL UR11, UR11, URZ, !UP0 ;  /* 0x000000ff0b0b7287 */ /* 0x000fe2000c000000 */
[----:B------:R-:W-:-:S04]  /*79010*/  IADD3 R63, P1, PT, R63, UR16, RZ ;  /* 0x000000103f3f7c10 */ /* 0x000fc8000ff3e0ff */
[----:B------:R-:W-:Y:S01]  /*79020*/  IADD3.X R64, PT, PT, R64, UR5, RZ, P1, !PT ;  /* 0x0000000540407c10 */ /* 0x000fe20008ffe4ff */
[----:B-1----:R-:W-:Y:S01]  /*79030*/  IMAD.MOV.U32 R52, RZ, RZ, R63 ;  /* 0x000000ffff347224 */ /* 0x002fe200078e003f */
[----:B------:R-:W-:Y:S02]  /*79040*/  IADD3 R60, P2, PT, R60, UR16, RZ ;  /* 0x000000103c3c7c10 */ /* 0x000fe4000ff5e0ff */
[----:B------:R-:W-:Y:S02]  /*79050*/  MOV R53, R64 ;  /* 0x0000004000357202 */ /* 0x000fe40000000f00 */
[----:B------:R-:W-:Y:S02]  /*79060*/  IADD3.X R62, PT, PT, R62, UR5, RZ, P2, !PT ;  /* 0x000000053e3e7c10 */ /* 0x000fe400097fe4ff */
[----:B------:R-:W-:Y:S01]  /*79070*/  IADD3 R54, P3, PT, R54, UR16, RZ ;  /* 0x0000001036367c10 */ /* 0x000fe2000ff7e0ff */
[----:B------:R1:W-:Y:S01]  /*79080*/  LDGSTS.E [R0+0x4ec00], desc[UR14][R52.64], P0 ;  /* 0x4ec0000034007fae */ /* 0x0003e200081a100e */
[----:B------:R-:W-:-:S02]  /*79090*/  ISETP.NE.U32.AND P1, PT, RZ, UR11, PT ;  /* 0x0000000bff007c0c */ /* 0x000fc4000bf25070 */
[----:B------:R-:W-:Y:S01]  /*790a0*/  IADD3.X R59, PT, PT, R59, UR5, RZ, P3, !PT ;  /* 0x000000053b3b7c10 */ /* 0x000fe20009ffe4ff */
[----:B------:R-:W-:Y:S04]  /*790b0*/  STL [R1+0x12ec], R63 ;  /* 0x0012ec3f01007387 */ /* 0x000fe80000100800 */
[----:B------:R-:W-:Y:S01]  /*790c0*/  STL [R1+0x12e8], R64 ;  /* 0x0012e84001007387 */ /* 0x000fe20000100800 */
[----:B-1----:R-:W-:Y:S01]  /*790d0*/  IMAD.MOV.U32 R52, RZ, RZ, R60 ;  /* 0x000000ffff347224 */ /* 0x002fe200078e003c */
[----:B------:R-:W-:Y:S02]  /*790e0*/  MOV R53, R62 ;  /* 0x0000003e00357202 */ /* 0x000fe40000000f00 */
[----:B------:R1:W-:Y:S04]  /*790f0*/  STL [R1+0x12f4], R60 ;  /* 0x0012f43c01007387 */ /* 0x0003e80000100800 */
[----:B------:R-:W-:Y:S04]  /*79100*/  STL [R1+0x12f0], R62 ;  /* 0x0012f03e01007387 */ /* 0x000fe80000100800 */
[----:B------:R-:W-:Y:S04]  /*79110*/  STL [R1+0x132c], R54 ;  /* 0x00132c3601007387 */ /* 0x000fe80000100800 */
[----:B------:R1:W-:Y:S04]  /*79120*/  LDGSTS.E [R0+0x4ed00], desc[UR14][R52.64], P0 ;  /* 0x4ed0000034007fae */ /* 0x0003e800081a100e */
[----:B------:R1:W-:Y:S04]  /*79130*/  STL [R1+0x1328], R59 ;  /* 0x0013283b01007387 */ /* 0x0003e80000100800 */
[----:B-1----:R-:W4:Y:S01]  /*79140*/  LDL.LU R60, [R1+0x21c8] ;  /* 0x0021c800013c7983 */ /* 0x002f220000300800 */
[----:B------:R-:W-:-:S03]  /*79150*/  MOV R53, R59 ;  /* 0x0000003b00357202 */ /* 0x000fc60000000f00 */
[----:B------:R-:W4:Y:S01]  /*79160*/  LDL.LU R59, [R1+0x21d4] ;  /* 0x0021d400013b7983 */ /* 0x000f220000300800 */
[----:B------:R-:W-:-:S03]  /*79170*/  IMAD.MOV.U32 R52, RZ, RZ, R54 ;  /* 0x000000ffff347224 */ /* 0x000fc600078e0036 */
[----:B------:R-:W4:Y:S04]  /*79180*/  LDL.LU R54, [R1+0x21cc] ;  /* 0x0021cc0001367983 */ /* 0x000f280000300800 */
[----:B------:R1:W-:Y:S01]  /*79190*/  LDGSTS.E [R0+0x4f400], desc[UR14][R52.64], P1 ;  /* 0x4f40000034007fae */ /* 0x0003e200089a100e */
[----:B------:R-:W-:-:S04]  /*791a0*/  IADD3 R58, P0, PT, R58, UR16, RZ ;  /* 0x000000103a3a7c10 */ /* 0x000fc8000ff1e0ff */
[----:B------:R-:W-:Y:S01]  /*791b0*/  IADD3.X R61, PT, PT, R61, UR5, RZ, P0, !PT ;  /* 0x000000053d3d7c10 */ /* 0x000fe200087fe4ff */
[----:B------:R1:W-:Y:S02]  /*791c0*/  STL [R1+0x1334], R58 ;  /* 0x0013343a01007387 */ /* 0x0003e40000100800 */
[----:B-1----:R-:W-:Y:S02]  /*791d0*/  IMAD.MOV.U32 R52, RZ, RZ, R58 ;  /* 0x000000ffff347224 */ /* 0x002fe400078e003a */
[----:B------:R-:W-:Y:S04]  /*791e0*/  STL [R1+0x1330], R61 ;  /* 0x0013303d01007387 */ /* 0x000fe80000100800 */
[----:B------:R-:W4:Y:S01]  /*791f0*/  LDL.LU R58, [R1+0x21c0] ;  /* 0x0021c000013a7983 */ /* 0x000f220000300800 */
[----:B------:R-:W-:Y:S01]  /*79200*/  UISETP.GT.AND UP1, UPT, UR18, 0x7e, UPT ;  /* 0x0000007e1200788c */ /* 0x000fe2000bf24270 */
[----:B------:R-:W-:-:S03]  /*79210*/  MOV R53, R61 ;  /* 0x0000003d00357202 */ /* 0x000fc60000000f00 */
[----:B------:R-:W-:Y:S02]  /*79220*/  USEL UR11, URZ, 0x4, !UP1 ;  /* 0x00000004ff0b7887 */ /* 0x000fe4000c800000 */
[----:B------:R1:W-:Y:S02]  /*79230*/  LDGSTS.E [R0+0x4f500], desc[UR14][R52.64], P1 ;  /* 0x4f50000034007fae */ /* 0x0003e400089a100e */
[----:B------:R-:W-:-:S06]  /*79240*/  USEL UR11, UR11, URZ, !UP0 ;  /* 0x000000ff0b0b7287 */ /* 0x000fcc000c000000 */
[----:B------:R-:W-:Y:S02]  /*79250*/  ISETP.NE.U32.AND P0, PT, RZ, UR11, PT ;  /* 0x0000000bff007c0c */ /* 0x000fe4000bf05070 */
[----:B---3--:R-:W-:-:S04]  /*79260*/  IADD3 R56, P1, PT, R56, UR16, RZ ;  /* 0x0000001038387c10 */ /* 0x008fc8000ff3e0ff */
[----:B--2---:R-:W-:Y:S02]  /*79270*/  IADD3.X R57, PT, PT, R57, UR5, RZ, P1, !PT ;  /* 0x0000000539397c10 */ /* 0x004fe40008ffe4ff */
[----:B----4-:R-:W-:Y:S01]  /*79280*/  IADD3 R3, P2, PT, R3, UR16, RZ ;  /* 0x0000001003037c10 */ /* 0x010fe2000ff5e0ff */
[----:B------:R2:W-:Y:S03]  /*79290*/  STL [R1+0x136c], R56 ;  /* 0x00136c3801007387 */ /* 0x0005e60000100800 */
[----:B------:R-:W-:Y:S01]  /*792a0*/  IADD3.X R55, PT, PT, R55, UR5, RZ, P2, !PT ;  /* 0x0000000537377c10 */ /* 0x000fe200097fe4ff */
[----:B------:R3:W-:Y:S01]  /*792b0*/  STL [R1+0x1368], R57 ;  /* 0x0013683901007387 */ /* 0x0007e20000100800 */
[----:B-1----:R-:W-:Y:S01]  /*792c0*/  IMAD.MOV.U32 R52, RZ, RZ, R56 ;  /* 0x000000ffff347224 */ /* 0x002fe200078e0038 */
[----:B------:R-:W-:Y:S02]  /*792d0*/  MOV R53, R57 ;  /* 0x0000003900357202 */ /* 0x000fe40000000f00 */
[----:B------:R-:W-:Y:S04]  /*792e0*/  STL [R1+0x1374], R3 ;  /* 0x0013740301007387 */ /* 0x000fe80000100800 */
[----:B--2---:R-:W2:Y:S04]  /*792f0*/  LDL.LU R56, [R1+0x2194] ;  /* 0x0021940001387983 */ /* 0x004ea80000300800 */
[----:B------:R1:W-:Y:S04]  /*79300*/  STL [R1+0x1370], R55 ;  /* 0x0013703701007387 */ /* 0x0003e80000100800 */
[----:B------:R-:W4:Y:S04]  /*79310*/  LDL.LU R62, [R1+0x2188] ;  /* 0x00218800013e7983 */ /* 0x000f280000300800 */
[----:B------:R-:W4:Y:S04]  /*79320*/  LDL.LU R61, [R1+0x2180] ;  /* 0x00218000013d7983 */ /* 0x000f280000300800 */
[----:B---3--:R-:W3:Y:S04]  /*79330*/  LDL.LU R57, [R1+0x218c] ;  /* 0x00218c0001397983 */ /* 0x008ee80000300800 */
[----:B------:R1:W-:Y:S01]  /*79340*/  LDGSTS.E [R0+0x4fc00], desc[UR14][R52.64], P0 ;  /* 0x4fc0000034007fae */ /* 0x0003e200081a100e */
[----:B------:R-:W-:Y:S01]  /*79350*/  UISETP.GT.AND UP1, UPT, UR18, 0x3, UPT ;  /* 0x000000031200788c */ /* 0x000fe2000bf24270 */
[----:B-1----:R-:W-:Y:S01]  /*79360*/  MOV R53, R55 ;  /* 0x0000003700357202 */ /* 0x002fe20000000f00 */
[----:B------:R-:W-:Y:S01]  /*79370*/  IMAD.MOV.U32 R52, RZ, RZ, R3 ;  /* 0x000000ffff347224 */ /* 0x000fe200078e0003 */
[----:B------:R-:W3:Y:S04]  /*79380*/  LDL.LU R55, [R1+0x2148] ;  /* 0x0021480001377983 */ /* 0x000ee80000300800 */
[----:B------:R-:W3:Y:S01]  /*79390*/  LDL.LU R3, [R1+0x2154] ;  /* 0x0021540001037983 */ /* 0x000ee20000300800 */
[----:B------:R-:W-:-:S03]  /*793a0*/  USEL UR11, URZ, 0x4, !UP1 ;  /* 0x00000004ff0b7887 */ /* 0x000fc6000c800000 */
[----:B------:R1:W-:Y:S01]  /*793b0*/  LDGSTS.E [R0+0x4fd00], desc[UR14][R52.64], P0 ;  /* 0x4fd0000034007fae */ /* 0x0003e200081a100e */
[----:B------:R-:W-:-:S06]  /*793c0*/  USEL UR11, UR11, URZ, !UP0 ;  /* 0x000000ff0b0b7287 */ /* 0x000fcc000c000000 */
[----:B------:R-:W-:Y:S02]  /*793d0*/  ISETP.NE.U32.AND P0, PT, RZ, UR11, PT ;  /* 0x0000000bff007c0c */ /* 0x000fe4000bf05070 */
[----:B-1----:R-:W-:-:S05]  /*793e0*/  LOP3.LUT R0, R151, 0x60, RZ, 0x3c, !PT ;  /* 0x0000006097007812 */ /* 0x002fca00078e3cff */
[----:B------:R-:W-:Y:S01]  /*793f0*/  VIADD R0, R0, UR12 ;  /* 0x0000000c00007c36 */ /* 0x000fe20008000000 */
[----:B------:R-:W-:-:S04]  /*79400*/  IADD3 R59, P1, PT, R59, UR16, RZ ;  /* 0x000000103b3b7c10 */ /* 0x000fc8000ff3e0ff */
[----:B------:R-:W-:Y:S02]  /*79410*/  IADD3.X R60, PT, PT, R60, UR5, RZ, P1, !PT ;  /* 0x000000053c3c7c10 */ /* 0x000fe40008ffe4ff */
[----:B------:R-:W-:Y:S01]  /*79420*/  IADD3 R54, P1, PT, R54, UR16, RZ ;  /* 0x0000001036367c10 */ /* 0x000fe2000ff3e0ff */
[----:B------:R1:W-:Y:S01]  /*79430*/  STL [R1+0x21d4], R59 ;  /* 0x0021d43b01007387 */ /* 0x0003e20000100800 */
[----:B------:R-:W-:-:S03]  /*79440*/  MOV R52, R59 ;  /* 0x0000003b00347202 */ /* 0x000fc60000000f00 */
[----:B------:R1:W-:Y:S01]  /*79450*/  STL [R1+0x21c8], R60 ;  /* 0x0021c83c01007387 */ /* 0x0003e20000100800 */
[----:B------:R-:W-:-:S03]  /*79460*/  IMAD.MOV.U32 R53, RZ, RZ, R60 ;  /* 0x000000ffff357224 */ /* 0x000fc600078e003c */
[----:B-1----:R-:W3:Y:S04]  /*79470*/  LDL.LU R59, [R1+0x214c] ;  /* 0x00214c00013b7983 */ /* 0x002ee80000300800 */
[----:B------:R-:W-:Y:S04]  /*79480*/  STL [R1+0x21cc], R54 ;  /* 0x0021cc3601007387 */ /* 0x000fe80000100800 */
[----:B------:R1:W-:Y:S02]  /*79490*/  LDGSTS.E [R0+0x40600], desc[UR14][R52.64], P0 ;  /* 0x4060000034007fae */ /* 0x0003e400081a100e */
[----:B-1----:R-:W-:-:S02]  /*794a0*/  MOV R52, R54 ;  /* 0x0000003600347202 */ /* 0x002fc40000000f00 */
[----:B------:R-:W-:-:S05]  /*794b0*/  IADD3.X R58, PT, PT, R58, UR5, RZ, P1, !PT ;  /* 0x000000053a3a7c10 */ /* 0x000fca0008ffe4ff */
[----:B------:R1:W-:Y:S04]  /*794c0*/  STL [R1+0x21c0], R58 ;  /* 0x0021c03a01007387 */ /* 0x0003e80000100800 */
[----:B------:R-:W3:Y:S01]  /*794d0*/  LDL.LU R60, [R1+0x2140] ;  /* 0x00214000013c7983 */ /* 0x000ee20000300800 */
[----:B------:R-:W-:-:S03]  /*794e0*/  IMAD.MOV.U32 R53, RZ, RZ, R58 ;  /* 0x000000ffff357224 */ /* 0x000fc600078e003a */
[----:B-1----:R-:W3:Y:S04]  /*794f0*/  LDL.LU R58, [R1+0x2108] ;  /* 0x00210800013a7983 */ /* 0x002ee80000300800 */
[----:B------:R-:W3:Y:S01]  /*79500*/  LDL.LU R54, [R1+0x2114] ;  /* 0x0021140001367983 */ /* 0x000ee20000300800 */
[----:B------:R-:W-:-:S03]  /*79510*/  UISETP.GT.AND UP1, UPT, UR18, 0x7, UPT ;  /* 0x000000071200788c */ /* 0x000fc6000bf24270 */
[----:B------:R1:W-:Y:S01]  /*79520*/  LDGSTS.E [R0+0x40700], desc[UR14][R52.64], P0 ;  /* 0x4070000034007fae */ /* 0x0003e200081a100e */
[----:B------:R-:W-:-:S04]  /*79530*/  USEL UR11, URZ, 0x4, !UP1 ;  /* 0x00000004ff0b7887 */ /* 0x000fc8000c800000 */
[----:B------:R-:W-:-:S06]  /*79540*/  USEL UR11, UR11, URZ, !UP0 ;  /* 0x000000ff0b0b7287 */ /* 0x000fcc000c000000 */
[----:B------:R-:W-:Y:S01]  /*79550*/  ISETP.NE.U32.AND P0, PT, RZ, UR11, PT ;  /* 0x0000000bff007c0c */ /* 0x000fe2000bf05070 */
[----:B------:R-:W-:-:S04]  /*79560*/  UISETP.GT.AND UP1, UPT, UR18, 0xb, UPT ;  /* 0x0000000b1200788c */ /* 0x000fc8000bf24270 */
[----:B------:R-:W-:Y:S01]  /*79570*/  USEL UR11, URZ, 0x4, !UP1 ;  /* 0x00000004ff0b7887 */ /* 0x000fe2000c800000 */
[----:B--2---:R-:W-:-:S04]  /*79580*/  IADD3 R56, P1, PT, R56, UR16, RZ ;  /* 0x0000001038387c10 */ /* 0x004fc8000ff3e0ff */
[----:B----4-:R-:W-:Y:S01]  /*79590*/  IADD3.X R62, PT, PT, R62, UR5, RZ, P1, !PT ;  /* 0x000000053e3e7c10 */ /* 0x010fe20008ffe4ff */
[----:B------:R2:W-:Y:S01]  /*795a0*/  STL [R1+0x2194], R56 ;  /* 0x0021943801007387 */ /* 0x0005e20000100800 */
[----:B-1----:R-:W-:Y:S02]  /*795b0*/  MOV R52, R56 ;  /* 0x0000003800347202 */ /* 0x002fe40000000f00 */
[----:B---3--:R-:W-:Y:S01]  /*795c0*/  IADD3 R57, P2, PT, R57, UR16, RZ ;  /* 0x0000001039397c10 */ /* 0x008fe2000ff5e0ff */
[----:B------:R-:W-:Y:S04]  /*795d0*/  STL [R1+0x2188], R62 ;  /* 0x0021883e01007387 */ /* 0x000fe80000100800 */
[----:B------:R-:W3:Y:S04]  /*795e0*/  LDL.LU R63, [R1+0x210c] ;  /* 0x00210c00013f7983 */ /* 0x000ee80000300800 */
[----:B--2---:R-:W2:Y:S01]  /*795f0*/  LDL.LU R56, [R1+0x20d4] ;  /* 0x0020d40001387983 */ /* 0x004ea20000300800 */
[----:B------:R-:W-:Y:S01]  /*79600*/  IADD3.X R61, PT, PT, R61, UR5, RZ, P2, !PT ;  /* 0x000000053d3d7c10 */ /* 0x000fe200097fe4ff */
[----:B------:R-:W-:-:S02]  /*79610*/  IMAD.MOV.U32 R53, RZ, RZ, R62 ;  /* 0x000000ffff357224 */ /* 0x000fc400078e003e */
[----:B------:R1:W-:Y:S04]  /*79620*/  STL [R1+0x218c], R57 ;  /* 0x00218c3901007387 */ /* 0x0003e80000100800 */
[----:B------:R-:W-:Y:S04]  /*79630*/  STL [R1+0x2180], R61 ;  /* 0x0021803d01007387 */ /* 0x000fe80000100800 */
[----:B------:R4:W-:Y:S01]  /*79640*/  LDGSTS.E [R0+0x40e00], desc[UR14][R52.64], P0 ;  /* 0x40e0000034007fae */ /* 0x0009e200081a100e */
[----:B------:R-:W-:Y:S02]  /*79650*/  IADD3 R3, P3, PT, R3, UR16, RZ ;  /* 0x0000001003037c10 */ /* 0x000fe4000ff7e0ff */
[----:B----4-:R-:W-:-:S03]  /*79660*/  MOV R52, R57 ;  /* 0x0000003900347202 */ /* 0x010fc60000000f00 */
[----:B------:R-:W-:Y:S04]  /*79670*/  STL [R1+0x2154], R3 ;  /* 0x0021540301007387 */ /* 0x000fe80000100800 */
[----:B------:R-:W4:Y:S01]  /*79680*/  LDL.LU R64, [R1+0x2100] ;  /* 0x0021000001407983 */ /* 0x000f220000300800 */
[----:B------:R-:W-:Y:S01]  /*79690*/  IADD3.X R55, PT, PT, R55, UR5, RZ, P3, !PT ;  /* 0x0000000537377c10 */ /* 0x000fe20009ffe4ff */
[----:B------:R-:W-:Y:S01]  /*796a0*/  IMAD.MOV.U32 R53, RZ, RZ, R61 ;  /* 0x000000ffff357224 */ /* 0x000fe200078e003d */
[----:B------:R-:W-:-:S03]  /*796b0*/  USEL UR11, UR11, URZ, !UP0 ;  /* 0x000000ff0b0b7287 */ /* 0x000fc6000c000000 */
[----:B------:R1:W-:Y:S04]  /*796c0*/  STL [R1+0x2148], R55 ;  /* 0x0021483701007387 */ /* 0x0003e80000100800 */
[----:B------:R1:W-:Y:S04]  /*796d0*/  LDGSTS.E [R0+0x40f00], desc[UR14][R52.64], P0 ;  /* 0x40f0000034007fae */ /* 0x0003e800081a100e */
[----:B-1----:R-:W4:Y:S01]  /*796e0*/  LDL.LU R57, [R1+0x20c8] ;  /* 0x0020c80001397983 */ /* 0x002f220000300800 */
[----:B------:R-:W-:Y:S01]  /*796f0*/  ISETP.NE.U32.AND P1, PT, RZ, UR11, PT ;  /* 0x0000000bff007c0c */ /* 0x000fe2000bf25070 */
[----:B------:R-:W-:Y:S01]  /*79700*/  IMAD.MOV.U32 R53, RZ, RZ, R55 ;  /* 0x000000ffff357224 */ /* 0x000fe200078e0037 */
[----:B------:R-:W-:Y:S01]  /*79710*/  MOV R52, R3 ;  /* 0x0000000300347202 */ /* 0x000fe20000000f00 */
[----:B------:R-:W4:Y:S04]  /*79720*/  LDL.LU R55, [R1+0x20c0] ;  /* 0x0020c00001377983 */ /* 0x000f280000300800 */
[----:B------:R-:W4:Y:S06]  /*79730*/  LDL.LU R3, [R1+0x20cc] ;  /* 0x0020cc0001037983 */ /* 0x000f2c0000300800 */
[----:B------:R1:W-:Y:S01]  /*79740*/  LDGSTS.E [R0+0x41600], desc[UR14][R52.64], P1 ;  /* 0x4160000034007fae */ /* 0x0003e200089a100e */
[----:B------:R-:W-:-:S04]  /*79750*/  IADD3 R59, P0, PT, R59, UR16, RZ ;  /* 0x000000103b3b7c10 */ /* 0x000fc8000ff1e0ff */
[----:B-1----:R-:W-:Y:S01]  /*79760*/  MOV R52, R59 ;  /* 0x0000003b00347202 */ /* 0x002fe20000000f00 */
[----:B------:R1:W-:Y:S01]  /*79770*/  STL [R1+0x214c], R59 ;  /* 0x00214c3b01007387 */ /* 0x0003e20000100800 */
[----:B------:R-:W-:-:S05]  /*79780*/  IADD3.X R60, PT, PT, R60, UR5, RZ, P0, !PT ;  /* 0x000000053c3c7c10 */ /* 0x000fca00087fe4ff */
[----:B------:R-:W-:-:S05]  /*79790*/  IMAD.MOV.U32 R53, RZ, RZ, R60 ;  /* 0x000000ffff357224 */ /* 0x000fca00078e003c */
[----:B------:R1:W-:Y:S01]  /*797a0*/  LDGSTS.E [R0+0x41700], desc[UR14][R52.64], P1 ;  /* 0x4170000034007fae */ /* 0x0003e200089a100e */
[----:B------:R-:W-:-:S03]  /*797b0*/  IADD3 R54, P1, PT, R54, UR16, RZ ;  /* 0x0000001036367c10 */ /* 0x000fc6000ff3e0ff */
[----:B------:R1:W-:Y:S04]  /*797c0*/  STL [R1+0x2140], R60 ;  /* 0x0021403c01007387 */ /* 0x0003e80000100800 */
[----:B-1----:R-:W4:Y:S01]  /*797d0*/  LDL.LU R59, [R1+0x2094] ;  /* 0x00209400013b7983 */ /* 0x002f220000300800 */
[----:B------:R-:W-:-:S03]  /*797e0*/  IADD3.X R58, PT, PT, R58, UR5, RZ, P1, !PT ;  /* 0x000000053a3a7c10 */ /* 0x000fc60008ffe4ff */
[----:B------:R-:W-:Y:S04]  /*797f0*/  STL [R1+0x2114], R54 ;  /* 0x0021143601007387 */ /* 0x000fe80000100800 */
[----:B------:R1:W-:Y:S04]  /*79800*/  STL [R1+0x2108], R58 ;  /* 0x0021083a01007387 */ /* 0x0003e80000100800 */
[----:B------:R-:W4:Y:S04]  /*79810*/  LDL.LU R62, [R1+0x2088] ;  /* 0x00208800013e7983 */ /* 0x000f280000300800 */
[----:B------:R-:W4:Y:S04]  /*79820*/  LDL.LU R61, [R1+0x2080] ;  /* 0x00208000013d7983 */ /* 0x000f280000300800 */
[----:B------:R-:W4:Y:S01]  /*79830*/  LDL.LU R60, [R1+0x208c] ;  /* 0x00208c00013c7983 */ /* 0x000f220000300800 */
[----:B------:R-:W-:Y:S01]  /*79840*/  IMAD.MOV.U32 R53, RZ, RZ, R58 ;  /* 0x000000ffff357224 */ /* 0x000fe200078e003a */
[----:B------:R-:W-:-:S02]  /*79850*/  MOV R52, R54 ;  /* 0x0000003600347202 */ /* 0x000fc40000000f00 */
[----:B-1----:R-:W4:Y:S04]  /*79860*/  LDL.LU R58, [R1+0x2048] ;  /* 0x00204800013a7983 */ /* 0x002f280000300800 */
[----:B------:R-:W4:Y:S01]  /*79870*/  LDL.LU R54, [R1+0x2054] ;  /* 0x0020540001367983 */ /* 0x000f220000300800 */
[----:B------:R-:W-:-:S04]  /*79880*/  UISETP.GT.AND UP1, UPT, UR18, 0xf, UPT ;  /* 0x0000000f1200788c */ /* 0x000fc8000bf24270 */
[----:B------:R-:W-:-:S04]  /*79890*/  USEL UR11, URZ, 0x4, !UP1 ;  /* 0x00000004ff0b7887 */ /* 0x000fc8000c800000 */
[----:B------:R-:W-:-:S06]  /*798a0*/  USEL UR11, UR11, URZ, !UP0 ;  /* 0x000000ff0b0b7287 */ /* 0x000fcc000c000000 */
[----:B------:R-:W-:Y:S01]  /*798b0*/  ISETP.NE.U32.AND P0, PT, RZ, UR11, PT ;  /* 0x0000000bff007c0c */ /* 0x000fe2000bf05070 */
[----:B------:R-:W-:-:S04]  /*798c0*/  UISETP.GT.AND UP1, UPT, UR18, 0x13, UPT ;  /* 0x000000131200788c */ /* 0x000fc8000bf24270 */
[----:B------:R-:W-:-:S08]  /*798d0*/  USEL UR11, URZ, 0x4, !UP1 ;  /* 0x00000004ff0b7887 */ /* 0x000fd0000c800000 */
[----:B------:R1:W-:Y:S01]  /*798e0*/  LDGSTS.E [R0+0x41e00], desc[UR14][R52.64], P0 ;  /* 0x41e0000034007fae */ /* 0x0003e200081a100e */
[----:B---3--:R-:W-:Y:S02]  /*798f0*/  IADD3 R63, P2, PT, R63, UR16, RZ ;  /* 0x000000103f3f7c10 */ /* 0x008fe4000ff5e0ff */
[----:B--2---:R-:W-:Y:S02]  /*79900*/  IADD3 R56, P3, PT, R56, UR16, RZ ;  /* 0x0000001038387c10 */ /* 0x004fe4000ff7e0ff */
[----:B-1----:R-:W-:Y:S01]  /*79910*/  MOV R52, R63 ;  /* 0x0000003f00347202 */ /* 0x002fe20000000f00 */
[----:B------:R-:W-:Y:S01]  /*79920*/  USEL UR11, UR11, URZ, !UP0 ;  /* 0x000000ff0b0b7287 */ /* 0x000fe2000c000000 */
[----:B------:R-:W-:Y:S01]  /*79930*/  STL [R1+0x210c], R63 ;  /* 0x00210c3f01007387 */ /* 0x000fe20000100800 */
[----:B----4-:R-:W-:-:S05]  /*79940*/  IADD3.X R64, PT, PT, R64, UR5, RZ, P2, !PT ;  /* 0x0000000540407c10 */ /* 0x010fca00097fe4ff */
[----:B------:R-:W-:Y:S01]  /*79950*/  IMAD.MOV.U32 R53, RZ, RZ, R64 ;  /* 0x000000ffff357224 */ /* 0x000fe200078e0040 */
[----:B------:R-:W-:-:S04]  /*79960*/  IADD3.X R57, PT, PT, R57, UR5, RZ, P3, !PT ;  /* 0x0000000539397c10 */ /* 0x000fc80009ffe4ff */
[----:B------:R1:W-:Y:S04]  /*79970*/  LDGSTS.E [R0+0x41f00], desc[UR14][R52.64], P0 ;  /* 0x41f0000034007fae */ /* 0x0003e800081a100e */
[----:B------:R-:W-:Y:S04]  /*79980*/  STL [R1+0x2100], R64 ;  /* 0x0021004001007387 */ /* 0x000fe80000100800 */
[----:B------:R2:W-:Y:S01]  /*79990*/  STL [R1+0x20d4], R56 ;  /* 0x0020d43801007387 */ /* 0x0005e20000100800 */
[----:B------:R-:W-:-:S03]  /*799a0*/  ISETP.NE.U32.AND P1, PT, RZ, UR11, PT ;  /* 0x0000000bff007c0c */ /* 0x000fc6000bf25070 */
[----:B------:R3:W-:Y:S01]  /*799b0*/  STL [R1+0x20c8], R57 ;  /* 0x0020c83901007387 */ /* 0x0007e20000100800 */
[----:B------:R-:W-:Y:S02]  /*799c0*/  IADD3 R3, P0, PT, R3, UR16, RZ ;  /* 0x0000001003037c10 */ /* 0x000fe4000ff1e0ff */
[----:B-1----:R-:W-:Y:S02]  /*799d0*/  MOV R52, R56 ;  /* 0x0000003800347202 */ /* 0x002fe40000000f00 */
[----:B--2---:R-:W2:Y:S01]  /*799e0*/  LDL.LU R56, [R1+0x204c] ;  /* 0x00204c0001387983 */ /* 0x004ea20000300800 */
[----:B------:R-:W-:-:S03]  /*799f0*/  IADD3.X R55, PT, PT, R55, UR5, RZ, P0, !PT ;  /* 0x0000000537377c10 */ /* 0x000fc600087fe4ff */
[----:B------:R-:W-:Y:S01]  /*79a00*/  STL [R1+0x20cc], R3 ;  /* 0x0020cc0301007387 */ /* 0x000fe20000100800 */
[----:B------:R-:W-:-:S03]  /*79a10*/  IMAD.MOV.U32 R53, RZ, RZ, R57 ;  /* 0x000000ffff357224 */ /* 0x000fc600078e0039 */
[----:B------:R1:W-:Y:S04]  /*79a20*/  STL [R1+0x20c0], R55 ;  /* 0x0020c03701007387 */ /* 0x0003e80000100800 */
[----:B---3--:R-:W3:Y:S04]  /*79a30*/  LDL.LU R57, [R1+0x2040] ;  /* 0x0020400001397983 */ /* 0x008ee80000300800 */
[----:B------:R4:W-:Y:S01]  /*79a40*/  LDGSTS.E [R0+0x42600], desc[UR14][R52.64], P1 ;  /* 0x4260000034007fae */ /* 0x0009e200089a100e */
[----:B------:R-:W-:-:S04]  /*79a50*/  UISETP.GT.AND UP1, UPT, UR18, 0x17, UPT ;  /* 0x000000171200788c */ /* 0x000fc8000bf24270 */
[----:B------:R-:W-:Y:S01]  /*79a60*/  USEL UR11, URZ, 0x4, !UP1 ;  /* 0x00000004ff0b7887 */ /* 0x000fe2000c800000 */
[----:B----4-:R-:W-:Y:S01]  /*79a70*/  IMAD.MOV.U32 R53, RZ, RZ, R55 ;  /* 0x000000ffff357224 */ /* 0x010fe200078e0037 */
[----:B------:R-:W-:Y:S01]  /*79a80*/  MOV R52, R3 ;  /* 0x0000000300347202 */ /* 0x000fe20000000f00 */
[----:B-1----:R-:W4:Y:S04]  /*79a90*/  LDL.LU R55, [R1+0x2008] ;  /* 0x0020080001377983 */ /* 0x002f280000300800 */
[----:B------:R-:W4:Y:S01]  /*79aa0*/  LDL.LU R3, [R1+0x2014] ;  /* 0x0020140001037983 */ /* 0x000f220000300800 */
[----:B------:R-:W-:-:S03]  /*79ab0*/  USEL UR11, UR11, URZ, !UP0 ;  /* 0x000000ff0b0b7287 */ /* 0x000fc6000c000000 */
[----:B------:R1:W-:Y:S03]  /*79ac0*/  LDGSTS.E [R0+0x42700], desc[UR14][R52.64], P1 ;  /* 0x4270000034007fae */ /* 0x0003e600089a100e */
[----:B------:R-:W-:Y:S02]  /*79ad0*/  ISETP.NE.U32.AND P0, PT, RZ, UR11, PT ;  /* 0x0000000bff007c0c */ /* 0x000fe4000bf05070 */
[----:B------:R-:W-:-:S04]  /*79ae0*/  IADD3 R59, P1, PT, R59, UR16, RZ ;  /* 0x000000103b3b7c10 */ /* 0x000fc8000ff3e0ff */
[----:B------:R-:W-:Y:S02]  /*79af0*/  IADD3.X R62, PT, PT, R62, UR5, RZ, P1, !PT ;  /* 0x000000053e3e7c10 */ /* 0x000fe40008ffe4ff */
[----:B------:R-:W-:Y:S01]  /*79b00*/  IADD3 R60, P2, PT, R60, UR16, RZ ;  /* 0x000000103c3c7c10 */ /* 0x000fe2000ff5e0ff */
[----:B------:R1:W-:Y:S04]  /*79b10*/  STL [R1+0x2094], R59 ;  /* 0x0020943b01007387 */ /* 0x0003e80000100800 */
[----:B------:R-:W-:Y:S01]  /*79b20*/  STL [R1+0x2088], R62 ;  /* 0x0020883e01007387 */ /* 0x000fe20000100800 */
[----:B-1----:R-:W-:Y:S02]  /*79b30*/  MOV R52, R59 ;  /* 0x0000003b00347202 */ /* 0x002fe40000000f00 */
[----:B------:R-:W-:Y:S01]  /*79b40*/  IADD3.X R61, PT, PT, R61, UR5, RZ, P2, !PT ;  /* 0x000000053d3d7c10 */ /* 0x000fe200097fe4ff */
[----:B------:R-:W4:Y:S01]  /*79b50*/  LDL.LU R63, [R1+0x200c] ;  /* 0x00200c00013f7983 */ /* 0x000f220000300800 */
[----:B------:R-:W-:Y:S01]  /*79b60*/  IADD3 R54, P3, PT, R54, UR16, RZ ;  /* 0x0000001036367c10 */ /* 0x000fe2000ff7e0ff */
[----:B------:R-:W-:-:S02]  /*79b70*/  IMAD.MOV.U32 R53, RZ, RZ, R62 ;  /* 0x000000ffff357224 */ /* 0x000fc400078e003e */
[----:B------:R-:W4:Y:S04]  /*79b80*/  LDL.LU R59, [R1+0x1fd4] ;  /* 0x001fd400013b7983 */ /* 0x000f280000300800 */
[----:B------:R1:W-:Y:S04]  /*79b90*/  STL [R1+0x208c], R60 ;  /* 0x00208c3c01007387 */ /* 0x0003e80000100800 */
[----:B------:R-:W-:Y:S04]  /*79ba0*/  STL [R1+0x2080], R61 ;  /* 0x0020803d01007387 */ /* 0x000fe80000100800 */
[----:B------:R-:W-:Y:S04]  /*79bb0*/  STL [R1+0x2054], R54 ;  /* 0x0020543601007387 */ /* 0x000fe80000100800 */
[----:B------:R-:W4:Y:S04]  /*79bc0*/  LDL.LU R64, [R1+0x2000] ;  /* 0x0020000001407983 */ /* 0x000f280000300800 */
[----:B------:R1:W-:Y:S01]  /*79bd0*/  LDGSTS.E [R0+0x42e00], desc[UR14][R52.64], P0 ;  /* 0x42e0000034007fae */ /* 0x0003e200081a100e */
[----:B------:R-:W-:-:S05]  /*79be0*/  IADD3.X R58, PT, PT, R58, UR5, RZ, P3, !PT ;  /* 0x000000053a3a7c10 */ /* 0x000fca0009ffe4ff */
[----:B------:R1:W-:Y:S02]  /*79bf0*/  STL [R1+0x2048], R58 ;  /* 0x0020483a01007387 */ /* 0x0003e40000100800 */
[----:B-1----:R-:W-:Y:S01]  /*79c00*/  MOV R52, R60 ;  /* 0x0000003c00347202 */ /* 0x002fe20000000f00 */
[----:B------:R-:W-:Y:S01]  /*79c10*/  IMAD.MOV.U32 R53, RZ, RZ, R61 ;  /* 0x000000ffff357224 */ /* 0x000fe200078e003d */
[----:B------:R-:W4:Y:S04]  /*79c20*/  LDL.LU R60, [R1+0x1fc8] ;  /* 0x001fc800013c7983 */ /* 0x000f280000300800 */
[----:B------:R1:W-:Y:S02]  /*79c30*/  LDGSTS.E [R0+0x42f00], desc[UR14][R52.64], P0 ;  /* 0x42f0000034007fae */ /* 0x0003e400081a100e */
[----:B-1----:R-:W-:Y:S01]  /*79c40*/  IMAD.MOV.U32 R53, RZ, RZ, R58 ;  /* 0x000000ffff357224 */ /* 0x002fe200078e003a */
[----:B------:R-:W-:Y:S01]  /*79c50*/  MOV R52, R54 ;  /* 0x0000003600347202 */ /* 0x000fe20000000f00 */
[----:B------:R-:W4:Y:S04]  /*79c60*/  LDL.LU R58, [R1+0x1fc0] ;  /* 0x001fc000013a7983 */ /* 0x000f280000300800 */
[----:B------:R-:W4:Y:S01]  /*79c70*/  LDL.LU R54, [R1+0x1fcc] ;  /* 0x001fcc0001367983 */ /* 0x000f220000300800 */
[----:B------:R-:W-:-:S04]  /*79c80*/  UISETP.GT.AND UP1, UPT, UR18, 0x1b, UPT ;  /* 0x0000001b1200788c */ /* 0x000fc8000bf24270 */
[----:B------:R-:W-:-:S04]  /*79c90*/  USEL UR11, URZ, 0x4, !UP1 ;  /* 0x00000004ff0b7887 */ /* 0x000fc8000c800000 */
[----:B------:R-:W-:-:S06]  /*79ca0*/  USEL UR11, UR11, URZ, !UP0 ;  /* 0x000000ff0b0b7287 */ /* 0x000fcc000c000000 */
[----:B------:R-:W-:Y:S01]  /*79cb0*/  ISETP.NE.U32.AND P1, PT, RZ, UR11, PT ;  /* 0x0000000bff007c0c */ /* 0x000fe2000bf25070 */
[----:B------:R-:W-:-:S12]  /*79cc0*/  UISETP.GT.AND UP1, UPT, UR18, 0x1f, UPT ;  /* 0x0000001f1200788c */ /* 0x000fd8000bf24270 */
[----:B------:R1:W-:Y:S01]  /*79cd0*/  LDGSTS.E [R0+0x43600], desc[UR14][R52.64], P1 ;  /* 0x4360000034007fae */ /* 0x0003e200089a100e */
[----:B--2---:R-:W-:-:S04]  /*79ce0*/  IADD3 R56, P0, PT, R56, UR16, RZ ;  /* 0x0000001038387c10 */ /* 0x004fc8000ff1e0ff */
[----:B---3--:R-:W-:Y:S02]  /*79cf0*/  IADD3.X R57, PT, PT, R57, UR5, RZ, P0, !PT ;  /* 0x0000000539397c10 */ /* 0x008fe400087fe4ff */
[----:B-1----:R-:W-:-:S03]  /*79d00*/  MOV R52, R56 ;  /* 0x0000003800347202 */ /* 0x002fc60000000f00 */
[----:B------:R-:W-:-:S05]  /*79d10*/  IMAD.MOV.U32 R53, RZ, RZ, R57 ;  /* 0x000000ffff357224 */ /* 0x000fca00078e0039 */
[----:B------:R1:W-:Y:S01]  /*79d20*/  LDGSTS.E [R0+0x43700], desc[UR14][R52.64], P1 ;  /* 0x4370000034007fae */ /* 0x0003e200089a100e */
[----:B------:R-:W-:Y:S01]  /*79d30*/  USEL UR11, URZ, 0x4, !UP1 ;  /* 0x00000004ff0b7887 */ /* 0x000fe2000c800000 */
[----:B----4-:R-:W-:Y:S02]  /*79d40*/  IADD3 R3, P1, PT, R3, UR16, RZ ;  /* 0x0000001003037c10 */ /* 0x010fe4000ff3e0ff */
[----:B------:R2:W-:Y:S04]  /*79d50*/  STL [R1+0x204c], R56 ;  /* 0x00204c3801007387 */ /* 0x0005e80000100800 */
[----:B------:R3:W-:Y:S01]  /*79d60*/  STL [R1+0x2040], R57 ;  /* 0x0020403901007387 */ /* 0x0007e20000100800 */
[----:B------:R-:W-:Y:S01]  /*79d70*/  IADD3.X R55, PT, PT, R55, UR5, RZ, P1, !PT ;  /* 0x0000000537377c10 */ /* 0x000fe20008ffe4ff */
[----:B------:R-:W-:-:S02]  /*79d80*/  USEL UR11, UR11, URZ, !UP0 ;  /* 0x000000ff0b0b7287 */ /* 0x000fc4000c000000 */
[----:B--2---:R-:W2:Y:S04]  /*79d90*/  LDL.LU R56, [R1+0x1f94] ;  /* 0x001f940001387983 */ /* 0x004ea80000300800 */
[----:B------:R-:W-:Y:S04]  /*79da0*/  STL [R1+0x2014], R3 ;  /* 0x0020140301007387 */ /* 0x000fe80000100800 */
[----:B------:R4:W-:Y:S04]  /*79db0*/  STL [R1+0x2008], R55 ;  /* 0x0020083701007387 */ /* 0x0009e80000100800 */
[----:B------:R-:W2:Y:S04]  /*79dc0*/  LDL.LU R62, [R1+0x1f88] ;  /* 0x001f8800013e7983 */ /* 0x000ea80000300800 */
[----:B------:R-:W2:Y:S04]  /*79dd0*/  LDL.LU R61, [R1+0x1f80] ;  /* 0x001f8000013d7983 */ /* 0x000ea80000300800 */
[----:B---3--:R-:W3:Y:S01]  /*79de0*/  LDL.LU R57, [R1+0x1f8c] ;  /* 0x001f8c0001397983 */ /* 0x008ee20000300800 */
[----:B------:R-:W-:Y:S01]  /*79df0*/  ISETP.NE.U32.AND P0, PT, RZ, UR11, PT ;  /* 0x0000000bff007c0c */ /* 0x000fe2000bf05070 */
[----:B-1----:R-:W-:Y:S01]  /*79e00*/  IMAD.MOV.U32 R53, RZ, RZ, R55 ;  /* 0x000000ffff357224 */ /* 0x002fe200078e0037 */
[----:B------:R-:W-:Y:S01]  /*79e10*/  MOV R52, R3 ;  /* 0x0000000300347202 */ /* 0x000fe20000000f00 */
[----:B----4-:R-:W4:Y:S04]  /*79e20*/  LDL.LU R55, [R1+0x1f48] ;  /* 0x001f480001377983 */ /* 0x010f280000300800 */
[----:B------:R-:W4:Y:S01]  /*79e30*/  LDL.LU R3, [R1+0x1f54] ;  /* 0x001f540001037983 */ /* 0x000f220000300800 */
[----:B------:R-:W-:-:S05]  /*79e40*/  UISETP.GT.AND UP1, UPT, UR18, 0x23, UPT ;  /* 0x000000231200788c */ /* 0x000fca000bf24270 */
[----:B------:R1:W-:Y:S01]  /*79e50*/  LDGSTS.E [R0+0x43e00], desc[UR14][R52.64], P0 ;  /* 0x43e0000034007fae */ /* 0x0003e200081a100e */
[----:B------:R-:W-:-:S04]  /*79e60*/  USEL UR11, URZ, 0x4, !UP1 ;  /* 0x00000004ff0b7887 */ /* 0x000fc8000c800000 */
[----:B------:R-:W-:-:S06]  /*79e70*/  USEL UR11, UR11, URZ, !UP0 ;  /* 0x000000ff0b0b7287 */ /* 0x000fcc000c000000 */
[----:B------:R-:W-:Y:S02]  /*79e80*/  ISETP.NE.U32.AND P1, PT, RZ, UR11, PT ;  /* 0x0000000bff007c0c */ /* 0x000fe4000bf25070 */
[----:B------:R-:W-:-:S04]  /*79e90*/  IADD3 R63, P2, PT, R63, UR16, RZ ;  /* 0x000000103f3f7c10 */ /* 0x000fc8000ff5e0ff */
[----:B-1----:R-:W-:Y:S02]  /*79ea0*/  MOV R52, R63 ;  /* 0x0000003f00347202 */ /* 0x002fe40000000f00 */
[----:B------:R-:W-:Y:S02]  /*79eb0*/  IADD3.X R64, PT, PT, R64, UR5, RZ, P2, !PT ;  /* 0x0000000540407c10 */ /* 0x000fe400097fe4ff */
[----:B------:R-:W-:-:S03]  /*79ec0*/  IADD3 R59, P3, PT, R59, UR16, RZ ;  /* 0x000000103b3b7c10 */ /* 0x000fc6000ff7e0ff */
[----:B------:R-:W-:Y:S01]  /*79ed0*/  IMAD.MOV.U32 R53, RZ, RZ, R64 ;  /* 0x000000ffff357224 */ /* 0x000fe200078e0040 */
[----:B------:R-:W-:Y:S04]  /*79ee0*/  STL [R1+0x200c], R63 ;  /* 0x00200c3f01007387 */ /* 0x000fe80000100800 */
[----:B------:R1:W-:Y:S04]  /*79ef0*/  LDGSTS.E [R0+0x43f00], desc[UR14][R52.64], P0 ;  /* 0x43f0000034007fae */ /* 0x0003e800081a100e */
[----:B------:R-:W-:Y:S01]  /*79f00*/  STL [R1+0x2000], R64 ;  /* 0x0020004001007387 */ /* 0x000fe20000100800 */
[----:B------:R-:W-:-:S03]  /*79f10*/  IADD3.X R60, PT, PT, R60, UR5, RZ, P3, !PT ;  /* 0x000000053c3c7c10 */ /* 0x000fc60009ffe4ff */
[----:B------:R1:W-:Y:S04]  /*79f20*/  STL [R1+0x1fd4], R59 ;  /* 0x001fd43b01007387 */ /* 0x0003e80000100800 */
[----:B------:R1:W-:Y:S02]  /*79f30*/  STL [R1+0x1fc8], R60 ;  /* 0x001fc83c01007387 */ /* 0x0003e40000100800 */
[----:B-1----:R-:W-:Y:S01]  /*79f40*/  MOV R52, R59 ;  /* 0x0000003b00347202 */ /* 0x002fe20000000f00 */
[----:B------:R-:W-:Y:S01]  /*79f50*/  IMAD.MOV.U32 R53, RZ, RZ, R60 ;  /* 0x000000ffff357224 */ /* 0x000fe200078e003c */
[----:B------:R-:W4:Y:S04]  /*79f60*/  LDL.LU R59, [R1+0x1f4c] ;  /* 0x001f4c00013b7983 */ /* 0x000f280000300800 */
[----:B------:R1:W-:Y:S01]  /*79f70*/  LDGSTS.E [R0+0x44600], desc[UR14][R52.64], P1 ;  /* 0x4460000034007fae */ /* 0x0003e200089a100e */
[----:B------:R-:W-:-:S04]  /*79f80*/  IADD3 R54, P0, PT, R54, UR16, RZ ;  /* 0x0000001036367c10 */ /* 0x000fc8000ff1e0ff */
[----:B------:R-:W-:Y:S01]  /*79f90*/  IADD3.X R58, PT, PT, R58, UR5, RZ, P0, !PT ;  /* 0x000000053a3a7c10 */ /* 0x000fe200087fe4ff */
[----:B------:R-:W-:Y:S04]  /*79fa0*/  STL [R1+0x1fcc], R54 ;  /* 0x001fcc3601007387 */ /* 0x000fe80000100800 */
[----:B------:R1:W-:Y:S04]  /*79fb0*/  STL [R1+0x1fc0], R58 ;  /* 0x001fc03a01007387 */ /* 0x0003e80000100800 */
[----:B------:R-:W4:Y:S01]  /*79fc0*/  LDL.LU R60, [R1+0x1f40] ;  /* 0x001f4000013c7983 */ /* 0x000f220000300800 */
[----:B-1----:R-:W-:Y:S01]  /*79fd0*/  IMAD.MOV.U32 R53, RZ, RZ, R58 ;  /* 0x000000ffff357224 */ /* 0x002fe200078e003a */
[----:B------:R-:W-:Y:S01]  /*79fe0*/  MOV R52, R54 ;  /* 0x0000003600347202 */ /* 0x000fe20000000f00 */
[----:B------:R-:W-:Y:S01]  /*79ff0*/  UISETP.GT.AND UP1, UPT, UR18, 0x27, UPT ;  /* 0x000000271200788c */ /* 0x000fe2000bf24270 */
[----:B------:R-:W4:Y:S04]  /*7a000*/  LDL.LU R58, [R1+0x1f08] ;  /* 0x001f0800013a7983 */ /* 0x000f280000300800 */
[----:B------:R-:W4:Y:S01]  /*7a010*/  LDL.LU R54, [R1+0x1f14] ;  /* 0x001f140001367983 */ /* 0x000f220000300800 */
[----:B------:R-:W-:-:S03]  /*7a020*/  USEL UR11, URZ, 0x4, !UP1 ;  /* 0x00000004ff0b7887 */ /* 0x000fc6000c800000 */
[----:B------:R1:W-:Y:S01]  /*7a030*/  LDGSTS.E [R0+0x44700], desc[UR14][R52.64], P1 ;  /* 0x4470000034007fae */ /* 0x0003e200089a100e */
[----:B------:R-:W-:-:S06]  /*7a040*/  USEL UR11, UR11, URZ, !UP0 ;  /* 0x000000ff0b0b7287 */ /* 0x000fcc000c000000 */
[----:B------:R-:W-:Y:S01]  /*7a050*/  ISETP.NE.U32.AND P0, PT, RZ, UR11, PT ;  /* 0x0000000bff007c0c */ /* 0x000fe2000bf05070 */
[----:B------:R-:W-:-:S04]  /*7a060*/  UISETP.GT.AND UP1, UPT, UR18, 0x2b, UPT ;  /* 0x0000002b1200788c */ /* 0x000fc8000bf24270 */
[----:B------:R-:W-:-:S04]  /*7a070*/  USEL UR11, URZ, 0x4, !UP1 ;  /* 0x00000004ff0b7887 */ /* 0x000fc8000c800000 */
[----:B------:R-:W-:Y:S01]  /*7a080*/  USEL UR11, UR11, URZ, !UP0 ;  /* 0x000000ff0b0b7287 */ /* 0x000fe2000c000000 */
[----:B--2---:R-:W-:-:S04]  /*7a090*/  IADD3 R56, P1, PT, R56, UR16, RZ ;  /* 0x0000001038387c10 */ /* 0x004fc8000ff3e0ff */
[----:B------:R-:W-:Y:S02]  /*7a0a0*/  IADD3.X R62, PT, PT, R62, UR5, RZ, P1, !PT ;  /* 0x000000053e3e7c10 */ /* 0x000fe40008ffe4ff */
[----:B---3--:R-:W-:Y:S01]  /*7a0b0*/  IADD3 R57, P2, PT, R57, UR16, RZ ;  /* 0x0000001039397c10 */ /* 0x008fe2000ff5e0ff */
[----:B------:R2:W-:Y:S04]  /*7a0c0*/  STL [R1+0x1f94], R56 ;  /* 0x001f943801007387 */ /* 0x0005e80000100800 */
[----:B------:R-:W-:Y:S01]  /*7a0d0*/  STL [R1+0x1f88], R62 ;  /* 0x001f883e01007387 */ /* 0x000fe20000100800 */
[----:B-1----:R-:W-:Y:S02]  /*7a0e0*/  MOV R52, R56 ;  /* 0x0000003800347202 */ /* 0x002fe40000000f00 */
[----:B------:R-:W-:Y:S01]  /*7a0f0*/  IADD3.X R61, PT, PT, R61, UR5, RZ, P2, !PT ;  /* 0x000000053d3d7c10 */ /* 0x000fe200097fe4ff */
[----:B------:R-:W3:Y:S01]  /*7a100*/  LDL.LU R63, [R1+0x1f0c] ;  /* 0x001f0c00013f7983 */ /* 0x000ee20000300800 */
[----:B----4-:R-:W-:Y:S01]  /*7a110*/  IADD3 R3, P3, PT, R3, UR16, RZ ;  /* 0x0000001003037c10 */ /* 0x010fe2000ff7e0ff */
[----:B------:R-:W-:-:S02]  /*7a120*/  IMAD.MOV.U32 R53, RZ, RZ, R62 ;  /* 0x000000ffff357224 */ /* 0x000fc400078e003e */
[----:B--2---:R-:W2:Y:S04]  /*7a130*/  LDL.LU R56, [R1+0x1ed4] ;  /* 0x001ed40001387983 */ /* 0x004ea80000300800 */
        /* <DEDUP_REMOVED lines=9> */
[----:B------:R-:W2:Y:S04]  /*7a1d0*/  LDL.LU R57, [R1+0x1ec8] ;  /* 0x001ec80001397983 */ /* 0x000ea80000300800 */
[----:B------:R1:W-:Y:S01]  /*7a1e0*/  LDGSTS.E [R0+0x44f00], desc[UR14][R52.64], P0 ;  /* 0x44f0000034007fae */ /* 0x0003e200081a100e */
[----:B------:R-:W-:Y:S01]  /*7a1f0*/  ISETP.NE.U32.AND P1, PT, RZ, UR11, PT ;  /* 0x0000000bff007c0c */ /* 0x000fe2000bf25070 */
[----:B-1----:R-:W-:Y:S01]  /*7a200*/  IMAD.MOV.U32 R53, RZ, RZ, R55 ;  /* 0x000000ffff357224 */ /* 0x002fe200078e0037 */
[----:B------:R-:W-:Y:S01]  /*7a210*/  MOV R52, R3 ;  /* 0x0000000300347202 */ /* 0x000fe20000000f00 */
[----:B------:R-:W2:Y:S04]  /*7a220*/  LDL.LU R55, [R1+0x1ec0] ;  /* 0x001ec00001377983 */ /* 0x000ea80000300800 */
[----:B------:R-:W2:Y:S06]  /*7a230*/  LDL.LU R3, [R1+0x1ecc] ;  /* 0x001ecc0001037983 */ /* 0x000eac0000300800 */
[----:B------:R1:W-:Y:S01]  /*7a240*/  LDGSTS.E [R0+0x45600], desc[UR14][R52.64], P1 ;  /* 0x4560000034007fae */ /* 0x0003e200089a100e */
[----:B------:R-:W-:-:S04]  /*7a250*/  IADD3 R59, P0, PT, R59, UR16, RZ ;  /* 0x000000103b3b7c10 */ /* 0x000fc8000ff1e0ff */
[----:B-1----:R-:W-:Y:S02]  /*7a260*/  MOV R52, R59 ;  /* 0x0000003b00347202 */ /* 0x002fe40000000f00 */
[----:B------:R-:W-:-:S05]  /*7a270*/  IADD3.X R60, PT, PT, R60, UR5, RZ, P0, !PT ;  /* 0x000000053c3c7c10 */ /* 0x000fca00087fe4ff */
[----:B------:R-:W-:-:S05]  /*7a280*/  IMAD.MOV.U32 R53, RZ, RZ, R60 ;  /* 0x000000ffff357224 */ /* 0x000fca00078e003c */
[----:B------:R1:W-:Y:S01]  /*7a290*/  LDGSTS.E [R0+0x45700], desc[UR14][R52.64], P1 ;  /* 0x4570000034007fae */ /* 0x0003e200089a100e */
[----:B------:R-:W-:-:S03]  /*7a2a0*/  IADD3 R54, P1, PT, R54, UR16, RZ ;  /* 0x0000001036367c10 */ /* 0x000fc6000ff3e0ff */
[----:B------:R1:W-:Y:S04]  /*7a2b0*/  STL [R1+0x1f4c], R59 ;  /* 0x001f4c3b01007387 */ /* 0x0003e80000100800 */
[----:B------:R1:W-:Y:S01]  /*7a2c0*/  STL [R1+0x1f40], R60 ;  /* 0x001f403c01007387 */ /* 0x0003e20000100800 */
[----:B------:R-:W-:-:S03]  /*7a2d0*/  IADD3.X R58, PT, PT, R58, UR5, RZ, P1, !PT ;  /* 0x000000053a3a7c10 */ /* 0x000fc60008ffe4ff */
[----:B-1----:R-:W2:Y:S04]  /*7a2e0*/  LDL.LU R59, [R1+0x1e94] ;  /* 0x001e9400013b7983 */ /* 0x002ea80000300800 */
[----:B------:R-:W-:Y:S04]  /*7a2f0*/  STL [R1+0x1f14], R54 ;  /* 0x001f143601007387 */ /* 0x000fe80000100800 */
[----:B------:R1:W-:Y:S04]  /*7a300*/  STL [R1+0x1f08], R58 ;  /* 0x001f083a01007387 */ /* 0x0003e80000100800 */
[----:B------:R-:W2:Y:S04]  /*7a310*/  LDL.LU R62, [R1+0x1e88] ;  /* 0x001e8800013e7983 */ /* 0x000ea80000300800 */
[----:B------:R-:W2:Y:S04]  /*7a320*/  LDL.LU R61, [R1+0x1e80] ;  /* 0x001e8000013d7983 */ /* 0x000ea80000300800 */
[----:B------:R-:W2:Y:S01]  /*7a330*/  LDL.LU R60, [R1+0x1e8c] ;  /* 0x001e8c00013c7983 */ /* 0x000ea20000300800 */
[----:B------:R-:W-:Y:S01]  /*7a340*/  IMAD.MOV.U32 R53, RZ, RZ, R58 ;  /* 0x000000ffff357224 */ /* 0x000fe200078e003a */
[----:B------:R-:W-:-:S02]  /*7a350*/  MOV R52, R54 ;  /* 0x0000003600347202 */ /* 0x000fc40000000f00 */
[----:B-1----:R-:W2:Y:S04]  /*7a360*/  LDL.LU R58, [R1+0x1e48] ;  /* 0x001e4800013a7983 */ /* 0x002ea80000300800 */
[----:B------:R-:W2:Y:S01]  /*7a370*/  LDL.LU R54, [R1+0x1e54] ;  /* 0x001e540001367983 */ /* 0x000ea20000300800 */
[----:B------:R-:W-:-:S04]  /*7a380*/  UISETP.GT.AND UP1, UPT, UR18, 0x2f, UPT ;  /* 0x0000002f1200788c */ /* 0x000fc8000bf24270 */
[----:B------:R-:W-:-:S04]  /*7a390*/  USEL UR11, URZ, 0x4, !UP1 ;  /* 0x00000004ff0b7887 */ /* 0x000fc8000c800000 */
[----:B------:R-:W-:-:S06]  /*7a3a0*/  USEL UR11, UR11, URZ, !UP0 ;  /* 0x000000ff0b0b7287 */ /* 0x000fcc000c000000 */
[----:B------:R-:W-:Y:S01]  /*7a3b0*/  ISETP.NE.U32.AND P0, PT, RZ, UR11, PT ;  /* 0x0000000bff007c0c */ /* 0x000fe2000bf05070 */
[----:B------:R-:W-:-:S04]  /*7a3c0*/  UISETP.GT.AND UP1, UPT, UR18, 0x33, UPT ;  /* 0x000000331200788c */ /* 0x000fc8000bf24270 */
[----:B------:R-:W-:-:S08]  /*7a3d0*/  USEL UR11, URZ, 0x4, !UP1 ;  /* 0x00000004ff0b7887 */ /* 0x000fd0000c800000 */
[----:B------:R1:W-:Y:S01]  /*7a3e0*/  LDGSTS.E [R0+0x45e00], desc[UR14][R52.64], P0 ;  /* 0x45e0000034007fae */ /* 0x0003e200081a100e */
[----:B------:R-:W-:Y:S01]  /*7a3f0*/  USEL UR11, UR11, URZ, !UP0 ;  /* 0x000000ff0b0b7287 */ /* 0x000fe2000c000000 */
[----:B---3--:R-:W-:-:S04]  /*7a400*/  IADD3 R63, P2, PT, R63, UR16, RZ ;  /* 0x000000103f3f7c10 */ /* 0x008fc8000ff5e0ff */
[----:B-1----:R-:W-:Y:S02]  /*7a410*/  MOV R52, R63 ;  /* 0x0000003f00347202 */ /* 0x002fe40000000f00 */
[----:B----4-:R-:W-:Y:S02]  /*7a420*/  IADD3.X R64, PT, PT, R64, UR5, RZ, P2, !PT ;  /* 0x0000000540407c10 */ /* 0x010fe400097fe4ff */
[----:B--2---:R-:W-:-:S03]  /*7a430*/  IADD3 R56, P3, PT, R56, UR16, RZ ;  /* 0x0000001038387c10 */ /* 0x004fc6000ff7e0ff */
[----:B------:R-:W-:Y:S01]  /*7a440*/  IMAD.MOV.U32 R53, RZ, RZ, R64 ;  /* 0x000000ffff357224 */ /* 0x000fe200078e0040 */
[----:B------:R-:W-:Y:S04]  /*7a450*/  STL [R1+0x1f0c], R63 ;  /* 0x001f0c3f01007387 */ /* 0x000fe80000100800 */
[----:B------:R1:W-:Y:S04]  /*7a460*/  LDGSTS.E [R0+0x45f00], desc[UR14][R52.64], P0 ;  /* 0x45f0000034007fae */ /* 0x0003e800081a100e */
[----:B------:R-:W-:Y:S01]  /*7a470*/  STL [R1+0x1f00], R64 ;  /* 0x001f004001007387 */ /* 0x000fe20000100800 */
[----:B------:R-:W-:-:S03]  /*7a480*/  IADD3.X R57, PT, PT, R57, UR5, RZ, P3, !PT ;  /* 0x0000000539397c10 */ /* 0x000fc60009ffe4ff */
[----:B------:R2:W-:Y:S01]  /*7a490*/  STL [R1+0x1ed4], R56 ;  /* 0x001ed43801007387 */ /* 0x0005e20000100800 */
[----:B------:R-:W-:-:S03]  /*7a4a0*/  ISETP.NE.U32.AND P1, PT, RZ, UR11, PT ;  /* 0x0000000bff007c0c */ /* 0x000fc6000bf25070 */
[----:B------:R3:W-:Y:S01]  /*7a4b0*/  STL [R1+0x1ec8], R57 ;  /* 0x001ec83901007387 */ /* 0x0007e20000100800 */
[----:B-1----:R-:W-:Y:S01]  /*7a4c0*/  MOV R52, R56 ;  /* 0x0000003800347202 */ /* 0x002fe20000000f00 */
[----:B------:R-:W-:Y:S02]  /*7a4d0*/  IMAD.MOV.U32 R53, RZ, RZ, R57 ;  /* 0x000000ffff357224 */ /* 0x000fe400078e0039 */
[----:B--2---:R-:W2:Y:S01]  /*7a4e0*/  LDL.LU R56, [R1+0x1e4c] ;  /* 0x001e4c0001387983 */ /* 0x004ea20000300800 */
[----:B------:R-:W-:-:S05]  /*7a4f0*/  UISETP.GT.AND UP1, UPT, UR18, 0x37, UPT ;  /* 0x000000371200788c */ /* 0x000fca000bf24270 */
[----:B------:R1:W-:Y:S01]  /*7a500*/  LDGSTS.E [R0+0x46600], desc[UR14][R52.64], P1 ;  /* 0x4660000034007fae */ /* 0x0003e200089a100e */
[----:B------:R-:W-:-:S04]  /*7a510*/  IADD3 R3, P0, PT, R3, UR16, RZ ;  /* 0x0000001003037c10 */ /* 0x000fc8000ff1e0ff */
[----:B------:R-:W-:Y:S01]  /*7a520*/  IADD3.X R55, PT, PT, R55, UR5, RZ, P0, !PT ;  /* 0x0000000537377c10 */ /* 0x000fe200087fe4ff */
[----:B------:R-:W-:Y:S04]  /*7a530*/  STL [R1+0x1ecc], R3 ;  /* 0x001ecc0301007387 */ /* 0x000fe80000100800 */
[----:B------:R4:W-:Y:S04]  /*7a540*/  STL [R1+0x1ec0], R55 ;  /* 0x001ec03701007387 */ /* 0x0009e80000100800 */
[----:B---3--:R-:W3:Y:S01]  /*7a550*/  LDL.LU R57, [R1+0x1e40] ;  /* 0x001e400001397983 */ /* 0x008ee20000300800 */
[----:B-1----:R-:W-:Y:S01]  /*7a560*/  IMAD.MOV.U32 R53, RZ, RZ, R55 ;  /* 0x000000ffff357224 */ /* 0x002fe200078e0037 */
[----:B------:R-:W-:Y:S01]  /*7a570*/  MOV R52, R3 ;  /* 0x0000000300347202 */ /* 0x000fe20000000f00 */
[----:B------:R-:W-:Y:S01]  /*7a580*/  USEL UR11, URZ, 0x4, !UP1 ;  /* 0x00000004ff0b7887 */ /* 0x000fe2000c800000 */
[----:B----4-:R-:W4:Y:S04]  /*7a590*/  LDL.LU R55, [R1+0x1e08] ;  /* 0x001e080001377983 */ /* 0x010f280000300800 */
        /* <DEDUP_REMOVED lines=37> */
[----:B-1----:R-:W-:Y:S02]  /*7a7f0*/  MOV R52, R56 ;  /* 0x0000003800347202 */ /* 0x002fe40000000f00 */
[----:B---3--:R-:W-:-:S05]  /*7a800*/  IADD3.X R57, PT, PT, R57, UR5, RZ, P0, !PT ;  /* 0x0000000539397c10 */ /* 0x008fca00087fe4ff */
[----:B------:R-:W-:-:S05]  /*7a810*/  IMAD.MOV.U32 R53, RZ, RZ, R57 ;  /* 0x000000ffff357224 */ /* 0x000fca00078e0039 */
[----:B------:R1:W-:Y:S01]  /*7a820*/  LDGSTS.E [R0+0x47700], desc[UR14][R52.64], P1 ;  /* 0x4770000034007fae */ /* 0x0003e200089a100e */
[----:B----4-:R-:W-:Y:S01]  /*7a830*/  IADD3 R3, P1, PT, R3, UR16, RZ ;  /* 0x0000001003037c10 */ /* 0x010fe2000ff3e0ff */
[----:B------:R-:W-:Y:S02]  /*7a840*/  USEL UR11, URZ, 0x4, !UP1 ;  /* 0x00000004ff0b7887 */ /* 0x000fe4000c800000 */
[----:B------:R2:W-:Y:S01]  /*7a850*/  STL [R1+0x1e4c], R56 ;  /* 0x001e4c3801007387 */ /* 0x0005e20000100800 */
[----:B------:R-:W-:-:S03]  /*7a860*/  IADD3.X R55, PT, PT, R55, UR5, RZ, P1, !PT ;  /* 0x0000000537377c10 */ /* 0x000fc60008ffe4ff */
[----:B------:R3:W-:Y:S01]  /*7a870*/  STL [R1+0x1e40], R57 ;  /* 0x001e403901007387 */ /* 0x0007e20000100800 */
[----:B------:R-:W-:-:S03]  /*7a880*/  USEL UR11, UR11, URZ, !UP0 ;  /* 0x000000ff0b0b7287 */ /* 0x000fc6000c000000 */
        /* <DEDUP_REMOVED lines=82> */
[----:B------:R-:W-:Y:S04]  /*7adb0*/  STL [R1+0x1d4c], R59 ;  /* 0x001d4c3b01007387 */ /* 0x000fe80000100800 */
[----:B------:R1:W-:Y:S04]  /*7adc0*/  STL [R1+0x1d40], R60 ;  /* 0x001d403c01007387 */ /* 0x0003e80000100800 */
[----:B------:R-:W2:Y:S01]  /*7add0*/  LDL.LU R61, [R1+0x1c94] ;  /* 0x001c9400013d7983 */ /* 0x000ea20000300800 */
[----:B------:R-:W-:-:S03]  /*7ade0*/  IADD3.X R58, PT, PT, R58, UR5, RZ, P1, !PT ;  /* 0x000000053a3a7c10 */ /* 0x000fc60008ffe4ff */
[----:B------:R-:W-:Y:S04]  /*7adf0*/  STL [R1+0x1d14], R54 ;  /* 0x001d143601007387 */ /* 0x000fe80000100800 */
[----:B------:R1:W-:Y:S04]  /*7ae00*/  STL [R1+0x1d08], R58 ;  /* 0x001d083a01007387 */ /* 0x0003e80000100800 */
[----:B------:R-:W2:Y:S04]  /*7ae10*/  LDL.LU R62, [R1+0x1c88] ;  /* 0x001c8800013e7983 */ /* 0x000ea80000300800 */
[----:B-1----:R-:W2:Y:S04]  /*7ae20*/  LDL.LU R60, [R1+0x1c80] ;  /* 0x001c8000013c7983 */ /* 0x002ea80000300800 */
[----:B------:R-:W2:Y:S01]  /*7ae30*/  LDL.LU R59, [R1+0x1c8c] ;  /* 0x001c8c00013b7983 */ /* 0x000ea20000300800 */
[----:B------:R-:W-:Y:S01]  /*7ae40*/  IMAD.MOV.U32 R53, RZ, RZ, R58 ;  /* 0x000000ffff357224 */ /* 0x000fe200078e003a */
[----:B------:R-:W-:-:S02]  /*7ae50*/  MOV R52, R54 ;  /* 0x0000003600347202 */ /* 0x000fc40000000f00 */
[----:B------:R-:W2:Y:S04]  /*7ae60*/  LDL.LU R58, [R1+0x1c48] ;  /* 0x001c4800013a7983 */ /* 0x000ea80000300800 */
        /* <DEDUP_REMOVED lines=43> */
[----:B------:R1:W-:Y:S02]  /*7b120*/  STL [R1+0x1c88], R62 ;  /* 0x001c883e01007387 */ /* 0x0003e40000100800 */
        /* <DEDUP_REMOVED lines=8> */
[----:B------:R1:W-:Y:S04]  /*7b1b0*/  STL [R1+0x1c54], R54 ;  /* 0x001c543601007387 */ /* 0x0003e80000100800 */
[----:B------:R-:W4:Y:S04]  /*7b1c0*/  LDL.LU R64, [R1+0x1c00] ;  /* 0x001c000001407983 */ /* 0x000f280000300800 */
[----:B------:R1:W-:Y:S01]  /*7b1d0*/  LDGSTS.E [R0+0x4ae00], desc[UR14][R52.64], P0 ;  /* 0x4ae0000034007fae */ /* 0x0003e200081a100e */
[----:B------:R-:W-:-:S05]  /*7b1e0*/  IADD3.X R58, PT, PT, R58, UR5, RZ, P3, !PT ;  /* 0x000000053a3a7c10 */ /* 0x000fca0009ffe4ff */
[----:B------:R-:W-:Y:S04]  /*7b1f0*/  STL [R1+0x1c48], R58 ;  /* 0x001c483a01007387 */ /* 0x000fe80000100800 */
[----:B------:R-:W4:Y:S01]  /*7b200*/  LDL.LU R62, [R1+0x1bc8] ;  /* 0x001bc800013e7983 */ /* 0x000f220000300800 */
[----:B-1----:R-:W-:Y:S01]  /*7b210*/  MOV R52, R59 ;  /* 0x0000003b00347202 */ /* 0x002fe20000000f00 */
[----:B------:R-:W-:Y:S02]  /*7b220*/  IMAD.MOV.U32 R53, RZ, RZ, R60 ;  /* 0x000000ffff357224 */ /* 0x000fe400078e003c */
[----:B------:R-:W4:Y:S04]  /*7b230*/  LDL.LU R59, [R1+0x1bc0] ;  /* 0x001bc000013b7983 */ /* 0x000f280000300800 */
[----:B------:R1:W-:Y:S02]  /*7b240*/  LDGSTS.E [R0+0x4af00], desc[UR14][R52.64], P0 ;  /* 0x4af0000034007fae */ /* 0x0003e400081a100e */
[----:B-1----:R-:W-:-:S02]  /*7b250*/  MOV R52, R54 ;  /* 0x0000003600347202 */ /* 0x002fc40000000f00 */
[----:B------:R-:W4:Y:S01]  /*7b260*/  LDL.LU R54, [R1+0x1bcc] ;  /* 0x001bcc0001367983 */ /* 0x000f220000300800 */
[----:B------:R-:W-:-:S04]  /*7b270*/  UISETP.GT.AND UP1, UPT, UR18, 0x5b, UPT ;  /* 0x0000005b1200788c */ /* 0x000fc8000bf24270 */
[----:B------:R-:W-:-:S04]  /*7b280*/  USEL UR11, URZ, 0x4, !UP1 ;  /* 0x00000004ff0b7887 */ /* 0x000fc8000c800000 */
[----:B------:R-:W-:-:S06]  /*7b290*/  USEL UR11, UR11, URZ, !UP0 ;  /* 0x000000ff0b0b7287 */ /* 0x000fcc000c000000 */
[----:B------:R-:W-:Y:S01]  /*7b2a0*/  ISETP.NE.U32.AND P1, PT, RZ, UR11, PT ;  /* 0x0000000bff007c0c */ /* 0x000fe2000bf25070 */
[----:B------:R-:W-:Y:S01]  /*7b2b0*/  IMAD.MOV.U32 R53, RZ, RZ, R58 ;  /* 0x000000ffff357224 */ /* 0x000fe200078e003a */
[----:B------:R-:W-:-:S11]  /*7b2c0*/  UISETP.GT.AND UP1, UPT, UR18, 0x5f, UPT ;  /* 0x0000005f1200788c */ /* 0x000fd6000bf24270 */
        /* <DEDUP_REMOVED lines=33> */
[----:B------:R-:W-:Y:S01]  /*7b4e0*/  STL [R1+0x1c0c], R63 ;  /* 0x001c0c3f01007387 */ /* 0x000fe20000100800 */
[----:B------:R-:W-:-:S03]  /*7b4f0*/  IADD3.X R62, PT, PT, R62, UR5, RZ, P3, !PT ;  /* 0x000000053e3e7c10 */ /* 0x000fc60009ffe4ff */
[----:B------:R1:W-:Y:S04]  /*7b500*/  LDGSTS.E [R0+0x4bf00], desc[UR14][R52.64], P0 ;  /* 0x4bf0000034007fae */ /* 0x0003e800081a100e */
[----:B------:R-:W-:Y:S04]  /*7b510*/  STL [R1+0x1c00], R64 ;  /* 0x001c004001007387 */ /* 0x000fe80000100800 */
[----:B------:R1:W-:Y:S04]  /*7b520*/  STL [R1+0x1bd4], R61 ;  /* 0x001bd43d01007387 */ /* 0x0003e80000100800 */
[----:B------:R1:W-:Y:S02]  /*7b530*/  STL [R1+0x1bc8], R62 ;  /* 0x001bc83e01007387 */ /* 0x0003e40000100800 */
[----:B-1----:R-:W-:-:S02]  /*7b540*/  MOV R52, R61 ;  /* 0x0000003d00347202 */ /* 0x002fc40000000f00 */
[----:B------:R-:W4:Y:S01]  /*7b550*/  LDL.LU R61, [R1+0x1244] ;  /* 0x00124400013d7983 */ /* 0x000f220000300800 */
[----:B------:R-:W-:-:S04]  /*7b560*/  IADD3 R54, P0, PT, R54, UR16, RZ ;  /* 0x0000001036367c10 */ /* 0x000fc8000ff1e0ff */
[----:B------:R-:W-:Y:S01]  /*7b570*/  IADD3.X R59, PT, PT, R59, UR5, RZ, P0, !PT ;  /* 0x000000053b3b7c10 */ /* 0x000fe200087fe4ff */
[----:B------:R-:W-:Y:S01]  /*7b580*/  STL [R1+0x1bcc], R54 ;  /* 0x001bcc3601007387 */ /* 0x000fe20000100800 */
[----:B------:R-:W-:-:S03]  /*7b590*/  IMAD.MOV.U32 R53, RZ, RZ, R62 ;  /* 0x000000ffff357224 */ /* 0x000fc600078e003e */
[----:B------:R1:W-:Y:S04]  /*7b5a0*/  STL [R1+0x1bc0], R59 ;  /* 0x001bc03b01007387 */ /* 0x0003e80000100800 */
[----:B------:R-:W4:Y:S04]  /*7b5b0*/  LDL.LU R62, [R1+0x1240] ;  /* 0x00124000013e7983 */ /* 0x000f280000300800 */
[----:B------:R1:W-:Y:S02]  /*7b5c0*/  LDGSTS.E [R0+0x4c600], desc[UR14][R52.64], P1 ;  /* 0x4c60000034007fae */ /* 0x0003e400089a100e */
[----:B-1----:R-:W-:Y:S01]  /*7b5d0*/  IMAD.MOV.U32 R53, RZ, RZ, R59 ;  /* 0x000000ffff357224 */ /* 0x002fe200078e003b */
[----:B------:R-:W-:Y:S01]  /*7b5e0*/  MOV R52, R54 ;  /* 0x0000003600347202 */ /* 0x000fe20000000f00 */
[----:B------:R-:W4:Y:S04]  /*7b5f0*/  LDL.LU R59, [R1+0x1278] ;  /* 0x00127800013b7983 */ /* 0x000f280000300800 */
[----:B------:R-:W4:Y:S01]  /*7b600*/  LDL.LU R54, [R1+0x127c] ;  /* 0x00127c0001367983 */ /* 0x000f220000300800 */
[----:B------:R-:W-:-:S03]  /*7b610*/  UISETP.GT.AND UP1, UPT, UR18, 0x67, UPT ;  /* 0x000000671200788c */ /* 0x000fc6000bf24270 */
[----:B------:R1:W-:Y:S01]  /*7b620*/  LDGSTS.E [R0+0x4c700], desc[UR14][R52.64], P1 ;  /* 0x4c70000034007fae */ /* 0x0003e200089a100e */
[----:B------:R-:W-:-:S04]  /*7b630*/  USEL UR11, URZ, 0x4, !UP1 ;  /* 0x00000004ff0b7887 */ /* 0x000fc8000c800000 */
        /* <DEDUP_REMOVED lines=8> */
[----:B------:R-:W-:Y:S01]  /*7b6c0*/  STL [R1+0x11fc], R56 ;  /* 0x0011fc3801007387 */ /* 0x000fe20000100800 */
[----:B-1----:R-:W-:-:S03]  /*7b6d0*/  MOV R52, R56 ;  /* 0x0000003800347202 */ /* 0x002fc60000000f00 */
[----:B------:R1:W-:Y:S01]  /*7b6e0*/  STL [R1+0x11f8], R58 ;  /* 0x0011f83a01007387 */ /* 0x0003e20000100800 */
[----:B------:R-:W-:Y:S01]  /*7b6f0*/  IMAD.MOV.U32 R53, RZ, RZ, R58 ;  /* 0x000000ffff357224 */ /* 0x000fe200078e003a */
[----:B------:R-:W-:Y:S02]  /*7b700*/  IADD3.X R60, PT, PT, R60, UR5, RZ, P2, !PT ;  /* 0x000000053c3c7c10 */ /* 0x000fe400097fe4ff */
[----:B----4-:R-:W-:Y:S02]  /*7b710*/  IADD3 R3, P3, PT, R3, UR16, RZ ;  /* 0x0000001003037c10 */ /* 0x010fe4000ff7e0ff */
[----:B------:R2:W-:Y:S04]  /*7b720*/  LDGSTS.E [R0+0x4ce00], desc[UR14][R52.64], P0 ;  /* 0x4ce0000034007fae */ /* 0x0005e800081a100e */
[----:B-1----:R-:W3:Y:S04]  /*7b730*/  LDL.LU R58, [R1+0x1284] ;  /* 0x00128400013a7983 */ /* 0x002ee80000300800 */
[----:B------:R-:W4:Y:S04]  /*7b740*/  LDL.LU R56, [R1+0x12bc] ;  /* 0x0012bc0001387983 */ /* 0x000f280000300800 */
[----:B------:R-:W-:Y:S04]  /*7b750*/  STL [R1+0x1204], R57 ;  /* 0x0012043901007387 */ /* 0x000fe80000100800 */
[----:B------:R1:W-:Y:S04]  /*7b760*/  STL [R1+0x1200], R60 ;  /* 0x0012003c01007387 */ /* 0x0003e80000100800 */
[----:B------:R-:W-:Y:S01]  /*7b770*/  STL [R1+0x123c], R3 ;  /* 0x00123c0301007387 */ /* 0x000fe20000100800 */
[----:B--2---:R-:W-:Y:S01]  /*7b780*/  IMAD.MOV.U32 R53, RZ, RZ, R60 ;  /* 0x000000ffff357224 */ /* 0x004fe200078e003c */
[----:B------:R-:W-:-:S02]  /*7b790*/  IADD3.X R55, PT, PT, R55, UR5, RZ, P3, !PT ;  /* 0x0000000537377c10 */ /* 0x000fc40009ffe4ff */
[----:B------:R-:W-:Y:S01]  /*7b7a0*/  MOV R52, R57 ;  /* 0x0000003900347202 */ /* 0x000fe20000000f00 */
[----:B-1----:R-:W2:Y:S04]  /*7b7b0*/  LDL.LU R60, [R1+0x1280] ;  /* 0x00128000013c7983 */ /* 0x002ea80000300800 */
[----:B------:R1:W-:Y:S04]  /*7b7c0*/  STL [R1+0x1238], R55 ;  /* 0x0012383701007387 */ /* 0x0003e80000100800 */
[----:B------:R1:W-:Y:S04]  /*7b7d0*/  LDGSTS.E [R0+0x4cf00], desc[UR14][R52.64], P0 ;  /* 0x4cf0000034007fae */ /* 0x0003e800081a100e */
[----:B------:R-:W2:Y:S01]  /*7b7e0*/  LDL.LU R57, [R1+0x12b8] ;  /* 0x0012b80001397983 */ /* 0x000ea20000300800 */
        /* <DEDUP_REMOVED lines=12> */
[----:B------:R-:W-:Y:S01]  /*7b8b0*/  STL [R1+0x1244], R61 ;  /* 0x0012443d01007387 */ /* 0x000fe20000100800 */
[----:B------:R-:W-:-:S03]  /*7b8c0*/  IADD3.X R59, PT, PT, R59, UR5, RZ, P1, !PT ;  /* 0x000000053b3b7c10 */ /* 0x000fc60008ffe4ff */
[----:B------:R1:W-:Y:S04]  /*7b8d0*/  STL [R1+0x1240], R62 ;  /* 0x0012403e01007387 */ /* 0x0003e80000100800 */
[----:B------:R-:W-:Y:S04]  /*7b8e0*/  STL [R1+0x127c], R54 ;  /* 0x00127c3601007387 */ /* 0x000fe80000100800 */
[----:B------:R1:W-:Y:S04]  /*7b8f0*/  STL [R1+0x1278], R59 ;  /* 0x0012783b01007387 */ /* 0x0003e80000100800 */
[----:B------:R-:W2:Y:S04]  /*7b900*/  LDL.LU R64, [R1+0x12f8] ;  /* 0x0012f80001407983 */ /* 0x000ea80000300800 */
        /* <DEDUP_REMOVED lines=15> */
[----:B---3--:R-:W-:Y:S02]  /*7ba00*/  IADD3 R58, P2, PT, R58, UR16, RZ ;  /* 0x000000103a3a7c10 */ /* 0x008fe4000ff5e0ff */
[----:B----4-:R-:W-:Y:S02]  /*7ba10*/  IADD3 R56, P3, PT, R56, UR16, RZ ;  /* 0x0000001038387c10 */ /* 0x010fe4000ff7e0ff */
[----:B-1----:R-:W-:Y:S02]  /*7ba20*/  MOV R52, R58 ;  /* 0x0000003a00347202 */ /* 0x002fe40000000f00 */
[----:B--2---:R-:W-:-:S05]  /*7ba30*/  IADD3.X R60, PT, PT, R60, UR5, RZ, P2, !PT ;  /* 0x000000053c3c7c10 */ /* 0x004fca00097fe4ff */
[----:B------:R-:W-:Y:S01]  /*7ba40*/  IMAD.MOV.U32 R53, RZ, RZ, R60 ;  /* 0x000000ffff357224 */ /* 0x000fe200078e003c */
[----:B------:R-:W-:Y:S01]  /*7ba50*/  IADD3.X R57, PT, PT, R57, UR5, RZ, P3, !PT ;  /* 0x0000000539397c10 */ /* 0x000fe20009ffe4ff */
[----:B------:R1:W-:Y:S04]  /*7ba60*/  STL [R1+0x1284], R58 ;  /* 0x0012843a01007387 */ /* 0x0003e80000100800 */
[----:B------:R2:W-:Y:S04]  /*7ba70*/  LDGSTS.E [R0+0x4df00], desc[UR14][R52.64], P0 ;  /* 0x4df0000034007fae */ /* 0x0005e800081a100e */
[----:B------:R3:W-:Y:S04]  /*7ba80*/  STL [R1+0x1280], R60 ;  /* 0x0012803c01007387 */ /* 0x0007e80000100800 */
[----:B------:R-:W-:Y:S04]  /*7ba90*/  STL [R1+0x12bc], R56 ;  /* 0x0012bc3801007387 */ /* 0x000fe80000100800 */
[----:B------:R4:W-:Y:S01]  /*7baa0*/  STL [R1+0x12b8], R57 ;  /* 0x0012b83901007387 */ /* 0x0009e20000100800 */
[----:B------:R-:W-:-:S03]  /*7bab0*/  IADD3 R3, P0, PT, R3, UR16, RZ ;  /* 0x0000001003037c10 */ /* 0x000fc6000ff1e0ff */
[----:B-1----:R-:W2:Y:S01]  /*7bac0*/  LDL.LU R58, [R1+0x1344] ;  /* 0x00134400013a7983 */ /* 0x002ea20000300800 */
[----:B------:R-:W-:-:S03]  /*7bad0*/  IADD3.X R55, PT, PT, R55, UR5, RZ, P0, !PT ;  /* 0x0000000537377c10 */ /* 0x000fc600087fe4ff */
[----:B------:R-:W-:Y:S01]  /*7bae0*/  STL [R1+0x12c4], R3 ;  /* 0x0012c40301007387 */ /* 0x000fe20000100800 */
[----:B------:R-:W-:-:S03]  /*7baf0*/  ISETP.NE.U32.AND P1, PT, RZ, UR11, PT ;  /* 0x0000000bff007c0c */ /* 0x000fc6000bf25070 */
[----:B------:R1:W-:Y:S04]  /*7bb00*/  STL [R1+0x12c0], R55 ;  /* 0x0012c03701007387 */ /* 0x0003e80000100800 */
[----:B---3--:R-:W3:Y:S01]  /*7bb10*/  LDL.LU R60, [R1+0x1340] ;  /* 0x00134000013c7983 */ /* 0x008ee20000300800 */
[----:B--2---:R-:W-:Y:S01]  /*7bb20*/  MOV R52, R56 ;  /* 0x0000003800347202 */ /* 0x004fe20000000f00 */
[----:B------:R-:W-:Y:S01]  /*7bb30*/  IMAD.MOV.U32 R53, RZ, RZ, R57 ;  /* 0x000000ffff357224 */ /* 0x000fe200078e0039 */
[----:B------:R-:W-:Y:S01]  /*7bb40*/  UISETP.GT.AND UP1, UPT, UR18, 0x77, UPT ;  /* 0x000000771200788c */ /* 0x000fe2000bf24270 */
[----:B----4-:R-:W2:Y:S04]  /*7bb50*/  LDL.LU R57, [R1+0x1378] ;  /* 0x0013780001397983 */ /* 0x010ea80000300800 */
[----:B------:R-:W4:Y:S01]  /*7bb60*/  LDL.LU R56, [R1+0x137c] ;  /* 0x00137c0001387983 */ /* 0x000f220000300800 */
[----:B------:R-:W-:-:S03]  /*7bb70*/  USEL UR11, URZ, 0x4, !UP1 ;  /* 0x00000004ff0b7887 */ /* 0x000fc6000c800000 */
[----:B------:R1:W-:Y:S01]  /*7bb80*/  LDGSTS.E [R0+0x4e600], desc[UR14][R52.64], P1 ;  /* 0x4e60000034007fae */ /* 0x0003e200089a100e */
[----:B------:R-:W-:Y:S01]  /*7bb90*/  USEL UR11, UR11, URZ, !UP0 ;  /* 0x000000ff0b0b7287 */ /* 0x000fe2000c000000 */
[----:B-1----:R-:W-:Y:S01]  /*7bba0*/  IMAD.MOV.U32 R53, RZ, RZ, R55 ;  /* 0x000000ffff357224 */ /* 0x002fe200078e0037 */
[----:B------:R-:W-:Y:S01]  /*7bbb0*/  MOV R52, R3 ;  /* 0x0000000300347202 */ /* 0x000fe20000000f00 */
[----:B------:R-:W2:Y:S04]  /*7bbc0*/  LDL.LU R55, [R1+0x1380] ;  /* 0x0013800001377983 */ /* 0x000ea80000300800 */
[----:B------:R-:W2:Y:S01]  /*7bbd0*/  LDL.LU R3, [R1+0x1384] ;  /* 0x0013840001037983 */ /* 0x000ea20000300800 */
[----:B------:R-:W-:-:S03]  /*7bbe0*/  ISETP.NE.U32.AND P0, PT, RZ, UR11, PT ;  /* 0x0000000bff007c0c */ /* 0x000fc6000bf05070 */
[----:B------:R1:W-:Y:S01]  /*7bbf0*/  LDGSTS.E [R0+0x4e700], desc[UR14][R52.64], P1 ;  /* 0x4e70000034007fae */ /* 0x0003e200089a100e */
[----:B------:R-:W-:-:S04]  /*7bc00*/  IADD3 R63, P1, PT, R63, UR16, RZ ;  /* 0x000000103f3f7c10 */ /* 0x000fc8000ff3e0ff */
[----:B------:R-:W-:Y:S02]  /*7bc10*/  IADD3.X R64, PT, PT, R64, UR5, RZ, P1, !PT ;  /* 0x0000000540407c10 */ /* 0x000fe40008ffe4ff */
[----:B------:R-:W-:Y:S02]  /*7bc20*/  IADD3 R61, P2, PT, R61, UR16, RZ ;  /* 0x000000103d3d7c10 */ /* 0x000fe4000ff5e0ff */
[----:B-1----:R-:W-:Y:S01]  /*7bc30*/  MOV R52, R63 ;  /* 0x0000003f00347202 */ /* 0x002fe20000000f00 */
[----:B------:R-:W-:Y:S01]  /*7bc40*/  IMAD.MOV.U32 R53, RZ, RZ, R64 ;  /* 0x000000ffff357224 */ /* 0x000fe200078e0040 */
[----:B------:R-:W-:Y:S02]  /*7bc50*/  IADD3.X R62, PT, PT, R62, UR5, RZ, P2, !PT ;  /* 0x000000053e3e7c10 */ /* 0x000fe400097fe4ff */
[----:B------:R-:W-:Y:S01]  /*7bc60*/  IADD3 R54, P3, PT, R54, UR16, RZ ;  /* 0x0000001036367c10 */ /* 0x000fe2000ff7e0ff */
[----:B------:R1:W-:Y:S04]  /*7bc70*/  STL [R1+0x12fc], R63 ;  /* 0x0012fc3f01007387 */ /* 0x0003e80000100800 */
[----:B------:R1:W-:Y:S04]  /*7bc80*/  LDGSTS.E [R0+0x4ee00], desc[UR14][R52.64], P0 ;  /* 0x4ee0000034007fae */ /* 0x0003e800081a100e */
[----:B------:R-:W-:Y:S01]  /*7bc90*/  STL [R1+0x12f8], R64 ;  /* 0x0012f84001007387 */ /* 0x000fe20000100800 */
[----:B------:R-:W-:-:S03]  /*7bca0*/  IADD3.X R59, PT, PT, R59, UR5, RZ, P3, !PT ;  /* 0x000000053b3b7c10 */ /* 0x000fc60009ffe4ff */
[----:B------:R-:W-:Y:S04]  /*7bcb0*/  STL [R1+0x1304], R61 ;  /* 0x0013043d01007387 */ /* 0x000fe80000100800 */
[----:B------:R-:W-:Y:S04]  /*7bcc0*/  STL [R1+0x1300], R62 ;  /* 0x0013003e01007387 */ /* 0x000fe80000100800 */
[----:B------:R1:W-:Y:S04]  /*7bcd0*/  STL [R1+0x133c], R54 ;  /* 0x00133c3601007387 */ /* 0x0003e80000100800 */
[----:B------:R1:W-:Y:S04]  /*7bce0*/  STL [R1+0x1338], R59 ;  /* 0x0013383b01007387 */ /* 0x0003e80000100800 */
[----:B-1----:R-:W2:Y:S01]  /*7bcf0*/  LDL.LU R63, [R1+0x1388] ;  /* 0x00138800013f7983 */ /* 0x002ea20000300800 */
[----:B------:R-:W-:Y:S01]  /*7bd00*/  MOV R52, R61 ;  /* 0x0000003d00347202 */ /* 0x000fe20000000f00 */
[----:B------:R-:W-:-:S05]  /*7bd10*/  IMAD.MOV.U32 R53, RZ, RZ, R62 ;  /* 0x000000ffff357224 */ /* 0x000fca00078e003e */
[----:B------:R1:W-:Y:S02]  /*7bd20*/  LDGSTS.E [R0+0x4ef00], desc[UR14][R52.64], P0 ;  /* 0x4ef0000034007fae */ /* 0x0003e400081a100e */
[----:B-1----:R-:W-:Y:S01]  /*7bd30*/  MOV R52, R54 ;  /* 0x0000003600347202 */ /* 0x002fe20000000f00 */
[----:B------:R-:W-:Y:S01]  /*7bd40*/  IMAD.MOV.U32 R53, RZ, RZ, R59 ;  /* 0x000000ffff357224 */ /* 0x000fe200078e003b */
[----:B------:R-:W2:Y:S04]  /*7bd50*/  LDL.LU R54, [R1+0x138c] ;  /* 0x00138c0001367983 */ /* 0x000ea80000300800 */
[----:B------:R-:W2:Y:S04]  /*7bd60*/  LDL.LU R64, [R1+0x1390] ;  /* 0x0013900001407983 */ /* 0x000ea80000300800 */
[----:B------:R-:W2:Y:S01]  /*7bd70*/  LDL.LU R59, [R1+0x1394] ;  /* 0x00139400013b7983 */ /* 0x000ea20000300800 */
[----:B------:R-:W-:-:S04]  /*7bd80*/  UISETP.GT.AND UP1, UPT, UR18, 0x7b, UPT ;  /* 0x0000007b1200788c */ /* 0x000fc8000bf24270 */
[----:B------:R-:W-:-:S04]  /*7bd90*/  USEL UR11, URZ, 0x4, !UP1 ;  /* 0x00000004ff0b7887 */ /* 0x000fc8000c800000 */
[----:B------:R-:W-:-:S06]  /*7bda0*/  USEL UR11, UR11, URZ, !UP0 ;  /* 0x000000ff0b0b7287 */ /* 0x000fcc000c000000 */
[----:B------:R-:W-:Y:S01]  /*7bdb0*/  ISETP.NE.U32.AND P1, PT, RZ, UR11, PT ;  /* 0x0000000bff007c0c */ /* 0x000fe2000bf25070 */
[----:B------:R-:W-:-:S04]  /*7bdc0*/  UISETP.GT.AND UP1, UPT, UR18, 0x7f, UPT ;  /* 0x0000007f1200788c */ /* 0x000fc8000bf24270 */
[----:B------:R-:W-:-:S04]  /*7bdd0*/  USEL UR11, URZ, 0x4, !UP1 ;  /* 0x00000004ff0b7887 */ /* 0x000fc8000c800000 */
[----:B------:R-:W-:-:S04]  /*7bde0*/  USEL UR11, UR11, URZ, !UP0 ;  /* 0x000000ff0b0b7287 */ /* 0x000fc8000c000000 */
[----:B------:R1:W-:Y:S01]  /*7bdf0*/  LDGSTS.E [R0+0x4f600], desc[UR14][R52.64], P1 ;  /* 0x4f60000034007fae */ /* 0x0003e200089a100e */
[----:B------:R-:W-:-:S04]  /*7be00*/  IADD3 R58, P0, PT, R58, UR16, RZ ;  /* 0x000000103a3a7c10 */ /* 0x000fc8000ff1e0ff */
[----:B-1----:R-:W-:Y:S02]  /*7be10*/  MOV R52, R58 ;  /* 0x0000003a00347202 */ /* 0x002fe40000000f00 */
[----:B---3--:R-:W-:-:S05]  /*7be20*/  IADD3.X R60, PT, PT, R60, UR5, RZ, P0, !PT ;  /* 0x000000053c3c7c10 */ /* 0x008fca00087fe4ff */
[----:B------:R-:W-:Y:S01]  /*7be30*/  IMAD.MOV.U32 R53, RZ, RZ, R60 ;  /* 0x000000ffff357224 */ /* 0x000fe200078e003c */
[----:B------:R-:W-:-:S04]  /*7be40*/  ISETP.NE.U32.AND P0, PT, RZ, UR11, PT ;  /* 0x0000000bff007c0c */ /* 0x000fc8000bf05070 */
[----:B------:R1:W-:Y:S01]  /*7be50*/  LDGSTS.E [R0+0x4f700], desc[UR14][R52.64], P1 ;  /* 0x4f70000034007fae */ /* 0x0003e200089a100e */
[----:B----4-:R-:W-:-:S04]  /*7be60*/  IADD3 R56, P1, PT, R56, UR16, RZ ;  /* 0x0000001038387c10 */ /* 0x010fc8000ff3e0ff */
[----:B--2---:R-:W-:Y:S02]  /*7be70*/  IADD3.X R57, PT, PT, R57, UR5, RZ, P1, !PT ;  /* 0x0000000539397c10 */ /* 0x004fe40008ffe4ff */
[----:B------:R-:W-:Y:S02]  /*7be80*/  IADD3 R3, P2, PT, R3, UR16, RZ ;  /* 0x0000001003037c10 */ /* 0x000fe4000ff5e0ff */
[----:B-1----:R-:W-:Y:S01]  /*7be90*/  MOV R52, R56 ;  /* 0x0000003800347202 */ /* 0x002fe20000000f00 */
[----:B------:R-:W-:Y:S01]  /*7bea0*/  IMAD.MOV.U32 R53, RZ, RZ, R57 ;  /* 0x000000ffff357224 */ /* 0x000fe200078e0039 */
[----:B------:R-:W-:-:S04]  /*7beb0*/  IADD3.X R55, PT, PT, R55, UR5, RZ, P2, !PT ;  /* 0x0000000537377c10 */ /* 0x000fc800097fe4ff */
[----:B------:R1:W-:Y:S04]  /*7bec0*/  LDGSTS.E [R0+0x4fe00], desc[UR14][R52.64], P0 ;  /* 0x4fe0000034007fae */ /* 0x0003e800081a100e */
[----:B------:R-:W-:Y:S04]  /*7bed0*/  STL [R1+0x1344], R58 ;  /* 0x0013443a01007387 */ /* 0x000fe80000100800 */
[----:B------:R-:W-:Y:S01]  /*7bee0*/  STL [R1+0x1340], R60 ;  /* 0x0013403c01007387 */ /* 0x000fe20000100800 */
[----:B-1----:R-:W-:Y:S01]  /*7bef0*/  MOV R52, R3 ;  /* 0x0000000300347202 */ /* 0x002fe20000000f00 */
[----:B------:R-:W-:-:S05]  /*7bf00*/  IMAD.MOV.U32 R53, RZ, RZ, R55 ;  /* 0x000000ffff357224 */ /* 0x000fca00078e0037 */
[----:B------:R1:W-:Y:S01]  /*7bf10*/  LDGSTS.E [R0+0x4ff00], desc[UR14][R52.64], P0 ;  /* 0x4ff0000034007fae */ /* 0x0003e200081a100e */
[----:B------:R-:W-:-:S03]  /*7bf20*/  ISETP.GE.AND P0, PT, R156, UR18, PT ;  /* 0x000000129c007c0c */ /* 0x000fc6000bf06270 */
[----:B------:R-:W-:Y:S04]  /*7bf30*/  STL [R1+0x137c], R56 ;  /* 0x00137c3801007387 */ /* 0x000fe80000100800 */
[----:B------:R-:W-:Y:S04]  /*7bf40*/  STL [R1+0x1378], R57 ;  /* 0x0013783901007387 */ /* 0x000fe80000100800 */
[----:B------:R2:W-:Y:S01]  /*7bf50*/  STL [R1+0x1384], R3 ;  /* 0x0013840301007387 */ /* 0x0005e20000100800 */
[----:B-1----:R-:W-:-:S04]  /*7bf60*/  LOP3.LUT R0, R156, 0x40, RZ, 0xfc, !PT ;  /* 0x000000409c007812 */ /* 0x002fc800078efcff */
[----:B------:R-:W-:Y:S02]  /*7bf70*/  ISETP.GE.AND P1, PT, R0, UR18, PT ;  /* 0x0000001200007c0c */ /* 0x000fe4000bf26270 */
[----:B------:R-:W-:Y:S02]  /*7bf80*/  PLOP3.LUT P2, PT, PT, PT, UP0, 0x80, 0x8 ;  /* 0x000000000008781c */ /* 0x000fe40003f4f008 */
[----:B------:R-:W-:Y:S02]  /*7bf90*/  SEL R0, RZ, 0x4, P0 ;  /* 0x00000004ff007807 */ /* 0x000fe40000000000 */
[----:B--2---:R-:W-:Y:S02]  /*7bfa0*/  SEL R3, RZ, 0x4, P1 ;  /* 0x00000004ff037807 */ /* 0x004fe40000800000 */
[----:B------:R-:W-:Y:S02]  /*7bfb0*/  SEL R0, R0, RZ, !P2 ;  /* 0x000000ff00007207 */ /* 0x000fe40005000000 */
[----:B------:R-:W-:Y:S01]  /*7bfc0*/  SEL R3, R3, RZ, !P2 ;  /* 0x000000ff03037207 */ /* 0x000fe20005000000 */
[----:B------:R1:W-:Y:S01]  /*7bfd0*/  STL [R1+0x1380], R55 ;  /* 0x0013803701007387 */ /* 0x0003e20000100800 */
[C---:B------:R-:W-:Y:S08]  /*7bfe0*/  HMMA.1688.F32.TF32 R40, R104.reuse, R42, R244 ;  /* 0x0000002a6828723c */ /* 0x040ff000000810f4 */
[----:B------:R-:W-:Y:S01]  /*7bff0*/  HMMA.1688.F32.TF32 R48, R104, R50, R248 ;  /* 0x000000326830723c */ /* 0x000fe200000810f8 */
[----:B------:R-:W-:Y:S01]  /*7c000*/  ULEA UR11, UR7, UR13, 0x11 ;  /* 0x0000000d070b7291 */ /* 0x000fe2000f8e88ff */
[----:B------:R-:W-:-:S02]  /*7c010*/  ISETP.NE.U32.AND P1, PT, R0, RZ, PT ;  /* 0x000000ff0000720c */ /* 0x000fc40003f25070 */
[----:B------:R-:W-:-:S03]  /*7c020*/  ISETP.NE.U32.AND P0, PT, R3, RZ, PT ;  /* 0x000000ff0300720c */ /* 0x000fc60003f05070 */
[----:B------:R-:W-:Y:S02]  /*7c030*/  IADD3 R0, PT, PT, R151, UR11, RZ ;  /* 0x0000000b97007c10 */ /* 0x000fe4000fffe0ff */
[----:B------:R-:W-:Y:S02]  /*7c040*/  IADD3 R54, P2, PT, R54, UR17, RZ ;  /* 0x0000001136367c10 */ /* 0x000fe4000ff5e0ff */
[----:B------:R-:W-:Y:S02]  /*7c050*/  IADD3 R59, P3, PT, R59, UR17, RZ ;  /* 0x000000113b3b7c10 */ /* 0x000fe4000ff7e0ff */
[----:B------:R-:W-:Y:S02]  /*7c060*/  IADD3.X R63, PT, PT, R63, UR8, RZ, P2, !PT ;  /* 0x000000083f3f7c10 */ /* 0x000fe400097fe4ff */
[----:B------:R-:W-:Y:S01]  /*7c070*/  IADD3.X R64, PT, PT, R64, UR8, RZ, P3, !PT ;  /* 0x0000000840407c10 */ /* 0x000fe20009ffe4ff */
[----:B------:R-:W-:Y:S04]  /*7c080*/  STL [R1+0x138c], R54 ;  /* 0x00138c3601007387 */ /* 0x000fe80000100800 */
[----:B------:R2:W-:Y:S04]  /*7c090*/  STL [R1+0x1388], R63 ;  /* 0x0013883f01007387 */ /* 0x0005e80000100800 */
[----:B------:R-:W-:Y:S04]  /*7c0a0*/  STL [R1+0x1394], R59 ;  /* 0x0013943b01007387 */ /* 0x000fe80000100800 */
[----:B------:R3:W-:Y:S04]  /*7c0b0*/  STL [R1+0x1390], R64 ;  /* 0x0013904001007387 */ /* 0x0007e80000100800 */
[----:B------:R-:W4:Y:S04]  /*7c0c0*/  LDL.LU R60, [R1+0x1408] ;  /* 0x00140800013c7983 */ /* 0x000f280000300800 */
[----:B-1----:R-:W4:Y:S04]  /*7c0d0*/  LDL.LU R55, [R1+0x140c] ;  /* 0x00140c0001377983 */ /* 0x002f280000300800 */
[----:B------:R-:W4:Y:S04]  /*7c0e0*/  LDL.LU R57, [R1+0x1410] ;  /* 0x0014100001397983 */ /* 0x000f280000300800 */
[----:B------:R-:W4:Y:S04]  /*7c0f0*/  LDL.LU R56, [R1+0x1414] ;  /* 0x0014140001387983 */ /* 0x000f280000300800 */
[----:B------:R-:W4:Y:S04]  /*7c100*/  LDL.LU R62, [R1+0x1488] ;  /* 0x00148800013e7983 */ /* 0x000f280000300800 */
[----:B------:R-:W4:Y:S04]  /*7c110*/  LDL.LU R61, [R1+0x148c] ;  /* 0x00148c00013d7983 */ /* 0x000f280000300800 */
[----:B------:R-:W4:Y:S04]  /*7c120*/  LDL.LU R67, [R1+0x1490] ;  /* 0x0014900001437983 */ /* 0x000f280000300800 */
[----:B------:R-:W4:Y:S01]  /*7c130*/  LDL.LU R58, [R1+0x1494] ;  /* 0x00149400013a7983 */ /* 0x000f220000300800 */
[----:B------:R-:W-:Y:S01]  /*7c140*/  IMAD.MOV.U32 R52, RZ, RZ, R54 ;  /* 0x000000ffff347224 */ /* 0x000fe200078e0036 */
[----:B------:R-:W-:-:S02]  /*7c150*/  MOV R53, R63 ;  /* 0x0000003f00357202 */ /* 0x000fc40000000f00 */
[----:B--2---:R-:W2:Y:S04]  /*7c160*/  LDL.LU R63, [R1+0x150c] ;  /* 0x00150c00013f7983 */ /* 0x004ea80000300800 */
[----:B------:R-:W0:Y:S04]  /*7c170*/  LDGDEPBAR ;  /* 0x00000000000079af */ /* 0x000e280000000000 */
[----:B------:R1:W-:Y:S04]  /*7c180*/  LDGSTS.E [R0], desc[UR14][R52.64], P1 ;  /* 0x0000000034007fae */ /* 0x0003e800089a100e */
[----:B------:R-:W2:Y:S01]  /*7c190*/  LDL.LU R54, [R1+0x1514] ;  /* 0x0015140001367983 */ /* 0x000ea20000300800 */
[----:B-1----:R-:W-:-:S03]  /*7c1a0*/  MOV R53, R64 ;  /* 0x0000004000357202 */ /* 0x002fc60000000f00 */
[----:B---3--:R-:W3:Y:S01]  /*7c1b0*/  LDL.LU R64, [R1+0x1508] ;  /* 0x0015080001407983 */ /* 0x008ee20000300800 */
[----:B------:R-:W-:-:S03]  /*7c1c0*/  IMAD.MOV.U32 R52, RZ, RZ, R59 ;  /* 0x000000ffff347224 */ /* 0x000fc600078e003b */
[----:B------:R-:W2:Y:S04]  /*7c1d0*/  LDL.LU R59, [R1+0x1510] ;  /* 0x00151000013b7983 */ /* 0x000ea80000300800 */
[----:B------:R1:W-:Y:S01]  /*7c1e0*/  LDGSTS.E [R0+0x100], desc[UR14][R52.64], P0 ;  /* 0x0010000034007fae */ /* 0x0003e200081a100e */
[----:B----4-:R-:W-:-:S04]  /*7c1f0*/  IADD3 R55, P2, PT, R55, UR17, RZ ;  /* 0x0000001137377c10 */ /* 0x010fc8000ff5e0ff */
[----:B------:R-:W-:Y:S02]  /*7c200*/  IADD3.X R60, PT, PT, R60, UR8, RZ, P2, !PT ;  /* 0x000000083c3c7c10 */ /* 0x000fe400097fe4ff */
[----:B------:R-:W-:Y:S01]  /*7c210*/  IADD3 R56, P3, PT, R56, UR17, RZ ;  /* 0x0000001138387c10 */ /* 0x000fe2000ff7e0ff */
[----:B------:R4:W-:Y:S01]  /*7c220*/  STL [R1+0x140c], R55 ;  /* 0x00140c3701007387 */ /* 0x0009e20000100800 */
[----:B-1----:R-:W-:Y:S02]  /*7c230*/  IMAD.MOV.U32 R52, RZ, RZ, R55 ;  /* 0x000000ffff347224 */ /* 0x002fe400078e0037 */
[----:B------:R-:W-:Y:S01]  /*7c240*/  IADD3.X R57, PT, PT, R57, UR8, RZ, P3, !PT ;  /* 0x0000000839397c10 */ /* 0x000fe20009ffe4ff */
[----:B------:R1:W-:Y:S04]  /*7c250*/  STL [R1+0x1408], R60 ;  /* 0x0014083c01007387 */ /* 0x0003e80000100800 */
[----:B------:R1:W-:Y:S01]  /*7c260*/  STL [R1+0x1414], R56 ;  /* 0x0014143801007387 */ /* 0x0003e20000100800 */
[----:B------:R-:W-:-:S03]  /*7c270*/  MOV R53, R60 ;  /* 0x0000003c00357202 */ /* 0x000fc60000000f00 */
[----:B----4-:R-:W4:Y:S04]  /*7c280*/  LDL.LU R55, [R1+0x158c] ;  /* 0x00158c0001377983 */ /* 0x010f280000300800 */
[----:B------:R2:W-:Y:S04]  /*7c290*/  STL [R1+0x1410], R57 ;  /* 0x0014103901007387 */ /* 0x0005e80000100800 */
[----:B------:R-:W4:Y:S04]  /*7c2a0*/  LDL.LU R65, [R1+0x1594] ;  /* 0x0015940001417983 */ /* 0x000f280000300800 */
[----:B-1----:R-:W4:Y:S04]  /*7c2b0*/  LDL.LU R60, [R1+0x1588] ;  /* 0x00158800013c7983 */ /* 0x002f280000300800 */
[----:B------:R-:W4:Y:S01]  /*7c2c0*/  LDL.LU R66, [R1+0x1590] ;  /* 0x0015900001427983 */ /* 0x000f220000300800 */
[----:B------:R-:W-:-:S03]  /*7c2d0*/  IADD3 R61, P2, PT, R61, UR17, RZ ;  /* 0x000000113d3d7c10 */ /* 0x000fc6000ff5e0ff */
[----:B------:R1:W-:Y:S01]  /*7c2e0*/  LDGSTS.E [R0+0x1000], desc[UR14][R52.64], P1 ;  /* 0x0100000034007fae */ /* 0x0003e200089a100e */
[----:B------:R-:W-:Y:S02]  /*7c2f0*/  IADD3.X R62, PT, PT, R62, UR8, RZ, P2, !PT ;  /* 0x000000083e3e7c10 */ /* 0x000fe400097fe4ff */
[----:B------:R-:W-:-:S04]  /*7c300*/  IADD3 R58, P3, PT, R58, UR17, RZ ;  /* 0x000000113a3a7c10 */ /* 0x000fc8000ff7e0ff */
[----:B------:R-:W-:Y:S01]  /*7c310*/  IADD3.X R67, PT, PT, R67, UR8, RZ, P3, !PT ;  /* 0x0000000843437c10 */ /* 0x000fe20009ffe4ff */
[----:B-1----:R-:W-:Y:S01]  /*7c320*/  IMAD.MOV.U32 R52, RZ, RZ, R56 ;  /* 0x000000ffff347224 */ /* 0x002fe200078e0038 */
[----:B------:R-:W-:Y:S01]  /*7c330*/  MOV R53, R57 ;  /* 0x0000003900357202 */ /* 0x000fe20000000f00 */
[----:B------:R-:W4:Y:S04]  /*7c340*/  LDL.LU R56, [R1+0x160c] ;  /* 0x00160c0001387983 */ /* 0x000f280000300800 */
[----:B--2---:R-:W2:Y:S04]  /*7c350*/  LDL.LU R57, [R1+0x1614] ;  /* 0x0016140001397983 */ /* 0x004ea80000300800 */
[----:B------:R1:W-:Y:S04]  /*7c360*/  STL [R1+0x148c], R61 ;  /* 0x00148c3d01007387 */ /* 0x0003e80000100800 */
[----:B------:R1:W-:Y:S04]  /*7c370*/  LDGSTS.E [R0+0x1100], desc[UR14][R52.64], P0 ;  /* 0x0110000034007fae */ /* 0x0003e800081a100e */
[----:B------:R3:W-:Y:S04]  /*7c380*/  STL [R1+0x1488], R62 ;  /* 0x0014883e01007387 */ /* 0x0007e80000100800 */
[----:B------:R3:W-:Y:S01]  /*7c390*/  STL [R1+0x1494], R58 ;  /* 0x0014943a01007387 */ /* 0x0007e20000100800 */
[----:B-1----:R-:W-:-:S03]  /*7c3a0*/  IMAD.MOV.U32 R52, RZ, RZ, R61 ;  /* 0x000000ffff347224 */ /* 0x002fc600078e003d */
[----:B------:R-:W2:Y:S01]  /*7c3b0*/  LDL.LU R61, [R1+0x1608] ;  /* 0x00160800013d7983 */ /* 0x000ea20000300800 */
[----:B------:R-:W-:-:S03]  /*7c3c0*/  MOV R53, R62 ;  /* 0x0000003e00357202 */ /* 0x000fc60000000f00 */
[----:B------:R-:W-:Y:S04]  /*7c3d0*/  STL [R1+0x1490], R67 ;  /* 0x0014904301007387 */ /* 0x000fe80000100800 */
[----:B---3--:R-:W3:Y:S01]  /*7c3e0*/  LDL.LU R62, [R1+0x1610] ;  /* 0x00161000013e7983 */ /* 0x008ee20000300800 */
[----:B------:R-:W-:-:S03]  /*7c3f0*/  IADD3 R63, P2, PT, R63, UR17, RZ ;  /* 0x000000113f3f7c10 */ /* 0x000fc6000ff5e0ff */
[----:B------:R1:W-:Y:S01]  /*7c400*/  LDGSTS.E [R0+0x2000], desc[UR14][R52.64], P1 ;  /* 0x0200000034007fae */ /* 0x0003e200089a100e */
[----:B------:R-:W-:Y:S02]  /*7c410*/  IADD3.X R64, PT, PT, R64, UR8, RZ, P2, !PT ;  /* 0x0000000840407c10 */ /* 0x000fe400097fe4ff */
[----:B------:R-:W-:Y:S01]  /*7c420*/  IADD3 R54, P3, PT, R54, UR17, RZ ;  /* 0x0000001136367c10 */ /* 0x000fe2000ff7e0ff */
[----:B------:R-:W3:Y:S03]  /*7c430*/  LDL.LU R3, [R1+0x168c] ;  /* 0x00168c0001037983 */ /* 0x000ee60000300800 */
[----:B------:R-:W-:Y:S01]  /*7c440*/  IADD3.X R59, PT, PT, R59, UR8, RZ, P3, !PT ;  /* 0x000000083b3b7c10 */ /* 0x000fe20009ffe4ff */
[----:B-1----:R-:W-:Y:S01]  /*7c450*/  IMAD.MOV.U32 R52, RZ, RZ, R58 ;  /* 0x000000ffff347224 */ /* 0x002fe200078e003a */
[----:B------:R-:W-:Y:S01]  /*7c460*/  MOV R53, R67 ;  /* 0x0000004300357202 */ /* 0x000fe20000000f00 */
[----:B------:R-:W3:Y:S04]  /*7c470*/  LDL.LU R58, [R1+0x1694] ;  /* 0x00169400013a7983 */ /* 0x000ee80000300800 */
[----:B------:R1:W-:Y:S04]  /*7c480*/  STL [R1+0x150c], R63 ;  /* 0x00150c3f01007387 */ /* 0x0003e80000100800 */
[----:B------:R1:W-:Y:S04]  /*7c490*/  LDGSTS.E [R0+0x2100], desc[UR14][R52.64], P0 ;  /* 0x0210000034007fae */ /* 0x0003e800081a100e */
[----:B------:R1:W-:Y:S04]  /*7c4a0*/  STL [R1+0x1508], R64 ;  /* 0x0015084001007387 */ /* 0x0003e80000100800 */
[----:B------:R-:W-:Y:S01]  /*7c4b0*/  STL [R1+0x1514], R54 ;  /* 0x0015143601007387 */ /* 0x000fe20000100800 */
[----:B-1----:R-:W-:-:S03]  /*7c4c0*/  IMAD.MOV.U32 R52, RZ, RZ, R63 ;  /* 0x000000ffff347224 */ /* 0x002fc600078e003f */
[----:B------:R-:W3:Y:S01]  /*7c4d0*/  LDL.LU R63, [R1+0x1688] ;  /* 0x00168800013f7983 */ /* 0x000ee20000300800 */
[----:B------:R-:W-:-:S03]  /*7c4e0*/  MOV R53, R64 ;  /* 0x0000004000357202 */ /* 0x000fc60000000f00 */
[----:B------:R1:W-:Y:S04]  /*7c4f0*/  STL [R1+0x1510], R59 ;  /* 0x0015103b01007387 */ /* 0x0003e80000100800 */
[----:B------:R-:W3:Y:S04]  /*7c500*/  LDL.LU R64, [R1+0x1690] ;  /* 0x0016900001407983 */ /* 0x000ee80000300800 */
[----:B------:R1:W-:Y:S02]  /*7c510*/  LDGSTS.E [R0+0x3000], desc[UR14][R52.64], P1 ;  /* 0x0300000034007fae */ /* 0x0003e400089a100e */
[----:B-1----:R-:W-:Y:S01]  /*7c520*/  IMAD.MOV.U32 R52, RZ, RZ, R54 ;  /* 0x000000ffff347224 */ /* 0x002fe200078e0036 */
[----:B------:R-:W-:-:S02]  /*7c530*/  MOV R53, R59 ;  /* 0x0000003b00357202 */ /* 0x000fc40000000f00 */
[----:B------:R-:W3:Y:S04]  /*7c540*/  LDL.LU R59, [R1+0x170c] ;  /* 0x00170c00013b7983 */ /* 0x000ee80000300800 */
[----:B------:R-:W3:Y:S04]  /*7c550*/  LDL.LU R54, [R1+0x1714] ;  /* 0x0017140001367983 */ /* 0x000ee80000300800 */
[----:B------:R1:W-:Y:S01]  /*7c560*/  LDGSTS.E [R0+0x3100], desc[UR14][R52.64], P0 ;  /* 0x0310000034007fae */ /* 0x0003e200081a100e */
[----:B----4-:R-:W-:-:S05]  /*7c570*/  IADD3 R55, P2, PT, R55, UR17, RZ ;  /* 0x0000001137377c10 */ /* 0x010fca000ff5e0ff */
[----:B------:R-:W-:Y:S01]  /*7c580*/  STL [R1+0x158c], R55 ;  /* 0x00158c3701007387 */ /* 0x000fe20000100800 */
[----:B------:R-:W-:Y:S02]  /*7c590*/  IADD3 R65, P3, PT, R65, UR17, RZ ;  /* 0x0000001141417c10 */ /* 0x000fe4000ff7e0ff */
[----:B------:R-:W-:Y:S02]  /*7c5a0*/  IADD3.X R60, PT, PT, R60, UR8, RZ, P2, !PT ;  /* 0x000000083c3c7c10 */ /* 0x000fe400097fe4ff */
[----:B------:R-:W-:-:S03]  /*7c5b0*/  IADD3.X R66, PT, PT, R66, UR8, RZ, P3, !PT ;  /* 0x0000000842427c10 */ /* 0x000fc60009ffe4ff */
[----:B------:R4:W-:Y:S01]  /*7c5c0*/  STL [R1+0x1588], R60 ;  /* 0x0015883c01007387 */ /* 0x0009e20000100800 */
[----:B-1----:R-:W-:-:S03]  /*7c5d0*/  MOV R53, R60 ;  /* 0x0000003c00357202 */ /* 0x002fc60000000f00 */
[----:B------:R-:W-:Y:S01]  /*7c5e0*/  STL [R1+0x1594], R65 ;  /* 0x0015944101007387 */ /* 0x000fe20000100800 */
[----:B------:R-:W-:-:S03]  /*7c5f0*/  IMAD.MOV.U32 R52, RZ, RZ, R55 ;  /* 0x000000ffff347224 */ /* 0x000fc600078e0037 */
[----:B----4-:R-:W4:Y:S04]  /*7c600*/  LDL.LU R60, [R1+0x1708] ;  /* 0x00170800013c7983 */ /* 0x010f280000300800 */
[----:B------:R-:W-:Y:S04]  /*7c610*/  STL [R1+0x1590], R66 ;  /* 0x0015904201007387 */ /* 0x000fe80000100800 */
[----:B------:R-:W4:Y:S01]  /*7c620*/  LDL.LU R55, [R1+0x1710] ;  /* 0x0017100001377983 */ /* 0x000f220000300800 */
[----:B------:R-:W-:-:S03]  /*7c630*/  IADD3 R56, P2, PT, R56, UR17, RZ ;  /* 0x0000001138387c10 */ /* 0x000fc6000ff5e0ff */
[----:B------:R1:W-:Y:S01]  /*7c640*/  LDGSTS.E [R0+0x4000], desc[UR14][R52.64], P1 ;  /* 0x0400000034007fae */ /* 0x0003e200089a100e */
[----:B--2---:R-:W-:-:S03]  /*7c650*/  IADD3 R57, P3, PT, R57, UR17, RZ ;  /* 0x0000001139397c10 */ /* 0x004fc6000ff7e0ff */
[----:B------:R2:W-:Y:S01]  /*7c660*/  STL [R1+0x160c], R56 ;  /* 0x00160c3801007387 */ /* 0x0005e20000100800 */
[----:B-1----:R-:W-:Y:S01]  /*7c670*/  IMAD.MOV.U32 R52, RZ, RZ, R65 ;  /* 0x000000ffff347224 */ /* 0x002fe200078e0041 */
[----:B------:R-:W-:-:S05]  /*7c680*/  MOV R53, R66 ;  /* 0x0000004200357202 */ /* 0x000fca0000000f00 */
[----:B------:R1:W-:Y:S01]  /*7c690*/  LDGSTS.E [R0+0x4100], desc[UR14][R52.64], P0 ;  /* 0x0410000034007fae */ /* 0x0003e200081a100e */
[----:B------:R-:W-:-:S05]  /*7c6a0*/  IADD3.X R61, PT, PT, R61, UR8, RZ, P2, !PT ;  /* 0x000000083d3d7c10 */ /* 0x000fca00097fe4ff */
[----:B------:R2:W-:Y:S01]  /*7c6b0*/  STL [R1+0x1608], R61 ;  /* 0x0016083d01007387 */ /* 0x0005e20000100800 */
[----:B---3--:R-:W-:Y:S01]  /*7c6c0*/  IADD3.X R62, PT, PT, R62, UR8, RZ, P3, !PT ;  /* 0x000000083e3e7c10 */ /* 0x008fe20009ffe4ff */
[----:B-1----:R-:W-:Y:S01]  /*7c6d0*/  IMAD.MOV.U32 R52, RZ, RZ, R56 ;  /* 0x000000ffff347224 */ /* 0x002fe200078e0038 */
[----:B------:R-:W-:Y:S01]  /*7c6e0*/  MOV R53, R61 ;  /* 0x0000003d00357202 */ /* 0x000fe20000000f00 */
[----:B------:R1:W-:Y:S04]  /*7c6f0*/  STL [R1+0x1614], R57 ;  /* 0x0016143901007387 */ /* 0x0003e80000100800 */
[----:B--2---:R-:W2:Y:S04]  /*7c700*/  LDL.LU R56, [R1+0x178c] ;  /* 0x00178c0001387983 */ /* 0x004ea80000300800 */
[----:B------:R3:W-:Y:S04]  /*7c710*/  STL [R1+0x1610], R62 ;  /* 0x0016103e01007387 */ /* 0x0007e80000100800 */
[----:B------:R1:W-:Y:S04]  /*7c720*/  LDGSTS.E [R0+0x5000], desc[UR14][R52.64], P1 ;  /* 0x0500000034007fae */ /* 0x0003e800089a100e */
[----:B------:R-:W2:Y:S01]  /*7c730*/  LDL.LU R61, [R1+0x1794] ;  /* 0x00179400013d7983 */ /* 0x000ea20000300800 */
[----:B------:R-:W-:Y:S01]  /*7c740*/  IADD3 R3, P2, PT, R3, UR17, RZ ;  /* 0x0000001103037c10 */ /* 0x000fe2000ff5e0ff */
[----:B-1----:R-:W-:-:S02]  /*7c750*/  IMAD.MOV.U32 R52, RZ, RZ, R57 ;  /* 0x000000ffff347224 */ /* 0x002fc400078e0039 */
[----:B------:R-:W2:Y:S01]  /*7c760*/  LDL.LU R57, [R1+0x1788] ;  /* 0x0017880001397983 */ /* 0x000ea20000300800 */
[----:B------:R-:W-:-:S03]  /*7c770*/  MOV R53, R62 ;  /* 0x0000003e00357202 */ /* 0x000fc60000000f00 */
[----:B---3--:R-:W3:Y:S01]  /*7c780*/  LDL.LU R62, [R1+0x1790] ;  /* 0x00179000013e7983 */ /* 0x008ee20000300800 */
[----:B------:R-:W-:-:S03]  /*7c790*/  IADD3 R58, P3, PT, R58, UR17, RZ ;  /* 0x000000113a3a7c10 */ /* 0x000fc6000ff7e0ff */
[----:B------:R1:W-:Y:S01]  /*7c7a0*/  LDGSTS.E [R0+0x5100], desc[UR14][R52.64], P0 ;  /* 0x0510000034007fae */ /* 0x0003e200081a100e */
[----:B------:R-:W-:-:S03]  /*7c7b0*/  IADD3.X R63, PT, PT, R63, UR8, RZ, P2, !PT ;  /* 0x000000083f3f7c10 */ /* 0x000fc600097fe4ff */
[----:B------:R-:W-:Y:S04]  /*7c7c0*/  STL [R1+0x168c], R3 ;  /* 0x00168c0301007387 */ /* 0x000fe80000100800 */
[----:B------:R1:W-:Y:S01]  /*7c7d0*/  STL [R1+0x1688], R63 ;  /* 0x0016883f01007387 */ /* 0x0003e20000100800 */
[----:B------:R-:W-:Y:S01]  /*7c7e0*/  IADD3.X R64, PT, PT, R64, UR8, RZ, P3, !PT ;  /* 0x0000000840407c10 */ /* 0x000fe20009ffe4ff */
[----:B-1----:R-:W-:Y:S01]  /*7c7f0*/  IMAD.MOV.U32 R52, RZ, RZ, R3 ;  /* 0x000000ffff347224 */ /* 0x002fe200078e0003 */
[----:B------:R-:W-:Y:S01]  /*7c800*/  MOV R53, R63 ;  /* 0x0000003f00357202 */ /* 0x000fe20000000f00 */
[----:B------:R-:W-:Y:S04]  /*7c810*/  STL [R1+0x1694], R58 ;  /* 0x0016943a01007387 */ /* 0x000fe80000100800 */
[----:B------:R-:W3:Y:S04]  /*7c820*/  LDL.LU R63, [R1+0x180c] ;  /* 0x00180c00013f7983 */ /* 0x000ee80000300800 */
[----:B------:R1:W-:Y:S04]  /*7c830*/  STL [R1+0x1690], R64 ;  /* 0x0016904001007387 */ /* 0x0003e80000100800 */
[----:B------:R1:W-:Y:S04]  /*7c840*/  LDGSTS.E [R0+0x6000], desc[UR14][R52.64], P1 ;  /* 0x0600000034007fae */ /* 0x0003e800089a100e */
[----:B------:R-:W3:Y:S01]  /*7c850*/  LDL.LU R3, [R1+0x1814] ;  /* 0x0018140001037983 */ /* 0x000ee20000300800 */
[----:B------:R-:W-:-:S02]  /*7c860*/  IADD3 R59, P2, PT, R59, UR17, RZ ;  /* 0x000000113b3b7c10 */ /* 0x000fc4000ff5e0ff */
[----:B-1----:R-:W-:Y:S02]  /*7c870*/  MOV R53, R64 ;  /* 0x0000004000357202 */ /* 0x002fe40000000f00 */
[----:B------:R-:W3:Y:S01]  /*7c880*/  LDL.LU R64, [R1+0x1808] ;  /* 0x0018080001407983 */ /* 0x000ee20000300800 */
[----:B------:R-:W-:Y:S01]  /*7c890*/  IMAD.MOV.U32 R52, RZ, RZ, R58 ;  /* 0x000000ffff347224 */ /* 0x000fe200078e003a */
[----:B------:R-:W-:Y:S02]  /*7c8a0*/  IADD3 R54, P3, PT, R54, UR17, RZ ;  /* 0x0000001136367c10 */ /* 0x000fe4000ff7e0ff */
[----:B------:R-:W3:Y:S04]  /*7c8b0*/  LDL.LU R58, [R1+0x1810] ;  /* 0x00181000013a7983 */ /* 0x000ee80000300800 */
[----:B------:R1:W-:Y:S04]  /*7c8c0*/  STL [R1+0x170c], R59 ;  /* 0x00170c3b01007387 */ /* 0x0003e80000100800 */
[----:B------:R1:W-:Y:S02]  /*7c8d0*/  LDGSTS.E [R0+0x6100], desc[UR14][R52.64], P0 ;  /* 0x0610000034007fae */ /* 0x0003e400081a100e */
[----:B-1----:R-:W-:Y:S01]  /*7c8e0*/  IMAD.MOV.U32 R52, RZ, RZ, R59 ;  /* 0x000000ffff347224 */ /* 0x002fe200078e003b */
[----:B----4-:R-:W-:-:S05]  /*7c8f0*/  IADD3.X R60, PT, PT, R60, UR8, RZ, P2, !PT ;  /* 0x000000083c3c7c10 */ /* 0x010fca00097fe4ff */
[----:B------:R1:W-:Y:S01]  /*7c900*/  STL [R1+0x1708], R60 ;  /* 0x0017083c01007387 */ /* 0x0003e20000100800 */
[----:B------:R-:W-:-:S03]  /*7c910*/  IADD3.X R55, PT, PT, R55, UR8, RZ, P3, !PT ;  /* 0x0000000837377c10 */ /* 0x000fc60009ffe4ff */
[----:B------:R4:W-:Y:S01]  /*7c920*/  STL [R1+0x1714], R54 ;  /* 0x0017143601007387 */ /* 0x0009e20000100800 */
[----:B------:R-:W-:-:S03]  /*7c930*/  MOV R53, R60 ;  /* 0x0000003c00357202 */ /* 0x000fc60000000f00 */
[----:B------:R-:W3:Y:S04]  /*7c940*/  LDL.LU R59, [R1+0x188c] ;  /* 0x00188c00013b7983 */ /* 0x000ee80000300800 */
[----:B------:R2:W-:Y:S04]  /*7c950*/  STL [R1+0x1710], R55 ;  /* 0x0017103701007387 */ /* 0x0005e80000100800 */
[----:B------:R-:W3:Y:S04]  /*7c960*/  LDL.LU R65, [R1+0x1894] ;  /* 0x0018940001417983 */ /* 0x000ee80000300800 */
[----:B-1----:R-:W3:Y:S04]  /*7c970*/  LDL.LU R60, [R1+0x1888] ;  /* 0x00188800013c7983 */ /* 0x002ee80000300800 */
[----:B------:R-:W3:Y:S04]  /*7c980*/  LDL.LU R66, [R1+0x1890] ;  /* 0x0018900001427983 */ /* 0x000ee80000300800 */
[----:B------:R1:W-:Y:S01]  /*7c990*/  LDGSTS.E [R0+0x7000], desc[UR14][R52.64], P1 ;  /* 0x0700000034007fae */ /* 0x0003e200089a100e */
[----:B--2---:R-:W-:Y:S01]  /*7c9a0*/  IADD3 R56, P2, PT, R56, UR17, RZ ;  /* 0x0000001138387c10 */ /* 0x004fe2000ff5e0ff */
[----:B-1----:R-:W-:Y:S01]  /*7c9b0*/  IMAD.MOV.U32 R52, RZ, RZ, R54 ;  /* 0x000000ffff347224 */ /* 0x002fe200078e0036 */
[----:B------:R-:W-:Y:S01]  /*7c9c0*/  MOV R53, R55 ;  /* 0x0000003700357202 */ /* 0x000fe20000000f00 */
[----:B----4-:R-:W2:Y:S04]  /*7c9d0*/  LDL.LU R54, [R1+0x190c] ;  /* 0x00190c0001367983 */ /* 0x010ea80000300800 */
[----:B------:R-:W4:Y:S01]  /*7c9e0*/  LDL.LU R55, [R1+0x1914] ;  /* 0x0019140001377983 */ /* 0x000f220000300800 */
[----:B------:R-:W-:-:S03]  /*7c9f0*/  IADD3 R61, P3, PT, R61, UR17, RZ ;  /* 0x000000113d3d7c10 */ /* 0x000fc6000ff7e0ff */
[----:B------:R1:W-:Y:S04]  /*7ca00*/  STL [R1+0x178c], R56 ;  /* 0x00178c3801007387 */ /* 0x0003e80000100800 */
[----:B------:R1:W-:Y:S01]  /*7ca10*/  LDGSTS.E [R0+0x7100], desc[UR14][R52.64], P0 ;  /* 0x0710000034007fae */ /* 0x0003e200081a100e */
[----:B------:R-:W-:Y:S02]  /*7ca20*/  IADD3.X R57, PT, PT, R57, UR8, RZ, P2, !PT ;  /* 0x0000000839397c10 */ /* 0x000fe400097fe4ff */
[----:B---3--:R-:W-:-:S03]  /*7ca30*/  IADD3.X R62, PT, PT, R62, UR8, RZ, P3, !PT ;  /* 0x000000083e3e7c10 */ /* 0x008fc60009ffe4ff */
[----:B------:R3:W-:Y:S01]  /*7ca40*/  STL [R1+0x1788], R57 ;  /* 0x0017883901007387 */ /* 0x0007e20000100800 */
[----:B-1----:R-:W-:-:S03]  /*7ca50*/  IMAD.MOV.U32 R52, RZ, RZ, R56 ;  /* 0x000000ffff347224 */ /* 0x002fc600078e0038 */
[----:B------:R-:W-:Y:S01]  /*7ca60*/  STL [R1+0x1794], R61 ;  /* 0x0017943d01007387 */ /* 0x000fe20000100800 */
[----:B------:R-:W-:-:S03]  /*7ca70*/  MOV R53, R57 ;  /* 0x0000003900357202 */ /* 0x000fc60000000f00 */
[----:B------:R-:W4:Y:S04]  /*7ca80*/  LDL.LU R56, [R1+0x1908] ;  /* 0x0019080001387983 */ /* 0x000f280000300800 */
[----:B------:R1:W-:Y:S04]  /*7ca90*/  STL [R1+0x1790], R62 ;  /* 0x0017903e01007387 */ /* 0x0003e80000100800 */
[----:B---3--:R-:W3:Y:S04]  /*7caa0*/  LDL.LU R57, [R1+0x1910] ;  /* 0x0019100001397983 */ /* 0x008ee80000300800 */
[----:B------:R1:W-:Y:S01]  /*7cab0*/  LDGSTS.E [R0+0x8000], desc[UR14][R52.64], P1 ;  /* 0x0800000034007fae */ /* 0x0003e200089a100e */
[----:B------:R-:W-:Y:S01]  /*7cac0*/  IADD3 R63, P2, PT, R63, UR17, RZ ;  /* 0x000000113f3f7c10 */ /* 0x000fe2000ff5e0ff */
[----:B-1----:R-:W-:Y:S01]  /*7cad0*/  IMAD.MOV.U32 R52, RZ, RZ, R61 ;  /* 0x000000ffff347224 */ /* 0x002fe200078e003d */
[----:B------:R-:W-:-:S02]  /*7cae0*/  MOV R53, R62 ;  /* 0x0000003e00357202 */ /* 0x000fc40000000f00 */
[----:B------:R-:W-:Y:S01]  /*7caf0*/  IADD3 R3, P3, PT, R3, UR17, RZ ;  /* 0x0000001103037c10 */ /* 0x000fe2000ff7e0ff */
[----:B------:R-:W3:Y:S04]  /*7cb00*/  LDL.LU R62, [R1+0x198c] ;  /* 0x00198c00013e7983 */ /* 0x000ee80000300800 */
[----:B------:R-:W3:Y:S01]  /*7cb10*/  LDL.LU R61, [R1+0x1994] ;  /* 0x00199400013d7983 */ /* 0x000ee20000300800 */
[----:B------:R-:W-:-:S03]  /*7cb20*/  IADD3.X R64, PT, PT, R64, UR8, RZ, P2, !PT ;  /* 0x0000000840407c10 */ /* 0x000fc600097fe4ff */
[----:B------:R-:W-:Y:S01]  /*7cb30*/  STL [R1+0x180c], R63 ;  /* 0x00180c3f01007387 */ /* 0x000fe20000100800 */
[----:B------:R-:W-:-:S03]  /*7cb40*/  IADD3.X R58, PT, PT, R58, UR8, RZ, P3, !PT ;  /* 0x000000083a3a7c10 */ /* 0x000fc60009ffe4ff */
[----:B------:R1:W-:Y:S04]  /*7cb50*/  LDGSTS.E [R0+0x8100], desc[UR14][R52.64], P0 ;  /* 0x0810000034007fae */ /* 0x0003e800081a100e */
[----:B------:R1:W-:Y:S04]  /*7cb60*/  STL [R1+0x1808], R64 ;  /* 0x0018084001007387 */ /* 0x0003e80000100800 */
[----:B------:R1:W-:Y:S02]  /*7cb70*/  STL [R1+0x1814], R3 ;  /* 0x0018140301007387 */ /* 0x0003e40000100800 */
[----:B-1----:R-:W-:-:S02]  /*7cb80*/  MOV R53, R64 ;  /* 0x0000004000357202 */ /* 0x002fc40000000f00 */
[----:B------:R-:W3:Y:S01]  /*7cb90*/  LDL.LU R64, [R1+0x1988] ;  /* 0x0019880001407983 */ /* 0x000ee20000300800 */
[----:B------:R-:W-:-:S03]  /*7cba0*/  IMAD.MOV.U32 R52, RZ, RZ, R63 ;  /* 0x000000ffff347224 */ /* 0x000fc600078e003f */
[----:B------:R1:W-:Y:S04]  /*7cbb0*/  STL [R1+0x1810], R58 ;  /* 0x0018103a01007387 */ /* 0x0003e80000100800 */
[----:B------:R-:W3:Y:S04]  /*7cbc0*/  LDL.LU R63, [R1+0x1990] ;  /* 0x00199000013f7983 */ /* 0x000ee80000300800 */
[----:B------:R1:W-:Y:S02]  /*7cbd0*/  LDGSTS.E [R0+0x9000], desc[UR14][R52.64], P1 ;  /* 0x0900000034007fae */ /* 0x0003e400089a100e */
[----:B-1----:R-:W-:Y:S01]  /*7cbe0*/  IMAD.MOV.U32 R52, RZ, RZ, R3 ;  /* 0x000000ffff347224 */ /* 0x002fe200078e0003 */
[----:B------:R-:W-:Y:S01]  /*7cbf0*/  MOV R53, R58 ;  /* 0x0000003a00357202 */ /* 0x000fe20000000f00 */
[----:B------:R-:W3:Y:S04]  /*7cc00*/  LDL.LU R3, [R1+0x1a0c] ;  /* 0x001a0c0001037983 */ /* 0x000ee80000300800 */
[----:B------:R-:W3:Y:S04]  /*7cc10*/  LDL.LU R58, [R1+0x1a14] ;  /* 0x001a1400013a7983 */ /* 0x000ee80000300800 */
[----:B------:R1:W-:Y:S01]  /*7cc20*/  LDGSTS.E [R0+0x9100], desc[UR14][R52.64], P0 ;  /* 0x0910000034007fae */ /* 0x0003e200081a100e */
[----:B------:R-:W-:-:S05]  /*7cc30*/  IADD3 R59, P2, PT, R59, UR17, RZ ;  /* 0x000000113b3b7c10 */ /* 0x000fca000ff5e0ff */
[----:B------:R-:W-:Y:S01]  /*7cc40*/  STL [R1+0x188c], R59 ;  /* 0x00188c3b01007387 */ /* 0x000fe20000100800 */
[----:B------:R-:W-:Y:S02]  /*7cc50*/  IADD3 R65, P3, PT, R65, UR17, RZ ;  /* 0x0000001141417c10 */ /* 0x000fe4000ff7e0ff */
[----:B------:R-:W-:Y:S02]  /*7cc60*/  IADD3.X R60, PT, PT, R60, UR8, RZ, P2, !PT ;  /* 0x000000083c3c7c10 */ /* 0x000fe400097fe4ff */
[----:B------:R-:W-:-:S03]  /*7cc70*/  IADD3.X R66, PT, PT, R66, UR8, RZ, P3, !PT ;  /* 0x0000000842427c10 */ /* 0x000fc60009ffe4ff */
[----:B------:R1:W-:Y:S02]  /*7cc80*/  STL [R1+0x1888], R60 ;  /* 0x0018883c01007387 */ /* 0x0003e40000100800 */
[----:B-1----:R-:W-:Y:S02]  /*7cc90*/  MOV R53, R60 ;  /* 0x0000003c00357202 */ /* 0x002fe40000000f00 */
[----:B------:R-:W-:Y:S01]  /*7cca0*/  STL [R1+0x1894], R65 ;  /* 0x0018944101007387 */ /* 0x000fe20000100800 */
[----:B------:R-:W-:-:S03]  /*7ccb0*/  IMAD.MOV.U32 R52, RZ, RZ, R59 ;  /* 0x000000ffff347224 */ /* 0x000fc600078e003b */
[----:B------:R-:W3:Y:S04]  /*7ccc0*/  LDL.LU R60, [R1+0x1a08] ;  /* 0x001a0800013c7983 */ /* 0x000ee80000300800 */
[----:B------:R-:W-:Y:S04]  /*7ccd0*/  STL [R1+0x1890], R66 ;  /* 0x0018904201007387 */ /* 0x000fe80000100800 */
[----:B------:R-:W3:Y:S01]  /*7cce0*/  LDL.LU R59, [R1+0x1a10] ;  /* 0x001a1000013b7983 */ /* 0x000ee20000300800 */
[----:B--2---:R-:W-:-:S03]  /*7ccf0*/  IADD3 R54, P2, PT, R54, UR17, RZ ;  /* 0x0000001136367c10 */ /* 0x004fc6000ff5e0ff */
[----:B------:R1:W-:Y:S01]  /*7cd00*/  LDGSTS.E [R0+0xa000], desc[UR14][R52.64], P1 ;  /* 0x0a00000034007fae */ /* 0x0003e200089a100e */
[----:B----4-:R-:W-:-:S03]  /*7cd10*/  IADD3 R55, P3, PT, R55, UR17, RZ ;  /* 0x0000001137377c10 */ /* 0x010fc6000ff7e0ff */
[----:B------:R2:W-:Y:S01]  /*7cd20*/  STL [R1+0x190c], R54 ;  /* 0x00190c3601007387 */ /* 0x0005e20000100800 */
[----:B-1----:R-:W-:Y:S01]  /*7cd30*/  IMAD.MOV.U32 R52, RZ, RZ, R65 ;  /* 0x000000ffff347224 */ /* 0x002fe200078e0041 */
[----:B------:R-:W-:-:S05]  /*7cd40*/  MOV R53, R66 ;  /* 0x0000004200357202 */ /* 0x000fca0000000f00 */
[----:B------:R1:W-:Y:S01]  /*7cd50*/  LDGSTS.E [R0+0xa100], desc[UR14][R52.64], P0 ;  /* 0x0a10000034007fae */ /* 0x0003e200081a100e */
[----:B------:R-:W-:Y:S01]  /*7cd60*/  IADD3.X R56, PT, PT, R56, UR8, RZ, P2, !PT ;  /* 0x0000000838387c10 */ /* 0x000fe200097fe4ff */
[----:B-1----:R-:W-:-:S03]  /*7cd70*/  IMAD.MOV.U32 R52, RZ, RZ, R54 ;  /* 0x000000ffff347224 */ /* 0x002fc600078e0036 */
[----:B------:R-:W-:Y:S01]  /*7cd80*/  MOV R53, R56 ;  /* 0x0000003800357202 */ /* 0x000fe20000000f00 */
[----:B------:R1:W-:Y:S01]  /*7cd90*/  STL [R1+0x1908], R56 ;  /* 0x0019083801007387 */ /* 0x0003e20000100800 */
[----:B---3--:R-:W-:-:S03]  /*7cda0*/  IADD3.X R57, PT, PT, R57, UR8, RZ, P3, !PT ;  /* 0x0000000839397c10 */ /* 0x008fc60009ffe4ff */
[----:B------:R3:W-:Y:S04]  /*7cdb0*/  STL [R1+0x1914], R55 ;  /* 0x0019143701007387 */ /* 0x0007e80000100800 */
[----:B--2---:R-:W2:Y:S04]  /*7cdc0*/  LDL.LU R54, [R1+0x1a8c] ;  /* 0x001a8c0001367983 */ /* 0x004ea80000300800 */
[----:B------:R4:W-:Y:S04]  /*7cdd0*/  STL [R1+0x1910], R57 ;  /* 0x0019103901007387 */ /* 0x0009e80000100800 */
[----:B------:R4:W-:Y:S04]  /*7cde0*/  LDGSTS.E [R0+0xb000], desc[UR14][R52.64], P1 ;  /* 0x0b00000034007fae */ /* 0x0009e800089a100e */
[----:B-1----:R-:W2:Y:S01]  /*7cdf0*/  LDL.LU R56, [R1+0x1a94] ;  /* 0x001a940001387983 */ /* 0x002ea20000300800 */
[----:B----4-:R-:W-:-:S03]  /*7ce00*/  IMAD.MOV.U32 R52, RZ, RZ, R55 ;  /* 0x000000ffff347224 */ /* 0x010fc600078e0037 */
[----:B---3--:R-:W3:Y:S01]  /*7ce10*/  LDL.LU R55, [R1+0x1a88] ;  /* 0x001a880001377983 */ /* 0x008ee20000300800 */
[----:B------:R-:W-:Y:S02]  /*7ce20*/  MOV R53, R57 ;  /* 0x0000003900357202 */ /* 0x000fe40000000f00 */
[----:B------:R-:W-:Y:S01]  /*7ce30*/  IADD3 R62, P2, PT, R62, UR17, RZ ;  /* 0x000000113e3e7c10 */ /* 0x000fe2000ff5e0ff */
[----:B------:R-:W4:Y:S01]  /*7ce40*/  LDL.LU R57, [R1+0x1a90] ;  /* 0x001a900001397983 */ /* 0x000f220000300800 */
[----:B------:R-:W-:-:S03]  /*7ce50*/  IADD3 R61, P3, PT, R61, UR17, RZ ;  /* 0x000000113d3d7c10 */ /* 0x000fc6000ff7e0ff */
[----:B------:R1:W-:Y:S04]  /*7ce60*/  LDGSTS.E [R0+0xb100], desc[UR14][R52.64], P0 ;  /* 0x0b10000034007fae */ /* 0x0003e800081a100e */
[----:B------:R1:W-:Y:S01]  /*7ce70*/  STL [R1+0x198c], R62 ;  /* 0x00198c3e01007387 */ /* 0x0003e20000100800 */
[----:B------:R-:W-:Y:S01]  /*7ce80*/  IADD3.X R64, PT, PT, R64, UR8, RZ, P2, !PT ;  /* 0x0000000840407c10 */ /* 0x000fe200097fe4ff */
[----:B-1----:R-:W-:-:S03]  /*7ce90*/  IMAD.MOV.U32 R52, RZ, RZ, R62 ;  /* 0x000000ffff347224 */ /* 0x002fc600078e003e */
[----:B------:R-:W-:Y:S01]  /*7cea0*/  MOV R53, R64 ;  /* 0x0000004000357202 */ /* 0x000fe20000000f00 */
[----:B------:R-:W-:Y:S01]  /*7ceb0*/  STL [R1+0x1988], R64 ;  /* 0x0019884001007387 */ /* 0x000fe20000100800 */
[----:B------:R-:W-:-:S03]  /*7cec0*/  IADD3.X R63, PT, PT, R63, UR8, RZ, P3, !PT ;  /* 0x000000083f3f7c10 */ /* 0x000fc60009ffe4ff */
[----:B------:R-:W-:Y:S04]  /*7ced0*/  STL [R1+0x1994], R61 ;  /* 0x0019943d01007387 */ /* 0x000fe80000100800 */
[----:B------:R-:W4:Y:S04]  /*7cee0*/  LDL.LU R62, [R1+0x1b0c] ;  /* 0x001b0c00013e7983 */ /* 0x000f280000300800 */
[----:B------:R1:W-:Y:S04]  /*7cef0*/  STL [R1+0x1990], R63 ;  /* 0x0019903f01007387 */ /* 0x0003e80000100800 */
[----:B------:R1:W-:Y:S04]  /*7cf00*/  LDGSTS.E [R0+0xc000], desc[UR14][R52.64], P1 ;  /* 0x0c00000034007fae */ /* 0x0003e800089a100e */
[----:B------:R-:W4:Y:S01]  /*7cf10*/  LDL.LU R66, [R1+0x1b14] ;  /* 0x001b140001427983 */ /* 0x000f220000300800 */
[----:B------:R-:W-:-:S02]  /*7cf20*/  IADD3 R3, P2, PT, R3, UR17, RZ ;  /* 0x0000001103037c10 */ /* 0x000fc4000ff5e0ff */
[----:B-1----:R-:W-:Y:S02]  /*7cf30*/  MOV R53, R63 ;  /* 0x0000003f00357202 */ /* 0x002fe40000000f00 */
[----:B------:R-:W4:Y:S01]  /*7cf40*/  LDL.LU R63, [R1+0x1b08] ;  /* 0x001b0800013f7983 */ /* 0x000f220000300800 */
[----:B------:R-:W-:Y:S01]  /*7cf50*/  IADD3 R58, P3, PT, R58, UR17, RZ ;  /* 0x000000113a3a7c10 */ /* 0x000fe2000ff7e0ff */
[----:B------:R-:W-:Y:S02]  /*7cf60*/  IMAD.MOV.U32 R52, RZ, RZ, R61 ;  /* 0x000000ffff347224 */ /* 0x000fe400078e003d */
[----:B------:R-:W4:Y:S04]  /*7cf70*/  LDL.LU R67, [R1+0x1b10] ;  /* 0x001b100001437983 */ /* 0x000f280000300800 */
[----:B------:R1:W-:Y:S04]  /*7cf80*/  STL [R1+0x1a0c], R3 ;  /* 0x001a0c0301007387 */ /* 0x0003e80000100800 */
[----:B------:R1:W-:Y:S02]  /*7cf90*/  LDGSTS.E [R0+0xc100], desc[UR14][R52.64], P0 ;  /* 0x0c10000034007fae */ /* 0x0003e400081a100e */
[----:B-1----:R-:W-:Y:S01]  /*7cfa0*/  IMAD.MOV.U32 R52, RZ, RZ, R3 ;  /* 0x000000ffff347224 */ /* 0x002fe200078e0003 */
[----:B------:R-:W-:-:S05]  /*7cfb0*/  IADD3.X R60, PT, PT, R60, UR8, RZ, P2, !PT ;  /* 0x000000083c3c7c10 */ /* 0x000fca00097fe4ff */
[----:B------:R-:W-:Y:S01]  /*7cfc0*/  STL [R1+0x1a08], R60 ;  /* 0x001a083c01007387 */ /* 0x000fe20000100800 */
[----:B------:R-:W-:-:S03]  /*7cfd0*/  IADD3.X R59, PT, PT, R59, UR8, RZ, P3, !PT ;  /* 0x000000083b3b7c10 */ /* 0x000fc60009ffe4ff */
[----:B------:R-:W-:Y:S04]  /*7cfe0*/  STL [R1+0x1a14], R58 ;  /* 0x001a143a01007387 */ /* 0x000fe80000100800 */
[----:B------:R-:W4:Y:S04]  /*7cff0*/  LDL.LU R71, [R1+0x1b8c] ;  /* 0x001b8c0001477983 */ /* 0x000f280000300800 */
[----:B------:R-:W-:Y:S04]  /*7d000*/  STL [R1+0x1a10], R59 ;  /* 0x001a103b01007387 */ /* 0x000fe80000100800 */
[----:B------:R-:W4:Y:S04]  /*7d010*/  LDL.LU R3, [R1+0x1b94] ;  /* 0x001b940001037983 */ /* 0x000f280000300800 */
[----:B------:R-:W4:Y:S04]  /*7d020*/  LDL.LU R74, [R1+0x1b88] ;  /* 0x001b8800014a7983 */ /* 0x000f280000300800 */
[----:B------:R-:W4:Y:S04]  /*7d030*/  LDL.LU R70, [R1+0x1b90] ;  /* 0x001b900001467983 */ /* 0x000f280000300800 */
[----:B------:R-:W4:Y:S01]  /*7d040*/  LDL.LU.64 R72, [R1+0x1178] ;  /* 0x0011780001487983 */ /* 0x000f220000300a00 */
[----:B------:R-:W-:-:S05]  /*7d050*/  MOV R53, R60 ;  /* 0x0000003c00357202 */ /* 0x000fca0000000f00 */
[----:B------:R1:W-:Y:S02]  /*7d060*/  LDGSTS.E [R0+0xd000], desc[UR14][R52.64], P1 ;  /* 0x0d00000034007fae */ /* 0x0003e400089a100e */
[----:B-1----:R-:W-:Y:S01]  /*7d070*/  IMAD.MOV.U32 R52, RZ, RZ, R58 ;  /* 0x000000ffff347224 */ /* 0x002fe200078e003a */
[----:B------:R-:W-:Y:S02]  /*7d080*/  MOV R53, R59 ;  /* 0x0000003b00357202 */ /* 0x000fe40000000f00 */
[----:B--2---:R-:W-:-:S03]  /*7d090*/  IADD3 R54, P2, PT, R54, UR17, RZ ;  /* 0x0000001136367c10 */ /* 0x004fc6000ff5e0ff */
[----:B------:R1:W-:Y:S04]  /*7d0a0*/  LDGSTS.E [R0+0xd100], desc[UR14][R52.64], P0 ;  /* 0x0d10000034007fae */ /* 0x0003e800081a100e */
[----:B------:R-:W-:Y:S01]  /*7d0b0*/  STL [R1+0x1a8c], R54 ;  /* 0x001a8c3601007387 */ /* 0x000fe20000100800 */
[----:B------:R-:W-:Y:S01]  /*7d0c0*/  IADD3 R56, P3, PT, R56, UR17, RZ ;  /* 0x0000001138387c10 */ /* 0x000fe2000ff7e0ff */
[----:B-1----:R-:W-:Y:S01]  /*7d0d0*/  IMAD.MOV.U32 R52, RZ, RZ, R54 ;  /* 0x000000ffff347224 */ /* 0x002fe200078e0036 */
[----:B---3--:R-:W-:-:S04]  /*7d0e0*/  IADD3.X R55, PT, PT, R55, UR8, RZ, P2, !PT ;  /* 0x0000000837377c10 */ /* 0x008fc800097fe4ff */
[----:B------:R-:W-:Y:S01]  /*7d0f0*/  MOV R53, R55 ;  /* 0x0000003700357202 */ /* 0x000fe20000000f00 */
[----:B------:R1:W-:Y:S01]  /*7d100*/  STL [R1+0x1a88], R55 ;  /* 0x001a883701007387 */ /* 0x0003e20000100800 */
[----:B----4-:R-:W-:-:S03]  /*7d110*/  IADD3.X R57, PT, PT, R57, UR8, RZ, P3, !PT ;  /* 0x0000000839397c10 */ /* 0x010fc60009ffe4ff */
[----:B------:R-:W-:Y:S04]  /*7d120*/  STL [R1+0x1a94], R56 ;  /* 0x001a943801007387 */ /* 0x000fe80000100800 */
[----:B------:R2:W-:Y:S04]  /*7d130*/  LDGSTS.E [R0+0xe000], desc[UR14][R52.64], P1 ;  /* 0x0e00000034007fae */ /* 0x0005e800089a100e */
[----:B-1----:R-:W3:Y:S04]  /*7d140*/  LDL.LU.64 R54, [R1+0x1170] ;  /* 0x0011700001367983 */ /* 0x002ee80000300a00 */
[----:B------:R1:W-:Y:S01]  /*7d150*/  STL [R1+0x1a90], R57 ;  /* 0x001a903901007387 */ /* 0x0003e20000100800 */
[----:B--2---:R-:W-:Y:S01]  /*7d160*/  IMAD.MOV.U32 R52, RZ, RZ, R56 ;  /* 0x000000ffff347224 */ /* 0x004fe200078e0038 */
[----:B------:R-:W-:-:S02]  /*7d170*/  MOV R53, R57 ;  /* 0x0000003900357202 */ /* 0x000fc40000000f00 */
[----:B-1----:R-:W2:Y:S01]  /*7d180*/  LDL.LU.64 R56, [R1+0x10f8] ;  /* 0x0010f80001387983 */ /* 0x002ea20000300a00 */
[----:B------:R-:W-:-:S03]  /*7d190*/  IADD3 R62, P2, PT, R62, UR17, RZ ;  /* 0x000000113e3e7c10 */ /* 0x000fc6000ff5e0ff */
[----:B------:R-:W4:Y:S04]  /*7d1a0*/  LDL.LU.64 R58, [R1+0x10f0] ;  /* 0x0010f000013a7983 */ /* 0x000f280000300a00 */
[----:B------:R-:W2:Y:S01]  /*7d1b0*/  LDL.LU.64 R60, [R1+0x1078] ;  /* 0x00107800013c7983 */ /* 0x000ea20000300a00 */
[----:B------:R-:W-:-:S03]  /*7d1c0*/  IADD3 R66, P3, PT, R66, UR17, RZ ;  /* 0x0000001142427c10 */ /* 0x000fc6000ff7e0ff */
[----:B------:R-:W-:Y:S04]  /*7d1d0*/  STL [R1+0x1b0c], R62 ;  /* 0x001b0c3e01007387 */ /* 0x000fe80000100800 */
[----:B------:R1:W-:Y:S01]  /*7d1e0*/  LDGSTS.E [R0+0xe100], desc[UR14][R52.64], P0 ;  /* 0x0e10000034007fae */ /* 0x0003e200081a100e */
[----:B------:R-:W-:Y:S02]  /*7d1f0*/  IADD3.X R63, PT, PT, R63, UR8, RZ, P2, !PT ;  /* 0x000000083f3f7c10 */ /* 0x000fe400097fe4ff */
[----:B------:R-:W-:-:S03]  /*7d200*/  IADD3.X R67, PT, PT, R67, UR8, RZ, P3, !PT ;  /* 0x0000000843437c10 */ /* 0x000fc60009ffe4ff */
[----:B------:R1:W-:Y:S02]  /*7d210*/  STL [R1+0x1b08], R63 ;  /* 0x001b083f01007387 */ /* 0x0003e40000100800 */
[----:B-1----:R-:W-:Y:S01]  /*7d220*/  IMAD.MOV.U32 R52, RZ, RZ, R62 ;  /* 0x000000ffff347224 */ /* 0x002fe200078e003e */
[----:B------:R-:W-:Y:S01]  /*7d230*/  MOV R53, R63 ;  /* 0x0000003f00357202 */ /* 0x000fe20000000f00 */
[----:B------:R-:W-:Y:S04]  /*7d240*/  STL [R1+0x1b14], R66 ;  /* 0x001b144201007387 */ /* 0x000fe80000100800 */
[----:B------:R1:W-:Y:S04]  /*7d250*/  LDGSTS.E [R0+0xf000], desc[UR14][R52.64], P1 ;  /* 0x0f00000034007fae */ /* 0x0003e800089a100e */
[----:B------:R-:W4:Y:S04]  /*7d260*/  LDL.LU.64 R62, [R1+0x1070] ;  /* 0x00107000013e7983 */ /* 0x000f280000300a00 */
[----:B------:R1:W-:Y:S04]  /*7d270*/  STL [R1+0x1b10], R67 ;  /* 0x001b104301007387 */ /* 0x0003e80000100800 */
[----:B------:R-:W4:Y:S01]  /*7d280*/  LDL.LU.64 R64, [R1+0xff8] ;  /* 0x000ff80001407983 */ /* 0x000f220000300a00 */
[----:B-1----:R-:W-:Y:S01]  /*7d290*/  IMAD.MOV.U32 R52, RZ, RZ, R66 ;  /* 0x000000ffff347224 */ /* 0x002fe200078e0042 */
[----:B------:R-:W-:-:S02]  /*7d2a0*/  MOV R53, R67 ;  /* 0x0000004300357202 */ /* 0x000fc40000000f00 */
[----:B------:R-:W4:Y:S04]  /*7d2b0*/  LDL.LU.64 R66, [R1+0xff0] ;  /* 0x000ff00001427983 */ /* 0x000f280000300a00 */
[----:B------:R1:W-:Y:S04]  /*7d2c0*/  LDGSTS.E [R0+0xf100], desc[UR14][R52.64], P0 ;  /* 0x0f10000034007fae */ /* 0x0003e800081a100e */
[----:B------:R-:W4:Y:S01]  /*7d2d0*/  LDL.LU.64 R68, [R1+0xf78] ;  /* 0x000f780001447983 */ /* 0x000f220000300a00 */
[----:B------:R-:W-:-:S05]  /*7d2e0*/  IADD3 R71, P2, PT, R71, UR17, RZ ;  /* 0x0000001147477c10 */ /* 0x000fca000ff5e0ff */
[----:B-1----:R-:W-:Y:S01]  /*7d2f0*/  IMAD.MOV.U32 R52, RZ, RZ, R71 ;  /* 0x000000ffff347224 */ /* 0x002fe200078e0047 */
[----:B------:R-:W-:Y:S02]  /*7d300*/  IADD3 R3, P3, PT, R3, UR17, RZ ;  /* 0x0000001103037c10 */ /* 0x000fe4000ff7e0ff */
[----:B------:R-:W-:-:S04]  /*7d310*/  IADD3.X R74, PT, PT, R74, UR8, RZ, P2, !PT ;  /* 0x000000084a4a7c10 */ /* 0x000fc800097fe4ff */
[----:B------:R-:W-:Y:S02]  /*7d320*/  MOV R53, R74 ;  /* 0x0000004a00357202 */ /* 0x000fe40000000f00 */
[----:B------:R-:W-:Y:S01]  /*7d330*/  IADD3.X R70, PT, PT, R70, UR8, RZ, P3, !PT ;  /* 0x0000000846467c10 */ /* 0x000fe20009ffe4ff */
[----:B------:R-:W-:Y:S04]  /*7d340*/  STL [R1+0x1b8c], R71 ;  /* 0x001b8c4701007387 */ /* 0x000fe80000100800 */
[----:B------:R-:W-:Y:S04]  /*7d350*/  STL [R1+0x1b88], R74 ;  /* 0x001b884a01007387 */ /* 0x000fe80000100800 */
[----:B------:R1:W-:Y:S04]  /*7d360*/  LDGSTS.E [R0+0x10000], desc[UR14][R52.64], P1 ;  /* 0x1000000034007fae */ /* 0x0003e800089a100e */
[----:B------:R1:W-:Y:S04]  /*7d370*/  STL [R1+0x1b94], R3 ;  /* 0x001b940301007387 */ /* 0x0003e80000100800 */
[----:B------:R1:W-:Y:S02]  /*7d380*/  STL [R1+0x1b90], R70 ;  /* 0x001b904601007387 */ /* 0x0003e40000100800 */
[----:B-1----:R-:W-:Y:S01]  /*7d390*/  IMAD.MOV.U32 R52, RZ, RZ, R3 ;  /* 0x000000ffff347224 */ /* 0x002fe200078e0003 */
[----:B------:R-:W-:-:S02]  /*7d3a0*/  MOV R53, R70 ;  /* 0x0000004600357202 */ /* 0x000fc40000000f00 */
[----:B------:R-:W-:Y:S01]  /*7d3b0*/  IADD3 R3, P2, PT, R72, UR17, RZ ;  /* 0x0000001148037c10 */ /* 0x000fe2000ff5e0ff */
[----:B------:R-:W4:Y:S04]  /*7d3c0*/  LDL.LU.64 R70, [R1+0xf70] ;  /* 0x000f700001467983 */ /* 0x000f280000300a00 */
[----:B------:R1:W-:Y:S02]  /*7d3d0*/  LDGSTS.E [R0+0x10100], desc[UR14][R52.64], P0 ;  /* 0x1010000034007fae */ /* 0x0003e400081a100e */
[----:B-1----:R-:W-:Y:S02]  /*7d3e0*/  IADD3.X R52, PT, PT, R73, UR8, RZ, P2, !PT ;  /* 0x0000000849347c10 */ /* 0x002fe400097fe4ff */
        /* <DEDUP_REMOVED lines=19> */
[----:B------:R-:W4:Y:S01]  /*7d520*/  LDL.LU.64 R152, [R1+0xb50] ;  /* 0x000b500001987983 */ /* 0x000f220000300a00 */
[----:B---3--:R-:W-:-:S04]  /*7d530*/  IADD3 R53, P2, PT, R54, UR17, RZ ;  /* 0x0000001136357c10 */ /* 0x008fc8000ff5e0ff */
[----:B------:R-:W-:Y:S02]  /*7d540*/  IADD3.X R54, PT, PT, R55, UR8, RZ, P2, !PT ;  /* 0x0000000837367c10 */ /* 0x000fe400097fe4ff */
[----:B--2---:R-:W-:-:S04]  /*7d550*/  IADD3 R55, P2, PT, R56, UR17, RZ ;  /* 0x0000001138377c10 */ /* 0x004fc8000ff5e0ff */
[----:B------:R-:W-:Y:S02]  /*7d560*/  IADD3.X R56, PT, PT, R57, UR8, RZ, P2, !PT ;  /* 0x0000000839387c10 */ /* 0x000fe400097fe4ff */
[----:B----4-:R-:W-:-:S04]  /*7d570*/  IADD3 R57, P2, PT, R58, UR17, RZ ;  /* 0x000000113a397c10 */ /* 0x010fc8000ff5e0ff */
[----:B------:R-:W-:Y:S02]  /*7d580*/  IADD3.X R58, PT, PT, R59, UR8, RZ, P2, !PT ;  /* 0x000000083b3a7c10 */ /* 0x000fe400097fe4ff */
[----:B------:R-:W-:-:S04]  /*7d590*/  IADD3 R59, P2, PT, R60, UR17, RZ ;  /* 0x000000113c3b7c10 */ /* 0x000fc8000ff5e0ff */
        /* <DEDUP_REMOVED lines=8> */
[----:B------:R-:W-:Y:S01]  /*7d620*/  IADD3.X R68, PT, PT, R69, UR8, RZ, P2, !PT ;  /* 0x0000000845447c10 */ /* 0x000fe200097fe4ff */
        /* <DEDUP_REMOVED lines=10> */
[----:B------:R-:W-:Y:S01]  /*7d6d0*/  STL.64 [R1+0x1178], R250 ;  /* 0x001178fa01007387 */ /* 0x000fe20000100a00 */
[----:B------:R-:W-:Y:S01]  /*7d6e0*/  IMAD.MOV.U32 R236, RZ, RZ, R61 ;  /* 0x000000ffffec7224 */ /* 0x000fe200078e003d */
[----:B------:R-:W-:Y:S01]  /*7d6f0*/  MOV R237, R62 ;  /* 0x0000003e00ed7202 */ /* 0x000fe20000000f00 */
[----:B------:R-:W-:Y:S01]  /*7d700*/  IMAD.MOV.U32 R234, RZ, RZ, R63 ;  /* 0x000000ffffea7224 */ /* 0x000fe200078e003f */
[----:B------:R-:W-:Y:S01]  /*7d710*/  STL.64 [R1+0x1170], R248 ;  /* 0x001170f801007387 */ /* 0x000fe20000100a00 */
[----:B------:R-:W-:Y:S01]  /*7d720*/  MOV R235, R64 ;  /* 0x0000004000eb7202 */ /* 0x000fe20000000f00 */
[----:B------:R-:W-:Y:S01]  /*7d730*/  IMAD.MOV.U32 R232, RZ, RZ, R65 ;  /* 0x000000ffffe87224 */ /* 0x000fe200078e0041 */
[----:B------:R-:W-:Y:S01]  /*7d740*/  MOV R233, R66 ;  /* 0x0000004200e97202 */ /* 0x000fe20000000f00 */
[----:B------:R-:W-:Y:S01]  /*7d750*/  STL.64 [R1+0x10f8], R246 ;  /* 0x0010f8f601007387 */ /* 0x000fe20000100a00 */
[----:B------:R-:W-:Y:S01]  /*7d760*/  IMAD.MOV.U32 R230, RZ, RZ, R67 ;  /* 0x000000ffffe67224 */ /* 0x000fe200078e0043 */
[----:B------:R-:W-:-:S02]  /*7d770*/  MOV R231, R68 ;  /* 0x0000004400e77202 */ /* 0x000fc40000000f00 */
[----:B------:R-:W-:Y:S04]  /*7d780*/  STL.64 [R1+0x10f0], R244 ;  /* 0x0010f0f401007387 */ /* 0x000fe80000100a00 */
[----:B------:R-:W-:Y:S04]  /*7d790*/  STL.64 [R1+0x1078], R238 ;  /* 0x001078ee01007387 */ /* 0x000fe80000100a00 */
[----:B------:R-:W-:Y:S04]  /*7d7a0*/  STL.64 [R1+0x1070], R236 ;  /* 0x001070ec01007387 */ /* 0x000fe80000100a00 */
[----:B------:R-:W-:Y:S04]  /*7d7b0*/  STL.64 [R1+0xff8], R234 ;  /* 0x000ff8ea01007387 */ /* 0x000fe80000100a00 */
[----:B------:R-:W-:Y:S04]  /*7d7c0*/  STL.64 [R1+0xff0], R232 ;  /* 0x000ff0e801007387 */ /* 0x000fe80000100a00 */
[----:B------:R-:W-:Y:S04]  /*7d7d0*/  STL.64 [R1+0xf78], R230 ;  /* 0x000f78e601007387 */ /* 0x000fe80000100a00 */
        /* <DEDUP_REMOVED lines=8> */
[----:B------:R-:W-:Y:S01]  /*7d860*/  LDGSTS.E [R0+0x15000], desc[UR14][R230.64], P1 ;  /* 0x15000000e6007fae */ /* 0x000fe200089a100e */
        /* <DEDUP_REMOVED lines=34> */
[----:B------:R-:W-:Y:S01]  /*7da90*/  IADD3 R103, P2, PT, R104, UR17, RZ ;  /* 0x0000001168677c10 */ /* 0x000fe2000ff5e0ff */
[----:B------:R-:W-:Y:S01]  /*7daa0*/  IMAD.MOV.U32 R228, RZ, RZ, R69 ;  /* 0x000000ffffe47224 */ /* 0x000fe200078e0045 */
[----:B------:R-:W-:Y:S01]  /*7dab0*/  MOV R229, R70 ;  /* 0x0000004600e57202 */ /* 0x000fe20000000f00 */
[----:B------:R-:W-:Y:S01]  /*7dac0*/  IMAD.MOV.U32 R226, RZ, RZ, R71 ;  /* 0x000000ffffe27224 */ /* 0x000fe200078e0047 */
[----:B------:R-:W-:Y:S01]  /*7dad0*/  IADD3.X R104, PT, PT, R105, UR8, RZ, P2, !PT ;  /* 0x0000000869687c10 */ /* 0x000fe200097fe4ff */
[----:B------:R-:W-:Y:S01]  /*7dae0*/  IMAD.MOV.U32 R224, RZ, RZ, R73 ;  /* 0x000000ffffe07224 */ /* 0x000fe200078e0049 */
[----:B------:R-:W-:Y:S01]  /*7daf0*/  MOV R227, R72 ;  /* 0x0000004800e37202 */ /* 0x000fe20000000f00 */
[----:B------:R-:W-:Y:S01]  /*7db00*/  IMAD.MOV.U32 R222, RZ, RZ, R75 ;  /* 0x000000ffffde7224 */ /* 0x000fe200078e004b */
[----:B------:R-:W-:-:S02]  /*7db10*/  IADD3 R105, P2, PT, R106, UR17, RZ ;  /* 0x000000116a697c10 */ /* 0x000fc4000ff5e0ff */
[----:B------:R-:W-:Y:S01]  /*7db20*/  MOV R225, R74 ;  /* 0x0000004a00e17202 */ /* 0x000fe20000000f00 */
[----:B------:R-:W-:Y:S01]  /*7db30*/  IMAD.MOV.U32 R220, RZ, RZ, R77 ;  /* 0x000000ffffdc7224 */ /* 0x000fe200078e004d */
[----:B------:R-:W-:Y:S01]  /*7db40*/  MOV R223, R76 ;  /* 0x0000004c00df7202 */ /* 0x000fe20000000f00 */
[----:B------:R-:W-:Y:S01]  /*7db50*/  STL.64 [R1+0xf70], R228 ;  /* 0x000f70e401007387 */ /* 0x000fe20000100a00 */
[----:B------:R-:W-:Y:S01]  /*7db60*/  MOV R221, R78 ;  /* 0x0000004e00dd7202 */ /* 0x000fe20000000f00 */
[----:B------:R-:W-:Y:S01]  /*7db70*/  IMAD.MOV.U32 R214, RZ, RZ, R79 ;  /* 0x000000ffffd67224 */ /* 0x000fe200078e004f */
[----:B------:R-:W-:Y:S01]  /*7db80*/  MOV R215, R80 ;  /* 0x0000005000d77202 */ /* 0x000fe20000000f00 */
[----:B------:R-:W-:Y:S01]  /*7db90*/  STL.64 [R1+0xef8], R226 ;  /* 0x000ef8e201007387 */ /* 0x000fe20000100a00 */
[----:B------:R-:W-:Y:S01]  /*7dba0*/  IADD3.X R106, PT, PT, R107, UR8, RZ, P2, !PT ;  /* 0x000000086b6a7c10 */ /* 0x000fe200097fe4ff */
[----:B------:R-:W-:Y:S01]  /*7dbb0*/  IMAD.MOV.U32 R212, RZ, RZ, R81 ;  /* 0x000000ffffd47224 */ /* 0x000fe200078e0051 */
[----:B------:R-:W-:Y:S01]  /*7dbc0*/  MOV R213, R82 ;  /* 0x0000005200d57202 */ /* 0x000fe20000000f00 */
[----:B------:R-:W-:Y:S01]  /*7dbd0*/  STL.64 [R1+0xef0], R224 ;  /* 0x000ef0e001007387 */ /* 0x000fe20000100a00 */
[----:B------:R-:W-:Y:S01]  /*7dbe0*/  IADD3 R107, P2, PT, R148, UR17, RZ ;  /* 0x00000011946b7c10 */ /* 0x000fe2000ff5e0ff */
        /* <DEDUP_REMOVED lines=31> */
[----:B------:R-:W-:Y:S01]  /*7dde0*/  IMAD.MOV.U32 R190, RZ, RZ, R103 ;  /* 0x000000ffffbe7224 */ /* 0x000fe200078e0067 */
[----:B------:R-:W-:-:S02]  /*7ddf0*/  MOV R191, R104 ;  /* 0x0000006800bf7202 */ /* 0x000fc40000000f00 */
[----:B------:R-:W-:Y:S01]  /*7de00*/  STL.64 [R1+0xc78], R202 ;  /* 0x000c78ca01007387 */ /* 0x000fe20000100a00 */
[----:B------:R-:W-:Y:S01]  /*7de10*/  IMAD.MOV.U32 R188, RZ, RZ, R105 ;  /* 0x000000ffffbc7224 */ /* 0x000fe200078e0069 */
[----:B------:R-:W-:Y:S02]  /*7de20*/  MOV R189, R106 ;  /* 0x0000006a00bd7202 */ /* 0x000fe40000000f00 */
[----:B------:R-:W-:Y:S01]  /*7de30*/  STL.64 [R1+0xc70], R200 ;  /* 0x000c70c801007387 */ /* 0x000fe20000100a00 */
[----:B------:R-:W-:Y:S01]  /*7de40*/  IMAD.MOV.U32 R158, RZ, RZ, R107 ;  /* 0x000000ffff9e7224 */ /* 0x000fe200078e006b */
[----:B------:R-:W-:Y:S02]  /*7de50*/  MOV R159, R148 ;  /* 0x00000094009f7202 */ /* 0x000fe40000000f00 */
        /* <DEDUP_REMOVED lines=18> */
[----:B------:R-:W-:Y:S04]  /*7df80*/  LDGSTS.E [R0+0x15100], desc[UR14][R228.64], P0 ;  /* 0x15100000e4007fae */ /* 0x000fe800081a100e */
[----:B------:R-:W-:Y:S04]  /*7df90*/  LDGSTS.E [R0+0x16000], desc[UR14][R226.64], P1 ;  /* 0x16000000e2007fae */ /* 0x000fe800089a100e */
[----:B------:R-:W-:Y:S04]  /*7dfa0*/  LDGSTS.E [R0+0x16100], desc[UR14][R224.64], P0 ;  /* 0x16100000e0007fae */ /* 0x000fe800081a100e */
[----:B------:R-:W-:Y:S04]  /*7dfb0*/  LDGSTS.E [R0+0x17000], desc[UR14][R222.64], P1 ;  /* 0x17000000de007fae */ /* 0x000fe800089a100e */
[----:B------:R-:W4:Y:S04]  /*7dfc0*/  LDL.LU R64, [R1+0x1498] ;  /* 0x0014980001407983 */ /* 0x000f280000300800 */
[----:B------:R-:W-:Y:S04]  /*7dfd0*/  LDGSTS.E [R0+0x17100], desc[UR14][R220.64], P0 ;  /* 0x17100000dc007fae */ /* 0x000fe800081a100e */
        /* <DEDUP_REMOVED lines=10> */
[----:B------:R-:W-:Y:S01]  /*7e080*/  LDGSTS.E [R0+0x1b100], desc[UR14][R200.64], P0 ;  /* 0x1b100000c8007fae */ /* 0x000fe200081a100e */
[----:B------:R-:W-:-:S03]  /*7e090*/  LOP3.LUT R3, R151, 0x10, RZ, 0x3c, !PT ;  /* 0x0000001097037812 */ /* 0x000fc600078e3cff */
[----:B------:R-:W-:Y:S04]  /*7e0a0*/  LDGSTS.E [R0+0x1c000], desc[UR14][R198.64], P1 ;  /* 0x1c000000c6007fae */ /* 0x000fe800089a100e */
[----:B------:R-:W-:Y:S04]  /*7e0b0*/  LDGSTS.E [R0+0x1c100], desc[UR14][R196.64], P0 ;  /* 0x1c100000c4007fae */ /* 0x000fe800081a100e */
[----:B------:R-:W-:Y:S04]  /*7e0c0*/  LDGSTS.E [R0+0x1d000], desc[UR14][R194.64], P1 ;  /* 0x1d000000c2007fae */ /* 0x000fe800089a100e */
[----:B------:R-:W-:Y:S04]  /*7e0d0*/  LDGSTS.E [R0+0x1d100], desc[UR14][R192.64], P0 ;  /* 0x1d100000c0007fae */ /* 0x000fe800081a100e */
[----:B------:R-:W-:Y:S04]  /*7e0e0*/  LDGSTS.E [R0+0x1e000], desc[UR14][R190.64], P1 ;  /* 0x1e000000be007fae */ /* 0x000fe800089a100e */
[----:B------:R-:W-:Y:S04]  /*7e0f0*/  LDGSTS.E [R0+0x1e100], desc[UR14][R188.64], P0 ;  /* 0x1e100000bc007fae */ /* 0x000fe800081a100e */
[----:B------:R-:W-:Y:S04]  /*7e100*/  LDGSTS.E [R0+0x1f000], desc[UR14][R158.64], P1 ;  /* 0x1f0000009e007fae */ /* 0x000fe800089a100e */
[----:B------:R1:W-:Y:S02]  /*7e110*/  LDGSTS.E [R0+0x1f100], desc[UR14][R152.64], P0 ;  /* 0x1f10000098007fae */ /* 0x0003e400081a100e */
[----:B-1----:R-:W-:Y:S01]  /*7e120*/  VIADD R0, R3, UR11 ;  /* 0x0000000b03007c36 */ /* 0x002fe20008000000 */
[----:B--2---:R-:W-:-:S02]  /*7e130*/  IADD3 R52, P2, PT, R52, UR17, RZ ;  /* 0x0000001134347c10 */ /* 0x004fc4000ff5e0ff */
[----:B---3--:R-:W-:Y:S02]  /*7e140*/  IADD3 R57, P3, PT, R57, UR17, RZ ;  /* 0x0000001139397c10 */ /* 0x008fe4000ff7e0ff */
[----:B----4-:R-:W-:Y:S01]  /*7e150*/  IADD3.X R53, PT, PT, R53, UR8, RZ, P2, !PT ;  /* 0x0000000835357c10 */ /* 0x010fe200097fe4ff */
[----:B------:R-:W-:Y:S01]  /*7e160*/  STL [R1+0x139c], R52 ;  /* 0x00139c3401007387 */ /* 0x000fe20000100800 */
[----:B------:R-:W-:-:S03]  /*7e170*/  IADD3.X R60, PT, PT, R60, UR8, RZ, P3, !PT ;  /* 0x000000083c3c7c10 */ /* 0x000fc60009ffe4ff */
[----:B------:R1:W-:Y:S04]  /*7e180*/  STL [R1+0x1398], R53 ;  /* 0x0013983501007387 */ /* 0x0003e80000100800 */
[----:B------:R-:W-:Y:S04]  /*7e190*/  STL [R1+0x13a4], R57 ;  /* 0x0013a43901007387 */ /* 0x000fe80000100800 */
[----:B------:R-:W2:Y:S01]  /*7e1a0*/  LDL.LU R59, [R1+0x151c] ;  /* 0x00151c00013b7983 */ /* 0x000ea20000300800 */
[----:B------:R-:W-:-:S03]  /*7e1b0*/  IADD3 R61, P2, PT, R61, UR17, RZ ;  /* 0x000000113d3d7c10 */ /* 0x000fc6000ff5e0ff */
[----:B------:R3:W-:Y:S04]  /*7e1c0*/  STL [R1+0x13a0], R60 ;  /* 0x0013a03c01007387 */ /* 0x0007e80000100800 */
[----:B------:R1:W-:Y:S04]  /*7e1d0*/  LDGSTS.E [R0+0x200], desc[UR14][R52.64], P1 ;  /* 0x0020000034007fae */ /* 0x0003e800089a100e */
[----:B------:R-:W4:Y:S01]  /*7e1e0*/  LDL.LU R55, [R1+0x1524] ;  /* 0x0015240001377983 */ /* 0x000f220000300800 */
[----:B------:R-:W-:Y:S01]  /*7e1f0*/  IADD3.X R65, PT, PT, R65, UR8, RZ, P2, !PT ;  /* 0x0000000841417c10 */ /* 0x000fe200097fe4ff */
[----:B-1----:R-:W-:-:S02]  /*7e200*/  IMAD.MOV.U32 R53, RZ, RZ, R60 ;  /* 0x000000ffff357224 */ /* 0x002fc400078e003c */
[----:B---3--:R-:W3:Y:S01]  /*7e210*/  LDL.LU R60, [R1+0x1518] ;  /* 0x00151800013c7983 */ /* 0x008ee20000300800 */
[----:B------:R-:W-:Y:S02]  /*7e220*/  MOV R52, R57 ;  /* 0x0000003900347202 */ /* 0x000fe40000000f00 */
[----:B------:R-:W-:Y:S01]  /*7e230*/  IADD3 R58, P3, PT, R58, UR17, RZ ;  /* 0x000000113a3a7c10 */ /* 0x000fe2000ff7e0ff */
[----:B------:R-:W3:Y:S03]  /*7e240*/  LDL.LU R57, [R1+0x1520] ;  /* 0x0015200001397983 */ /* 0x000ee60000300800 */
[----:B------:R-:W-:Y:S01]  /*7e250*/  IADD3.X R62, PT, PT, R62, UR8, RZ, P3, !PT ;  /* 0x000000083e3e7c10 */ /* 0x000fe20009ffe4ff */
[----:B------:R1:W-:Y:S04]  /*7e260*/  LDGSTS.E [R0+0x300], desc[UR14][R52.64], P0 ;  /* 0x0030000034007fae */ /* 0x0003e800081a100e */
[----:B------:R1:W-:Y:S04]  /*7e270*/  STL [R1+0x141c], R61 ;  /* 0x00141c3d01007387 */ /* 0x0003e80000100800 */
[----:B------:R1:W-:Y:S02]  /*7e280*/  STL [R1+0x1418], R65 ;  /* 0x0014184101007387 */ /* 0x0003e40000100800 */
[----:B-1----:R-:W-:Y:S01]  /*7e290*/  MOV R52, R61 ;  /* 0x0000003d00347202 */ /* 0x002fe20000000f00 */
[----:B------:R-:W-:Y:S01]  /*7e2a0*/  IMAD.MOV.U32 R53, RZ, RZ, R65 ;  /* 0x000000ffff357224 */ /* 0x000fe200078e0041 */
[----:B------:R-:W-:Y:S04]  /*7e2b0*/  STL [R1+0x1424], R58 ;  /* 0x0014243a01007387 */ /* 0x000fe80000100800 */
[----:B------:R-:W3:Y:S04]  /*7e2c0*/  LDL.LU R61, [R1+0x159c] ;  /* 0x00159c00013d7983 */ /* 0x000ee80000300800 */
[----:B------:R1:W-:Y:S04]  /*7e2d0*/  STL [R1+0x1420], R62 ;  /* 0x0014203e01007387 */ /* 0x0003e80000100800 */
[----:B------:R1:W-:Y:S04]  /*7e2e0*/  LDGSTS.E [R0+0x1200], desc[UR14][R52.64], P1 ;  /* 0x0120000034007fae */ /* 0x0003e800089a100e */
[----:B------:R-:W3:Y:S01]  /*7e2f0*/  LDL.LU R65, [R1+0x15a4] ;  /* 0x0015a40001417983 */ /* 0x000ee20000300800 */
[----:B-1----:R-:W-:-:S03]  /*7e300*/  IMAD.MOV.U32 R53, RZ, RZ, R62 ;  /* 0x000000ffff357224 */ /* 0x002fc600078e003e */
[----:B------:R-:W3:Y:S04]  /*7e310*/  LDL.LU R62, [R1+0x1598] ;  /* 0x00159800013e7983 */ /* 0x000ee80000300800 */
[----:B------:R-:W3:Y:S01]  /*7e320*/  LDL.LU R66, [R1+0x15a0] ;  /* 0x0015a00001427983 */ /* 0x000ee20000300800 */
[----:B------:R-:W-:Y:S02]  /*7e330*/  IADD3 R63, P2, PT, R63, UR17, RZ ;  /* 0x000000113f3f7c10 */ /* 0x000fe4000ff5e0ff */
[----:B------:R-:W-:Y:S01]  /*7e340*/  MOV R52, R58 ;  /* 0x0000003a00347202 */ /* 0x000fe20000000f00 */
[----:B------:R-:W3:Y:S01]  /*7e350*/  LDL.LU R3, [R1+0x161c] ;  /* 0x00161c0001037983 */ /* 0x000ee20000300800 */
[----:B------:R-:W-:Y:S02]  /*7e360*/  IADD3.X R64, PT, PT, R64, UR8, RZ, P2, !PT ;  /* 0x0000000840407c10 */ /* 0x000fe400097fe4ff */
[----:B------:R-:W-:Y:S01]  /*7e370*/  IADD3 R54, P3, PT, R54, UR17, RZ ;  /* 0x0000001136367c10 */ /* 0x000fe2000ff7e0ff */
[----:B------:R-:W3:Y:S04]  /*7e380*/  LDL.LU R58, [R1+0x1624] ;  /* 0x00162400013a7983 */ /* 0x000ee80000300800 */
[----:B------:R1:W-:Y:S01]  /*7e390*/  STL [R1+0x149c], R63 ;  /* 0x00149c3f01007387 */ /* 0x0003e20000100800 */
        /* <DEDUP_REMOVED lines=10> */
[----:B-1----:R-:W-:Y:S01]  /*7e440*/  MOV R52, R54 ;  /* 0x0000003600347202 */ /* 0x002fe20000000f00 */
[----:B------:R-:W-:Y:S01]  /*7e450*/  IMAD.MOV.U32 R53, RZ, RZ, R56 ;  /* 0x000000ffff357224 */ /* 0x000fe200078e0038 */
[----:B------:R-:W3:Y:S04]  /*7e460*/  LDL.LU R54, [R1+0x169c] ;  /* 0x00169c0001367983 */ /* 0x000ee80000300800 */
[----:B------:R-:W3:Y:S04]  /*7e470*/  LDL.LU R56, [R1+0x16a4] ;  /* 0x0016a40001387983 */ /* 0x000ee80000300800 */
[----:B------:R1:W-:Y:S01]  /*7e480*/  LDGSTS.E [R0+0x2300], desc[UR14][R52.64], P0 ;  /* 0x0230000034007fae */ /* 0x0003e200081a100e */
[----:B--2---:R-:W-:-:S05]  /*7e490*/  IADD3 R59, P2, PT, R59, UR17, RZ ;  /* 0x000000113b3b7c10 */ /* 0x004fca000ff5e0ff */
[----:B------:R2:W-:Y:S01]  /*7e4a0*/  STL [R1+0x151c], R59 ;  /* 0x00151c3b01007387 */ /* 0x0005e20000100800 */
[----:B-1----:R-:W-:Y:S02]  /*7e4b0*/  MOV R52, R59 ;  /* 0x0000003b00347202 */ /* 0x002fe40000000f00 */
[----:B----4-:R-:W-:Y:S02]  /*7e4c0*/  IADD3 R55, P3, PT, R55, UR17, RZ ;  /* 0x0000001137377c10 */ /* 0x010fe4000ff7e0ff */
[----:B---3--:R-:W-:Y:S02]  /*7e4d0*/  IADD3.X R60, PT, PT, R60, UR8, RZ, P2, !PT ;  /* 0x000000083c3c7c10 */ /* 0x008fe400097fe4ff */
[----:B------:R-:W-:-:S03]  /*7e4e0*/  IADD3.X R57, PT, PT, R57, UR8, RZ, P3, !PT ;  /* 0x0000000839397c10 */ /* 0x000fc60009ffe4ff */
[----:B------:R1:W-:Y:S04]  /*7e4f0*/  STL [R1+0x1518], R60 ;  /* 0x0015183c01007387 */ /* 0x0003e80000100800 */
[----:B------:R3:W-:Y:S04]  /*7e500*/  STL [R1+0x1524], R55 ;  /* 0x0015243701007387 */ /* 0x0007e80000100800 */
[----:B--2---:R-:W2:Y:S01]  /*7e510*/  LDL.LU R59, [R1+0x1698] ;  /* 0x00169800013b7983 */ /* 0x004ea20000300800 */
[----:B------:R-:W-:-:S03]  /*7e520*/  IMAD.MOV.U32 R53, RZ, RZ, R60 ;  /* 0x000000ffff357224 */ /* 0x000fc600078e003c */
[----:B------:R4:W-:Y:S04]  /*7e530*/  STL [R1+0x1520], R57 ;  /* 0x0015203901007387 */ /* 0x0009e80000100800 */
[----:B-1----:R-:W2:Y:S04]  /*7e540*/  LDL.LU R60, [R1+0x16a0] ;  /* 0x0016a000013c7983 */ /* 0x002ea80000300800 */
[----:B------:R1:W-:Y:S01]  /*7e550*/  LDGSTS.E [R0+0x3200], desc[UR14][R52.64], P1 ;  /* 0x0320000034007fae */ /* 0x0003e200089a100e */
[----:B------:R-:W-:Y:S02]  /*7e560*/  IADD3 R61, P2, PT, R61, UR17, RZ ;  /* 0x000000113d3d7c10 */ /* 0x000fe4000ff5e0ff */
[----:B-1----:R-:W-:Y:S01]  /*7e570*/  MOV R52, R55 ;  /* 0x0000003700347202 */ /* 0x002fe20000000f00 */
[----:B------:R-:W-:Y:S01]  /*7e580*/  IMAD.MOV.U32 R53, RZ, RZ, R57 ;  /* 0x000000ffff357224 */ /* 0x000fe200078e0039 */
[----:B------:R-:W-:Y:S01]  /*7e590*/  IADD3 R65, P3, PT, R65, UR17, RZ ;  /* 0x0000001141417c10 */ /* 0x000fe2000ff7e0ff */
[----:B---3--:R-:W3:Y:S04]  /*7e5a0*/  LDL.LU R55, [R1+0x171c] ;  /* 0x00171c0001377983 */ /* 0x008ee80000300800 */
[----:B----4-:R-:W4:Y:S01]  /*7e5b0*/  LDL.LU R57, [R1+0x1724] ;  /* 0x0017240001397983 */ /* 0x010f220000300800 */
[----:B------:R-:W-:-:S03]  /*7e5c0*/  IADD3.X R62, PT, PT, R62, UR8, RZ, P2, !PT ;  /* 0x000000083e3e7c10 */ /* 0x000fc600097fe4ff */
[----:B------:R-:W-:Y:S01]  /*7e5d0*/  STL [R1+0x159c], R61 ;  /* 0x00159c3d01007387 */ /* 0x000fe20000100800 */
[----:B------:R-:W-:-:S03]  /*7e5e0*/  IADD3.X R66, PT, PT, R66, UR8, RZ, P3, !PT ;  /* 0x0000000842427c10 */ /* 0x000fc60009ffe4ff */
[----:B------:R1:W-:Y:S04]  /*7e5f0*/  LDGSTS.E [R0+0x3300], desc[UR14][R52.64], P0 ;  /* 0x0330000034007fae */ /* 0x0003e800081a100e */
[----:B------:R1:W-:Y:S04]  /*7e600*/  STL [R1+0x1598], R62 ;  /* 0x0015983e01007387 */ /* 0x0003e80000100800 */
[----:B------:R-:W-:Y:S01]  /*7e610*/  STL [R1+0x15a4], R65 ;  /* 0x0015a44101007387 */ /* 0x000fe20000100800 */
[----:B-1----:R-:W-:-:S03]  /*7e620*/  IMAD.MOV.U32 R53, RZ, RZ, R62 ;  /* 0x000000ffff357224 */ /* 0x002fc600078e003e */
[----:B------:R-:W4:Y:S01]  /*7e630*/  LDL.LU R62, [R1+0x1718] ;  /* 0x00171800013e7983 */ /* 0x000f220000300800 */
[----:B------:R-:W-:-:S03]  /*7e640*/  MOV R52, R61 ;  /* 0x0000003d00347202 */ /* 0x000fc60000000f00 */
[----:B------:R-:W-:Y:S04]  /*7e650*/  STL [R1+0x15a0], R66 ;  /* 0x0015a04201007387 */ /* 0x000fe80000100800 */
[----:B------:R-:W4:Y:S01]  /*7e660*/  LDL.LU R61, [R1+0x1720] ;  /* 0x00172000013d7983 */ /* 0x000f220000300800 */
[----:B------:R-:W-:-:S03]  /*7e670*/  IADD3 R3, P2, PT, R3, UR17, RZ ;  /* 0x0000001103037c10 */ /* 0x000fc6000ff5e0ff */
[----:B------:R1:W-:Y:S01]  /*7e680*/  LDGSTS.E [R0+0x4200], desc[UR14][R52.64], P1 ;  /* 0x0420000034007fae */ /* 0x0003e200089a100e */
[----:B------:R-:W-:Y:S02]  /*7e690*/  IADD3 R58, P3, PT, R58, UR17, RZ ;  /* 0x000000113a3a7c10 */ /* 0x000fe4000ff7e0ff */
[----:B------:R-:W-:Y:S01]  /*7e6a0*/  IADD3.X R63, PT, PT, R63, UR8, RZ, P2, !PT ;  /* 0x000000083f3f7c10 */ /* 0x000fe200097fe4ff */
[----:B------:R-:W-:Y:S01]  /*7e6b0*/  STL [R1+0x161c], R3 ;  /* 0x00161c0301007387 */ /* 0x000fe20000100800 */
[----:B-1----:R-:W-:Y:S01]  /*7e6c0*/  MOV R52, R65 ;  /* 0x0000004100347202 */ /* 0x002fe20000000f00 */
[----:B------:R-:W-:Y:S01]  /*7e6d0*/  IMAD.MOV.U32 R53, RZ, RZ, R66 ;  /* 0x000000ffff357224 */ /* 0x000fe200078e0042 */
[----:B------:R-:W-:Y:S01]  /*7e6e0*/  IADD3.X R64, PT, PT, R64, UR8, RZ, P3, !PT ;  /* 0x0000000840407c10 */ /* 0x000fe20009ffe4ff */
[----:B------:R1:W-:Y:S04]  /*7e6f0*/  STL [R1+0x1618], R63 ;  /* 0x0016183f01007387 */ /* 0x0003e80000100800 */
[----:B------:R1:W-:Y:S04]  /*7e700*/  LDGSTS.E [R0+0x4300], desc[UR14][R52.64], P0 ;  /* 0x0430000034007fae */ /* 0x0003e800081a100e */
[----:B------:R-:W-:Y:S01]  /*7e710*/  STL [R1+0x1624], R58 ;  /* 0x0016243a01007387 */ /* 0x000fe20000100800 */
[----:B-1----:R-:W-:Y:S01]  /*7e720*/  MOV R52, R3 ;  /* 0x0000000300347202 */ /* 0x002fe20000000f00 */
[----:B------:R-:W-:-:S02]  /*7e730*/  IMAD.MOV.U32 R53, RZ, RZ, R63 ;  /* 0x000000ffff357224 */ /* 0x000fc400078e003f */
[----:B------:R-:W4:Y:S04]  /*7e740*/  LDL.LU R63, [R1+0x179c] ;  /* 0x00179c00013f7983 */ /* 0x000f280000300800 */
[----:B------:R1:W-:Y:S04]  /*7e750*/  STL [R1+0x1620], R64 ;  /* 0x0016204001007387 */ /* 0x0003e80000100800 */
[----:B------:R1:W-:Y:S04]  /*7e760*/  LDGSTS.E [R0+0x5200], desc[UR14][R52.64], P1 ;  /* 0x0520000034007fae */ /* 0x0003e800089a100e */
[----:B------:R-:W4:Y:S01]  /*7e770*/  LDL.LU R3, [R1+0x17a4] ;  /* 0x0017a40001037983 */ /* 0x000f220000300800 */
[----:B------:R-:W-:Y:S01]  /*7e780*/  IADD3 R54, P2, PT, R54, UR17, RZ ;  /* 0x0000001136367c10 */ /* 0x000fe2000ff5e0ff */
[----:B-1----:R-:W-:-:S02]  /*7e790*/  IMAD.MOV.U32 R53, RZ, RZ, R64 ;  /* 0x000000ffff357224 */ /* 0x002fc400078e0040 */
[----:B------:R-:W4:Y:S01]  /*7e7a0*/  LDL.LU R64, [R1+0x1798] ;  /* 0x0017980001407983 */ /* 0x000f220000300800 */
[----:B------:R-:W-:-:S03]  /*7e7b0*/  MOV R52, R58 ;  /* 0x0000003a00347202 */ /* 0x000fc60000000f00 */
[----:B------:R-:W4:Y:S01]  /*7e7c0*/  LDL.LU R58, [R1+0x17a0] ;  /* 0x0017a000013a7983 */ /* 0x000f220000300800 */
[----:B------:R-:W-:-:S03]  /*7e7d0*/  IADD3 R56, P3, PT, R56, UR17, RZ ;  /* 0x0000001138387c10 */ /* 0x000fc6000ff7e0ff */
[----:B------:R1:W-:Y:S04]  /*7e7e0*/  LDGSTS.E [R0+0x5300], desc[UR14][R52.64], P0 ;  /* 0x0530000034007fae */ /* 0x0003e800081a100e */
[----:B------:R-:W-:Y:S01]  /*7e7f0*/  STL [R1+0x169c], R54 ;  /* 0x00169c3601007387 */ /* 0x000fe20000100800 */
[----:B-1----:R-:W-:Y:S02]  /*7e800*/  MOV R52, R54 ;  /* 0x0000003600347202 */ /* 0x002fe40000000f00 */
[----:B--2---:R-:W-:-:S05]  /*7e810*/  IADD3.X R59, PT, PT, R59, UR8, RZ, P2, !PT ;  /* 0x000000083b3b7c10 */ /* 0x004fca00097fe4ff */
[----:B------:R-:W-:Y:S01]  /*7e820*/  IMAD.MOV.U32 R53, RZ, RZ, R59 ;  /* 0x000000ffff357224 */ /* 0x000fe200078e003b */
[----:B------:R1:W-:Y:S01]  /*7e830*/  STL [R1+0x1698], R59 ;  /* 0x0016983b01007387 */ /* 0x0003e20000100800 */
[----:B------:R-:W-:-:S03]  /*7e840*/  IADD3.X R60, PT, PT, R60, UR8, RZ, P3, !PT ;  /* 0x000000083c3c7c10 */ /* 0x000fc60009ffe4ff */
[----:B------:R-:W-:Y:S04]  /*7e850*/  STL [R1+0x16a4], R56 ;  /* 0x0016a43801007387 */ /* 0x000fe80000100800 */
[----:B------:R2:W-:Y:S04]  /*7e860*/  LDGSTS.E [R0+0x6200], desc[UR14][R52.64], P1 ;  /* 0x0620000034007fae */ /* 0x0005e800089a100e */
[----:B-1----:R-:W4:Y:S04]  /*7e870*/  LDL.LU R59, [R1+0x181c] ;  /* 0x00181c00013b7983 */ /* 0x002f280000300800 */
[----:B------:R1:W-:Y:S04]  /*7e880*/  STL [R1+0x16a0], R60 ;  /* 0x0016a03c01007387 */ /* 0x0003e80000100800 */
[----:B------:R-:W4:Y:S01]  /*7e890*/  LDL.LU R54, [R1+0x1824] ;  /* 0x0018240001367983 */ /* 0x000f220000300800 */
[----:B--2---:R-:W-:Y:S01]  /*7e8a0*/  IMAD.MOV.U32 R53, RZ, RZ, R60 ;  /* 0x000000ffff357224 */ /* 0x004fe200078e003c */
[----:B---3--:R-:W-:-:S02]  /*7e8b0*/  IADD3 R55, P2, PT, R55, UR17, RZ ;  /* 0x0000001137377c10 */ /* 0x008fc4000ff5e0ff */
[----:B-1----:R-:W2:Y:S01]  /*7e8c0*/  LDL.LU R60, [R1+0x1818] ;  /* 0x00181800013c7983 */ /* 0x002ea20000300800 */
[----:B------:R-:W-:Y:S02]  /*7e8d0*/  MOV R52, R56 ;  /* 0x0000003800347202 */ /* 0x000fe40000000f00 */
[----:B----4-:R-:W-:Y:S01]  /*7e8e0*/  IADD3 R57, P3, PT, R57, UR17, RZ ;  /* 0x0000001139397c10 */ /* 0x010fe2000ff7e0ff */
[----:B------:R-:W3:Y:S04]  /*7e8f0*/  LDL.LU R56, [R1+0x1820] ;  /* 0x0018200001387983 */ /* 0x000ee80000300800 */
[----:B------:R1:W-:Y:S04]  /*7e900*/  LDGSTS.E [R0+0x6300], desc[UR14][R52.64], P0 ;  /* 0x0630000034007fae */ /* 0x0003e800081a100e */
[----:B------:R4:W-:Y:S01]  /*7e910*/  STL [R1+0x171c], R55 ;  /* 0x00171c3701007387 */ /* 0x0009e20000100800 */
[----:B------:R-:W-:-:S02]  /*7e920*/  IADD3.X R62, PT, PT, R62, UR8, RZ, P2, !PT ;  /* 0x000000083e3e7c10 */ /* 0x000fc400097fe4ff */
[----:B-1----:R-:W-:-:S03]  /*7e930*/  MOV R52, R55 ;  /* 0x0000003700347202 */ /* 0x002fc60000000f00 */
[----:B------:R-:W-:Y:S01]  /*7e940*/  IMAD.MOV.U32 R53, RZ, RZ, R62 ;  /* 0x000000ffff357224 */ /* 0x000fe200078e003e */
[----:B------:R-:W-:Y:S01]  /*7e950*/  STL [R1+0x1718], R62 ;  /* 0x0017183e01007387 */ /* 0x000fe20000100800 */
[----:B------:R-:W-:-:S03]  /*7e960*/  IADD3.X R61, PT, PT, R61, UR8, RZ, P3, !PT ;  /* 0x000000083d3d7c10 */ /* 0x000fc60009ffe4ff */
[----:B------:R1:W-:Y:S04]  /*7e970*/  STL [R1+0x1724], R57 ;  /* 0x0017243901007387 */ /* 0x0003e80000100800 */
[----:B----4-:R-:W4:Y:S04]  /*7e980*/  LDL.LU R55, [R1+0x189c] ;  /* 0x00189c0001377983 */ /* 0x010f280000300800 */
[----:B------:R1:W-:Y:S04]  /*7e990*/  STL [R1+0x1720], R61 ;  /* 0x0017203d01007387 */ /* 0x0003e80000100800 */
[----:B------:R1:W-:Y:S04]  /*7e9a0*/  LDGSTS.E [R0+0x7200], desc[UR14][R52.64], P1 ;  /* 0x0720000034007fae */ /* 0x0003e800089a100e */
[----:B------:R-:W4:Y:S01]  /*7e9b0*/  LDL.LU R65, [R1+0x18a4] ;  /* 0x0018a40001417983 */ /* 0x000f220000300800 */
[----:B-1----:R-:W-:-:S03]  /*7e9c0*/  MOV R52, R57 ;  /* 0x0000003900347202 */ /* 0x002fc60000000f00 */
[----:B------:R-:W4:Y:S04]  /*7e9d0*/  LDL.LU R57, [R1+0x1898] ;  /* 0x0018980001397983 */ /* 0x000f280000300800 */
[----:B------:R-:W4:Y:S01]  /*7e9e0*/  LDL.LU R66, [R1+0x18a0] ;  /* 0x0018a00001427983 */ /* 0x000f220000300800 */
[----:B------:R-:W-:-:S03]  /*7e9f0*/  IMAD.MOV.U32 R53, RZ, RZ, R61 ;  /* 0x000000ffff357224 */ /* 0x000fc600078e003d */
[----:B------:R-:W4:Y:S01]  /*7ea00*/  LDL.LU R62, [R1+0x191c] ;  /* 0x00191c00013e7983 */ /* 0x000f220000300800 */
[----:B------:R-:W-:-:S03]  /*7ea10*/  IADD3 R63, P2, PT, R63, UR17, RZ ;  /* 0x000000113f3f7c10 */ /* 0x000fc6000ff5e0ff */
[----:B------:R-:W4:Y:S04]  /*7ea20*/  LDL.LU R61, [R1+0x1924] ;  /* 0x00192400013d7983 */ /* 0x000f280000300800 */
[----:B------:R-:W-:Y:S04]  /*7ea30*/  STL [R1+0x179c], R63 ;  /* 0x00179c3f01007387 */ /* 0x000fe80000100800 */
[----:B------:R1:W-:Y:S01]  /*7ea40*/  LDGSTS.E [R0+0x7300], desc[UR14][R52.64], P0 ;  /* 0x0730000034007fae */ /* 0x0003e200081a100e */
[----:B------:R-:W-:Y:S02]  /*7ea50*/  IADD3 R3, P3, PT, R3, UR17, RZ ;  /* 0x0000001103037c10 */ /* 0x000fe4000ff7e0ff */
[----:B------:R-:W-:-:S02]  /*7ea60*/  IADD3.X R64, PT, PT, R64, UR8, RZ, P2, !PT ;  /* 0x0000000840407c10 */ /* 0x000fc400097fe4ff */
[----:B------:R-:W-:-:S03]  /*7ea70*/  IADD3.X R58, PT, PT, R58, UR8, RZ, P3, !PT ;  /* 0x000000083a3a7c10 */ /* 0x000fc60009ffe4ff */
[----:B------:R1:W-:Y:S02]  /*7ea80*/  STL [R1+0x1798], R64 ;  /* 0x0017984001007387 */ /* 0x0003e40000100800 */
[----:B-1----:R-:W-:Y:S02]  /*7ea90*/  IMAD.MOV.U32 R53, RZ, RZ, R64 ;  /* 0x000000ffff357224 */ /* 0x002fe400078e0040 */
[----:B------:R1:W-:Y:S01]  /*7eaa0*/  STL [R1+0x17a4], R3 ;  /* 0x0017a40301007387 */ /* 0x0003e20000100800 */
[----:B------:R-:W-:-:S03]  /*7eab0*/  MOV R52, R63 ;  /* 0x0000003f00347202 */ /* 0x000fc60000000f00 */
[----:B------:R-:W4:Y:S04]  /*7eac0*/  LDL.LU R64, [R1+0x1918] ;  /* 0x0019180001407983 */ /* 0x000f280000300800 */
[----:B------:R1:W-:Y:S04]  /*7ead0*/  STL [R1+0x17a0], R58 ;  /* 0x0017a03a01007387 */ /* 0x0003e80000100800 */
[----:B------:R-:W4:Y:S04]  /*7eae0*/  LDL.LU R63, [R1+0x1920] ;  /* 0x00192000013f7983 */ /* 0x000f280000300800 */
[----:B------:R1:W-:Y:S02]  /*7eaf0*/  LDGSTS.E [R0+0x8200], desc[UR14][R52.64], P1 ;  /* 0x0820000034007fae */ /* 0x0003e400089a100e */
[----:B-1----:R-:W-:Y:S01]  /*7eb00*/  MOV R52, R3 ;  /* 0x0000000300347202 */ /* 0x002fe20000000f00 */
[----:B------:R-:W-:Y:S01]  /*7eb10*/  IMAD.MOV.U32 R53, RZ, RZ, R58 ;  /* 0x000000ffff357224 */ /* 0x000fe200078e003a */
[----:B------:R-:W4:Y:S04]  /*7eb20*/  LDL.LU R3, [R1+0x199c] ;  /* 0x00199c0001037983 */ /* 0x000f280000300800 */
[----:B------:R-:W4:Y:S04]  /*7eb30*/  LDL.LU R58, [R1+0x19a4] ;  /* 0x0019a400013a7983 */ /* 0x000f280000300800 */
[----:B------:R1:W-:Y:S01]  /*7eb40*/  LDGSTS.E [R0+0x8300], desc[UR14][R52.64], P0 ;  /* 0x0830000034007fae */ /* 0x0003e200081a100e */
[----:B------:R-:W-:-:S05]  /*7eb50*/  IADD3 R59, P2, PT, R59, UR17, RZ ;  /* 0x000000113b3b7c10 */ /* 0x000fca000ff5e0ff */
[----:B------:R-:W-:Y:S01]  /*7eb60*/  STL [R1+0x181c], R59 ;  /* 0x00181c3b01007387 */ /* 0x000fe20000100800 */
[----:B------:R-:W-:Y:S02]  /*7eb70*/  IADD3 R54, P3, PT, R54, UR17, RZ ;  /* 0x0000001136367c10 */ /* 0x000fe4000ff7e0ff */
[----:B--2---:R-:W-:Y:S02]  /*7eb80*/  IADD3.X R60, PT, PT, R60, UR8, RZ, P2, !PT ;  /* 0x000000083c3c7c10 */ /* 0x004fe400097fe4ff */
[----:B---3--:R-:W-:-:S03]  /*7eb90*/  IADD3.X R56, PT, PT, R56, UR8, RZ, P3, !PT ;  /* 0x0000000838387c10 */ /* 0x008fc60009ffe4ff */
[----:B------:R2:W-:Y:S01]  /*7eba0*/  STL [R1+0x1818], R60 ;  /* 0x0018183c01007387 */ /* 0x0005e20000100800 */
[----:B-1----:R-:W-:-:S03]  /*7ebb0*/  IMAD.MOV.U32 R53, RZ, RZ, R60 ;  /* 0x000000ffff357224 */ /* 0x002fc600078e003c */
[----:B------:R-:W-:Y:S01]  /*7ebc0*/  STL [R1+0x1824], R54 ;  /* 0x0018243601007387 */ /* 0x000fe20000100800 */
[----:B------:R-:W-:-:S03]  /*7ebd0*/  MOV R52, R59 ;  /* 0x0000003b00347202 */ /* 0x000fc60000000f00 */
[----:B--2---:R-:W2:Y:S04]  /*7ebe0*/  LDL.LU R60, [R1+0x1998] ;  /* 0x00199800013c7983 */ /* 0x004ea80000300800 */
[----:B------:R1:W-:Y:S04]  /*7ebf0*/  STL [R1+0x1820], R56 ;  /* 0x0018203801007387 */ /* 0x0003e80000100800 */
[----:B------:R-:W3:Y:S04]  /*7ec00*/  LDL.LU R59, [R1+0x19a0] ;  /* 0x0019a000013b7983 */ /* 0x000ee80000300800 */
[----:B------:R1:W-:Y:S01]  /*7ec10*/  LDGSTS.E [R0+0x9200], desc[UR14][R52.64], P1 ;  /* 0x0920000034007fae */ /* 0x0003e200089a100e */
[----:B----4-:R-:W-:-:S02]  /*7ec20*/  IADD3 R55, P2, PT, R55, UR17, RZ ;  /* 0x0000001137377c10 */ /* 0x010fc4000ff5e0ff */
[----:B-1----:R-:W-:Y:S01]  /*7ec30*/  MOV R52, R54 ;  /* 0x0000003600347202 */ /* 0x002fe20000000f00 */
[----:B------:R-:W-:Y:S02]  /*7ec40*/  IMAD.MOV.U32 R53, RZ, RZ, R56 ;  /* 0x000000ffff357224 */ /* 0x000fe400078e0038 */
[----:B------:R-:W4:Y:S04]  /*7ec50*/  LDL.LU R56, [R1+0x1a1c] ;  /* 0x001a1c0001387983 */ /* 0x000f280000300800 */
[----:B------:R-:W4:Y:S01]  /*7ec60*/  LDL.LU R54, [R1+0x1a24] ;  /* 0x001a240001367983 */ /* 0x000f220000300800 */
[----:B------:R-:W-:-:S03]  /*7ec70*/  IADD3 R65, P3, PT, R65, UR17, RZ ;  /* 0x0000001141417c10 */ /* 0x000fc6000ff7e0ff */
[----:B------:R-:W-:Y:S04]  /*7ec80*/  STL [R1+0x189c], R55 ;  /* 0x00189c3701007387 */ /* 0x000fe80000100800 */
[----:B------:R1:W-:Y:S01]  /*7ec90*/  LDGSTS.E [R0+0x9300], desc[UR14][R52.64], P0 ;  /* 0x0930000034007fae */ /* 0x0003e200081a100e */
[----:B------:R-:W-:-:S05]  /*7eca0*/  IADD3.X R57, PT, PT, R57, UR8, RZ, P2, !PT ;  /* 0x0000000839397c10 */ /* 0x000fca00097fe4ff */
[----:B------:R1:W-:Y:S02]  /*7ecb0*/  STL [R1+0x1898], R57 ;  /* 0x0018983901007387 */ /* 0x0003e40000100800 */
[----:B-1----:R-:W-:Y:S02]  /*7ecc0*/  IMAD.MOV.U32 R53, RZ, RZ, R57 ;  /* 0x000000ffff357224 */ /* 0x002fe400078e0039 */
[----:B------:R-:W-:Y:S04]  /*7ecd0*/  STL [R1+0x18a4], R65 ;  /* 0x0018a44101007387 */ /* 0x000fe80000100800 */
[----:B------:R-:W4:Y:S01]  /*7ece0*/  LDL.LU R57, [R1+0x1a18] ;  /* 0x001a180001397983 */ /* 0x000f220000300800 */
[----:B------:R-:W-:Y:S02]  /*7ecf0*/  IADD3.X R66, PT, PT, R66, UR8, RZ, P3, !PT ;  /* 0x0000000842427c10 */ /* 0x000fe40009ffe4ff */
[----:B------:R-:W-:-:S03]  /*7ed00*/  MOV R52, R55 ;  /* 0x0000003700347202 */ /* 0x000fc60000000f00 */
[----:B------:R-:W-:Y:S01]  /*7ed10*/  STL [R1+0x18a0], R66 ;  /* 0x0018a04201007387 */ /* 0x000fe20000100800 */
[----:B------:R-:W-:-:S03]  /*7ed20*/  IADD3 R62, P2, PT, R62, UR17, RZ ;  /* 0x000000113e3e7c10 */ /* 0x000fc6000ff5e0ff */
[----:B------:R-:W4:Y:S01]  /*7ed30*/  LDL.LU R55, [R1+0x1a20] ;  /* 0x001a200001377983 */ /* 0x000f220000300800 */
[----:B------:R-:W-:-:S03]  /*7ed40*/  IADD3 R61, P3, PT, R61, UR17, RZ ;  /* 0x000000113d3d7c10 */ /* 0x000fc6000ff7e0ff */
[----:B------:R1:W-:Y:S04]  /*7ed50*/  LDGSTS.E [R0+0xa200], desc[UR14][R52.64], P1 ;  /* 0x0a20000034007fae */ /* 0x0003e800089a100e */
[----:B------:R1:W-:Y:S02]  /*7ed60*/  STL [R1+0x191c], R62 ;  /* 0x00191c3e01007387 */ /* 0x0003e40000100800 */
[----:B-1----:R-:W-:Y:S01]  /*7ed70*/  MOV R52, R65 ;  /* 0x0000004100347202 */ /* 0x002fe20000000f00 */
[----:B------:R-:W-:Y:S01]  /*7ed80*/  IMAD.MOV.U32 R53, RZ, RZ, R66 ;  /* 0x000000ffff357224 */ /* 0x000fe200078e0042 */
[----:B------:R-:W-:-:S04]  /*7ed90*/  IADD3.X R64, PT, PT, R64, UR8, RZ, P2, !PT ;  /* 0x0000000840407c10 */ /* 0x000fc800097fe4ff */
[----:B------:R1:W-:Y:S04]  /*7eda0*/  LDGSTS.E [R0+0xa300], desc[UR14][R52.64], P0 ;  /* 0x0a30000034007fae */ /* 0x0003e800081a100e */
[----:B------:R1:W-:Y:S01]  /*7edb0*/  STL [R1+0x1918], R64 ;  /* 0x0019184001007387 */ /* 0x0003e20000100800 */
[----:B------:R-:W-:-:S03]  /*7edc0*/  IADD3.X R63, PT, PT, R63, UR8, RZ, P3, !PT ;  /* 0x000000083f3f7c10 */ /* 0x000fc60009ffe4ff */
[----:B------:R-:W-:Y:S01]  /*7edd0*/  STL [R1+0x1924], R61 ;  /* 0x0019243d01007387 */ /* 0x000fe20000100800 */
[----:B-1----:R-:W-:Y:S01]  /*7ede0*/  MOV R52, R62 ;  /* 0x0000003e00347202 */ /* 0x002fe20000000f00 */
[----:B------:R-:W-:Y:S02]  /*7edf0*/  IMAD.MOV.U32 R53, RZ, RZ, R64 ;  /* 0x000000ffff357224 */ /* 0x000fe400078e0040 */
[----:B------:R-:W4:Y:S04]  /*7ee00*/  LDL.LU R62, [R1+0x1a9c] ;  /* 0x001a9c00013e7983 */ /* 0x000f280000300800 */
[----:B------:R1:W-:Y:S04]  /*7ee10*/  STL [R1+0x1920], R63 ;  /* 0x0019203f01007387 */ /* 0x0003e80000100800 */
[----:B------:R1:W-:Y:S04]  /*7ee20*/  LDGSTS.E [R0+0xb200], desc[UR14][R52.64], P1 ;  /* 0x0b20000034007fae */ /* 0x0003e800089a100e */
[----:B------:R-:W4:Y:S01]  /*7ee30*/  LDL.LU R64, [R1+0x1aa4] ;  /* 0x001aa40001407983 */ /* 0x000f220000300800 */
[----:B------:R-:W-:Y:S01]  /*7ee40*/  IADD3 R3, P2, PT, R3, UR17, RZ ;  /* 0x0000001103037c10 */ /* 0x000fe2000ff5e0ff */
[----:B-1----:R-:W-:-:S02]  /*7ee50*/  IMAD.MOV.U32 R53, RZ, RZ, R63 ;  /* 0x000000ffff357224 */ /* 0x002fc400078e003f */
[----:B------:R-:W4:Y:S01]  /*7ee60*/  LDL.LU R63, [R1+0x1a98] ;  /* 0x001a9800013f7983 */ /* 0x000f220000300800 */
[----:B------:R-:W-:-:S03]  /*7ee70*/  IADD3 R58, P3, PT, R58, UR17, RZ ;  /* 0x000000113a3a7c10 */ /* 0x000fc6000ff7e0ff */
[----:B------:R-:W4:Y:S01]  /*7ee80*/  LDL.LU R65, [R1+0x1aa0] ;  /* 0x001aa00001417983 */ /* 0x000f220000300800 */
[----:B------:R-:W-:-:S03]  /*7ee90*/  MOV R52, R61 ;  /* 0x0000003d00347202 */ /* 0x000fc60000000f00 */
[----:B------:R1:W-:Y:S04]  /*7eea0*/  STL [R1+0x199c], R3 ;  /* 0x00199c0301007387 */ /* 0x0003e80000100800 */
[----:B------:R1:W-:Y:S02]  /*7eeb0*/  LDGSTS.E [R0+0xb300], desc[UR14][R52.64], P0 ;  /* 0x0b30000034007fae */ /* 0x0003e400081a100e */
[----:B-1----:R-:W-:Y:S02]  /*7eec0*/  MOV R52, R3 ;  /* 0x0000000300347202 */ /* 0x002fe40000000f00 */
[----:B--2---:R-:W-:-:S05]  /*7eed0*/  IADD3.X R60, PT, PT, R60, UR8, RZ, P2, !PT ;  /* 0x000000083c3c7c10 */ /* 0x004fca00097fe4ff */
[----:B------:R-:W-:Y:S01]  /*7eee0*/  STL [R1+0x1998], R60 ;  /* 0x0019983c01007387 */ /* 0x000fe20000100800 */
[----:B---3--:R-:W-:-:S03]  /*7eef0*/  IADD3.X R59, PT, PT, R59, UR8, RZ, P3, !PT ;  /* 0x000000083b3b7c10 */ /* 0x008fc60009ffe4ff */
[----:B------:R-:W-:Y:S04]  /*7ef00*/  STL [R1+0x19a4], R58 ;  /* 0x0019a43a01007387 */ /* 0x000fe80000100800 */
[----:B------:R-:W2:Y:S04]  /*7ef10*/  LDL.LU R70, [R1+0x1b1c] ;  /* 0x001b1c0001467983 */ /* 0x000ea80000300800 */
[----:B------:R-:W-:Y:S04]  /*7ef20*/  STL [R1+0x19a0], R59 ;  /* 0x0019a03b01007387 */ /* 0x000fe80000100800 */
[----:B------:R-:W3:Y:S04]  /*7ef30*/  LDL.LU R3, [R1+0x1b24] ;  /* 0x001b240001037983 */ /* 0x000ee80000300800 */
[----:B------:R-:W3:Y:S01]  /*7ef40*/  LDL.LU R71, [R1+0x1b18] ;  /* 0x001b180001477983 */ /* 0x000ee20000300800 */
[----:B----4-:R-:W-:-:S03]  /*7ef50*/  IADD3 R56, P2, PT, R56, UR17, RZ ;  /* 0x0000001138387c10 */ /* 0x010fc6000ff5e0ff */
[----:B------:R-:W4:Y:S01]  /*7ef60*/  LDL.LU R72, [R1+0x1b20] ;  /* 0x001b200001487983 */ /* 0x000f220000300800 */
[----:B------:R-:W-:-:S03]  /*7ef70*/  IADD3 R54, P3, PT, R54, UR17, RZ ;  /* 0x0000001136367c10 */ /* 0x000fc6000ff7e0ff */
[----:B------:R-:W-:Y:S01]  /*7ef80*/  STL [R1+0x1a1c], R56 ;  /* 0x001a1c3801007387 */ /* 0x000fe20000100800 */
[----:B------:R-:W-:-:S05]  /*7ef90*/  IADD3.X R57, PT, PT, R57, UR8, RZ, P2, !PT ;  /* 0x0000000839397c10 */ /* 0x000fca00097fe4ff */
[----:B------:R-:W-:Y:S04]  /*7efa0*/  STL [R1+0x1a18], R57 ;  /* 0x001a183901007387 */ /* 0x000fe80000100800 */
[----:B------:R-:W-:Y:S04]  /*7efb0*/  STL [R1+0x1a24], R54 ;  /* 0x001a243601007387 */ /* 0x000fe80000100800 */
[----:B------:R-:W4:Y:S01]  /*7efc0*/  LDL.LU.64 R74, [R1+0x11e8] ;  /* 0x0011e800014a7983 */ /* 0x000f220000300a00 */
[----:B------:R-:W-:-:S05]  /*7efd0*/  IMAD.MOV.U32 R53, RZ, RZ, R60 ;  /* 0x000000ffff357224 */ /* 0x000fca00078e003c */
[----:B------:R1:W-:Y:S01]  /*7efe0*/  LDGSTS.E [R0+0xc200], desc[UR14][R52.64], P1 ;  /* 0x0c20000034007fae */ /* 0x0003e200089a100e */
[----:B------:R-:W-:Y:S02]  /*7eff0*/  IADD3.X R55, PT, PT, R55, UR8, RZ, P3, !PT ;  /* 0x0000000837377c10 */ /* 0x000fe40009ffe4ff */
[----:B-1----:R-:W-:Y:S01]  /*7f000*/  MOV R52, R58 ;  /* 0x0000003a00347202 */ /* 0x002fe20000000f00 */
[----:B------:R-:W-:-:S05]  /*7f010*/  IMAD.MOV.U32 R53, RZ, RZ, R59 ;  /* 0x000000ffff357224 */ /* 0x000fca00078e003b */
[----:B------:R1:W-:Y:S04]  /*7f020*/  LDGSTS.E [R0+0xc300], desc[UR14][R52.64], P0 ;  /* 0x0c30000034007fae */ /* 0x0003e800081a100e */
[----:B------:R1:W-:Y:S02]  /*7f030*/  STL [R1+0x1a20], R55 ;  /* 0x001a203701007387 */ /* 0x0003e40000100800 */
[----:B-1----:R-:W-:Y:S01]  /*7f040*/  MOV R52, R56 ;  /* 0x0000003800347202 */ /* 0x002fe20000000f00 */
[----:B------:R-:W-:-:S05]  /*7f050*/  IMAD.MOV.U32 R53, RZ, RZ, R57 ;  /* 0x000000ffff357224 */ /* 0x000fca00078e0039 */
[----:B------:R1:W-:Y:S01]  /*7f060*/  LDGSTS.E [R0+0xd200], desc[UR14][R52.64], P1 ;  /* 0x0d20000034007fae */ /* 0x0003e200089a100e */
[----:B------:R-:W-:Y:S02]  /*7f070*/  IADD3 R62, P2, PT, R62, UR17, RZ ;  /* 0x000000113e3e7c10 */ /* 0x000fe4000ff5e0ff */
[----:B-1----:R-:W-:Y:S01]  /*7f080*/  MOV R52, R54 ;  /* 0x0000003600347202 */ /* 0x002fe20000000f00 */
[----:B------:R-:W-:Y:S02]  /*7f090*/  IMAD.MOV.U32 R53, RZ, RZ, R55 ;  /* 0x000000ffff357224 */ /* 0x000fe400078e0037 */
[----:B------:R-:W4:Y:S04]  /*7f0a0*/  LDL.LU.64 R54, [R1+0x11e0] ;  /* 0x0011e00001367983 */ /* 0x000f280000300a00 */
[----:B------:R-:W4:Y:S01]  /*7f0b0*/  LDL.LU.64 R56, [R1+0x1168] ;  /* 0x0011680001387983 */ /* 0x000f220000300a00 */
[----:B------:R-:W-:-:S03]  /*7f0c0*/  IADD3.X R63, PT, PT, R63, UR8, RZ, P2, !PT ;  /* 0x000000083f3f7c10 */ /* 0x000fc600097fe4ff */
[----:B------:R-:W4:Y:S01]  /*7f0d0*/  LDL.LU.64 R58, [R1+0x1160] ;  /* 0x00116000013a7983 */ /* 0x000f220000300a00 */
[----:B------:R-:W-:-:S03]  /*7f0e0*/  IADD3 R64, P3, PT, R64, UR17, RZ ;  /* 0x0000001140407c10 */ /* 0x000fc6000ff7e0ff */
[----:B------:R-:W4:Y:S01]  /*7f0f0*/  LDL.LU.64 R60, [R1+0x10e8] ;  /* 0x0010e800013c7983 */ /* 0x000f220000300a00 */
[----:B------:R-:W-:-:S03]  /*7f100*/  IADD3.X R65, PT, PT, R65, UR8, RZ, P3, !PT ;  /* 0x0000000841417c10 */ /* 0x000fc60009ffe4ff */
[----:B------:R1:W-:Y:S04]  /*7f110*/  LDGSTS.E [R0+0xd300], desc[UR14][R52.64], P0 ;  /* 0x0d30000034007fae */ /* 0x0003e800081a100e */
[----:B------:R-:W-:Y:S04]  /*7f120*/  STL [R1+0x1a9c], R62 ;  /* 0x001a9c3e01007387 */ /* 0x000fe80000100800 */
[----:B------:R1:W-:Y:S02]  /*7f130*/  STL [R1+0x1a98], R63 ;  /* 0x001a983f01007387 */ /* 0x0003e40000100800 */
[----:B-1----:R-:W-:Y:S01]  /*7f140*/  MOV R52, R62 ;  /* 0x0000003e00347202 */ /* 0x002fe20000000f00 */
[----:B------:R-:W-:Y:S01]  /*7f150*/  IMAD.MOV.U32 R53, RZ, RZ, R63 ;  /* 0x000000ffff357224 */ /* 0x000fe200078e003f */
[----:B------:R-:W-:Y:S04]  /*7f160*/  STL [R1+0x1aa4], R64 ;  /* 0x001aa44001007387 */ /* 0x000fe80000100800 */
[----:B------:R-:W4:Y:S04]  /*7f170*/  LDL.LU.64 R62, [R1+0x10e0] ;  /* 0x0010e000013e7983 */ /* 0x000f280000300a00 */
[----:B------:R1:W-:Y:S04]  /*7f180*/  LDGSTS.E [R0+0xe200], desc[UR14][R52.64], P1 ;  /* 0x0e20000034007fae */ /* 0x0003e800089a100e */
[----:B------:R1:W-:Y:S02]  /*7f190*/  STL [R1+0x1aa0], R65 ;  /* 0x001aa04101007387 */ /* 0x0003e40000100800 */
[----:B-1----:R-:W-:Y:S01]  /*7f1a0*/  MOV R52, R64 ;  /* 0x0000004000347202 */ /* 0x002fe20000000f00 */
[----:B------:R-:W-:-:S02]  /*7f1b0*/  IMAD.MOV.U32 R53, RZ, RZ, R65 ;  /* 0x000000ffff357224 */ /* 0x000fc400078e0041 */
[----:B------:R-:W4:Y:S04]  /*7f1c0*/  LDL.LU.64 R64, [R1+0xb20] ;  /* 0x000b200001407983 */ /* 0x000f280000300a00 */
[----:B------:R-:W4:Y:S04]  /*7f1d0*/  LDL.LU.64 R66, [R1+0x1068] ;  /* 0x0010680001427983 */ /* 0x000f280000300a00 */
[----:B------:R-:W4:Y:S04]  /*7f1e0*/  LDL.LU.64 R68, [R1+0x1060] ;  /* 0x0010600001447983 */ /* 0x000f280000300a00 */
[----:B------:R1:W-:Y:S01]  /*7f1f0*/  LDGSTS.E [R0+0xe300], desc[UR14][R52.64], P0 ;  /* 0x0e30000034007fae */ /* 0x0003e200081a100e */
[----:B--2---:R-:W-:-:S04]  /*7f200*/  IADD3 R70, P2, PT, R70, UR17, RZ ;  /* 0x0000001146467c10 */ /* 0x004fc8000ff5e0ff */
[----:B-1----:R-:W-:Y:S01]  /*7f210*/  MOV R52, R70 ;  /* 0x0000004600347202 */ /* 0x002fe20000000f00 */
[----:B------:R-:W-:Y:S01]  /*7f220*/  STL [R1+0x1b1c], R70 ;  /* 0x001b1c4601007387 */ /* 0x000fe20000100800 */
[----:B---3--:R-:W-:Y:S02]  /*7f230*/  IADD3 R3, P3, PT, R3, UR17, RZ ;  /* 0x0000001103037c10 */ /* 0x008fe4000ff7e0ff */
[----:B------:R-:W-:Y:S02]  /*7f240*/  IADD3.X R71, PT, PT, R71, UR8, RZ, P2, !PT ;  /* 0x0000000847477c10 */ /* 0x000fe400097fe4ff */
[----:B----4-:R-:W-:-:S03]  /*7f250*/  IADD3.X R72, PT, PT, R72, UR8, RZ, P3, !PT ;  /* 0x0000000848487c10 */ /* 0x010fc60009ffe4ff */
[----:B------:R-:W-:Y:S01]  /*7f260*/  IMAD.MOV.U32 R53, RZ, RZ, R71 ;  /* 0x000000ffff357224 */ /* 0x000fe200078e0047 */
[----:B------:R1:W-:Y:S04]  /*7f270*/  STL [R1+0x1b18], R71 ;  /* 0x001b184701007387 */ /* 0x0003e80000100800 */
[----:B------:R-:W-:Y:S04]  /*7f280*/  STL [R1+0x1b24], R3 ;  /* 0x001b240301007387 */ /* 0x000fe80000100800 */
[----:B------:R2:W-:Y:S04]  /*7f290*/  LDGSTS.E [R0+0xf200], desc[UR14][R52.64], P1 ;  /* 0x0f20000034007fae */ /* 0x0005e800089a100e */
[----:B-1----:R-:W3:Y:S04]  /*7f2a0*/  LDL.LU.64 R70, [R1+0xfe8] ;  /* 0x000fe80001467983 */ /* 0x002ee80000300a00 */
[----:B------:R1:W-:Y:S01]  /*7f2b0*/  STL [R1+0x1b20], R72 ;  /* 0x001b204801007387 */ /* 0x0003e20000100800 */
[----:B--2---:R-:W-:Y:S01]  /*7f2c0*/  MOV R52, R3 ;  /* 0x0000000300347202 */ /* 0x004fe20000000f00 */
[----:B------:R-:W-:-:S02]  /*7f2d0*/  IMAD.MOV.U32 R53, RZ, RZ, R72 ;  /* 0x000000ffff357224 */ /* 0x000fc400078e0048 */
[----:B-1----:R-:W2:Y:S04]  /*7f2e0*/  LDL.LU.64 R72, [R1+0xfe0] ;  /* 0x000fe00001487983 */ /* 0x002ea80000300a00 */
[----:B------:R1:W-:Y:S01]  /*7f2f0*/  LDGSTS.E [R0+0xf300], desc[UR14][R52.64], P0 ;  /* 0x0f30000034007fae */ /* 0x0003e200081a100e */
[----:B------:R-:W-:-:S04]  /*7f300*/  IADD3 R3, P2, PT, R74, UR17, RZ ;  /* 0x000000114a037c10 */ /* 0x000fc8000ff5e0ff */
        /* <DEDUP_REMOVED lines=97> */
[----:B------:R-:W-:Y:S02]  /*7f920*/  MOV R158, R3 ;  /* 0x00000003009e7202 */ /* 0x000fe40000000f00 */
[----:B------:R-:W-:Y:S01]  /*7f930*/  MOV R54, R55 ;  /* 0x0000003700367202 */ /* 0x000fe20000000f00 */
[----:B------:R-:W-:Y:S01]  /*7f940*/  IMAD.MOV.U32 R55, RZ, RZ, R56 ;  /* 0x000000ffff377224 */ /* 0x000fe200078e0038 */
[----:B------:R-:W-:Y:S01]  /*7f950*/  MOV R56, R158 ;  /* 0x0000009e00387202 */ /* 0x000fe20000000f00 */
[----:B------:R1:W-:Y:S01]  /*7f960*/  STL.64 [R1+0x11e8], R158 ;  /* 0x0011e89e01007387 */ /* 0x0003e20000100a00 */
[----:B------:R-:W-:-:S03]  /*7f970*/  IMAD.MOV.U32 R57, RZ, RZ, R159 ;  /* 0x000000ffff397224 */ /* 0x000fc600078e009f */
[----:B------:R2:W-:Y:S01]  /*7f980*/  STL.64 [R1+0x11e0], R52 ;  /* 0x0011e03401007387 */ /* 0x0005e20000100a00 */
[----:B------:R-:W-:Y:S01]  /*7f990*/  MOV R236, R69 ;  /* 0x0000004500ec7202 */ /* 0x000fe20000000f00 */
[----:B------:R-:W-:Y:S02]  /*7f9a0*/  IMAD.MOV.U32 R237, RZ, RZ, R70 ;  /* 0x000000ffffed7224 */ /* 0x000fe400078e0046 */
[----:B------:R3:W-:Y:S01]  /*7f9b0*/  STL.64 [R1+0x1168], R54 ;  /* 0x0011683601007387 */ /* 0x0007e20000100a00 */
[----:B-1----:R-:W-:Y:S01]  /*7f9c0*/  MOV R158, R63 ;  /* 0x0000003f009e7202 */ /* 0x002fe20000000f00 */
[----:B------:R-:W-:Y:S02]  /*7f9d0*/  IMAD.MOV.U32 R159, RZ, RZ, R64 ;  /* 0x000000ffff9f7224 */ /* 0x000fe400078e0040 */
[----:B------:R-:W-:Y:S01]  /*7f9e0*/  STL.64 [R1+0x1160], R250 ;  /* 0x001160fa01007387 */ /* 0x000fe20000100a00 */
[----:B------:R-:W-:Y:S01]  /*7f9f0*/  MOV R234, R71 ;  /* 0x0000004700ea7202 */ /* 0x000fe20000000f00 */
[----:B------:R-:W-:-:S02]  /*7fa00*/  IMAD.MOV.U32 R235, RZ, RZ, R72 ;  /* 0x000000ffffeb7224 */ /* 0x000fc400078e0048 */
[----:B------:R-:W-:Y:S01]  /*7fa10*/  STL.64 [R1+0x10e8], R248 ;  /* 0x0010e8f801007387 */ /* 0x000fe20000100a00 */
[----:B------:R-:W-:Y:S01]  /*7fa20*/  MOV R232, R73 ;  /* 0x0000004900e87202 */ /* 0x000fe20000000f00 */
[----:B------:R-:W-:Y:S02]  /*7fa30*/  IMAD.MOV.U32 R233, RZ, RZ, R74 ;  /* 0x000000ffffe97224 */ /* 0x000fe400078e004a */
[----:B------:R-:W-:Y:S01]  /*7fa40*/  STL.64 [R1+0x10e0], R246 ;  /* 0x0010e0f601007387 */ /* 0x000fe20000100a00 */
[----:B------:R-:W-:Y:S01]  /*7fa50*/  MOV R230, R75 ;  /* 0x0000004b00e67202 */ /* 0x000fe20000000f00 */
        /* <DEDUP_REMOVED lines=58> */
[----:B------:R-:W-:Y:S04]  /*7fe00*/  STL.64 [R1+0xbe8], R200 ;  /* 0x000be8c801007387 */ /* 0x000fe80000100a00 */
[----:B------:R-:W-:Y:S04]  /*7fe10*/  STL.64 [R1+0xbe0], R198 ;  /* 0x000be0c601007387 */ /* 0x000fe80000100a00 */
[----:B------:R-:W-:Y:S04]  /*7fe20*/  STL.64 [R1+0xb48], R196 ;  /* 0x000b48c401007387 */ /* 0x000fe80000100a00 */
[----:B------:R-:W-:Y:S04]  /*7fe30*/  STL.64 [R1+0xb40], R194 ;  /* 0x000b40c201007387 */ /* 0x000fe80000100a00 */
[----:B------:R-:W-:Y:S04]  /*7fe40*/  STL.64 [R1+0xb38], R192 ;  /* 0x000b38c001007387 */ /* 0x000fe80000100a00 */
[----:B------:R-:W-:Y:S04]  /*7fe50*/  LDGSTS.E [R0+0x10200], desc[UR14][R56.64], P1 ;  /* 0x1020000038007fae */ /* 0x000fe800089a100e */
[----:B------:R-:W-:Y:S04]  /*7fe60*/  STL.64 [R1+0xb30], R190 ;  /* 0x000b30be01007387 */ /* 0x000fe80000100a00 */
[----:B------:R-:W-:Y:S04]  /*7fe70*/  LDGSTS.E [R0+0x10300], desc[UR14][R52.64], P0 ;  /* 0x1030000034007fae */ /* 0x000fe800081a100e */
[----:B------:R-:W-:Y:S04]  /*7fe80*/  STL.64 [R1+0xb28], R188 ;  /* 0x000b28bc01007387 */ /* 0x000fe80000100a00 */
[----:B------:R-:W-:Y:S04]  /*7fe90*/  LDGSTS.E [R0+0x11200], desc[UR14][R54.64], P1 ;  /* 0x1120000036007fae */ /* 0x000fe800089a100e */
[----:B--2---:R-:W2:Y:S04]  /*7fea0*/  LDL.LU R52, [R1+0x13ac] ;  /* 0x0013ac0001347983 */ /* 0x004ea80000300800 */
[----:B------:R-:W4:Y:S04]  /*7feb0*/  LDL.LU R57, [R1+0x13b4] ;  /* 0x0013b40001397983 */ /* 0x000f280000300800 */
        /* <DEDUP_REMOVED lines=19> */
[----:B------:R-:W4:Y:S04]  /*7fff0*/  LDL.LU R63, [R1+0x14ac] ;  /* 0x0014ac00013f7983 */ /* 0x000f280000300800 */
[----:B------:R-:W-:Y:S04]  /*80000*/  LDGSTS.E [R0+0x18200], desc[UR14][R220.64], P1 ;  /* 0x18200000dc007fae */ /* 0x000fe800089a100e */
[----:B------:R-:W-:Y:S04]  /*80010*/  LDGSTS.E [R0+0x18300], desc[UR14][R214.64], P0 ;  /* 0x18300000d6007fae */ /* 0x000fe800081a100e */
[----:B------:R-:W-:Y:S04]  /*80020*/  LDGSTS.E [R0+0x19200], desc[UR14][R212.64], P1 ;  /* 0x19200000d4007fae */ /* 0x000fe800089a100e */
[----:B---3--:R-:W3:Y:S04]  /*80030*/  LDL.LU R54, [R1+0x14b4] ;  /* 0x0014b40001367983 */ /* 0x008ee80000300800 */
[----:B------:R-:W-:Y:S04]  /*80040*/  LDGSTS.E [R0+0x19300], desc[UR14][R210.64], P0 ;  /* 0x19300000d2007fae */ /* 0x000fe800081a100e */
[----:B------:R-:W3:Y:S04]  /*80050*/  LDL.LU R64, [R1+0x14a8] ;  /* 0x0014a80001407983 */ /* 0x000ee80000300800 */
[----:B------:R-:W-:Y:S04]  /*80060*/  LDGSTS.E [R0+0x1a200], desc[UR14][R208.64], P1 ;  /* 0x1a200000d0007fae */ /* 0x000fe800089a100e */
[----:B------:R-:W-:Y:S04]  /*80070*/  LDGSTS.E [R0+0x1a300], desc[UR14][R206.64], P0 ;  /* 0x1a300000ce007fae */ /* 0x000fe800081a100e */
[----:B------:R-:W-:Y:S04]  /*80080*/  LDGSTS.E [R0+0x1b200], desc[UR14][R204.64], P1 ;  /* 0x1b200000cc007fae */ /* 0x000fe800089a100e */
[----:B------:R-:W-:Y:S04]  /*80090*/  LDGSTS.E [R0+0x1b300], desc[UR14][R202.64], P0 ;  /* 0x1b300000ca007fae */ /* 0x000fe800081a100e */
[----:B------:R-:W-:Y:S04]  /*800a0*/  LDGSTS.E [R0+0x1c200], desc[UR14][R200.64], P1 ;  /* 0x1c200000c8007fae */ /* 0x000fe800089a100e */
[----:B------:R-:W3:Y:S04]  /*800b0*/  LDL.LU R56, [R1+0x14b0] ;  /* 0x0014b00001387983 */ /* 0x000ee80000300800 */
[----:B------:R-:W-:Y:S04]  /*800c0*/  LDGSTS.E [R0+0x1c300], desc[UR14][R198.64], P0 ;  /* 0x1c300000c6007fae */ /* 0x000fe800081a100e */
[----:B------:R-:W-:Y:S04]  /*800d0*/  LDGSTS.E [R0+0x1d200], desc[UR14][R196.64], P1 ;  /* 0x1d200000c4007fae */ /* 0x000fe800089a100e */
[----:B------:R-:W-:Y:S04]  /*800e0*/  LDGSTS.E [R0+0x1d300], desc[UR14][R194.64], P0 ;  /* 0x1d300000c2007fae */ /* 0x000fe800081a100e */
[----:B------:R-:W-:Y:S04]  /*800f0*/  LDGSTS.E [R0+0x1e200], desc[UR14][R192.64], P1 ;  /* 0x1e200000c0007fae */ /* 0x000fe800089a100e */
[----:B------:R-:W-:Y:S04]  /*80100*/  LDGSTS.E [R0+0x1e300], desc[UR14][R190.64], P0 ;  /* 0x1e300000be007fae */ /* 0x000fe800081a100e */
[----:B------:R-:W-:Y:S04]  /*80110*/  LDGSTS.E [R0+0x1f200], desc[UR14][R188.64], P1 ;  /* 0x1f200000bc007fae */ /* 0x000fe800089a100e */
[----:B------:R1:W-:Y:S02]  /*80120*/  LDGSTS.E [R0+0x1f300], desc[UR14][R158.64], P0 ;  /* 0x1f3000009e007fae */ /* 0x0003e400081a100e */
[----:B-1----:R-:W-:-:S02]  /*80130*/  IADD3 R0, PT, PT, R155, UR11, RZ ;  /* 0x0000000b9b007c10 */ /* 0x002fc4000fffe0ff */
[----:B--2---:R-:W-:Y:S02]  /*80140*/  IADD3 R52, P2, PT, R52, UR17, RZ ;  /* 0x0000001134347c10 */ /* 0x004fe4000ff5e0ff */
[----:B----4-:R-:W-:Y:S02]  /*80150*/  IADD3 R57, P3, PT, R57, UR17, RZ ;  /* 0x0000001139397c10 */ /* 0x010fe4000ff7e0ff */
[----:B------:R-:W-:Y:S01]  /*80160*/  IADD3.X R53, PT, PT, R53, UR8, RZ, P2, !PT ;  /* 0x0000000835357c10 */ /* 0x000fe200097fe4ff */
        /* <DEDUP_REMOVED lines=8> */
[----:B------:R-:W2:Y:S01]  /*801f0*/  LDL.LU R55, [R1+0x1534] ;  /* 0x0015340001377983 */ /* 0x000ea20000300800 */
[----:B------:R-:W-:Y:S02]  /*80200*/  IADD3 R3, P3, PT, R3, UR17, RZ ;  /* 0x0000001103037c10 */ /* 0x000fe4000ff7e0ff */
[----:B-1----:R-:W-:-:S02]  /*80210*/  MOV R53, R60 ;  /* 0x0000003c00357202 */ /* 0x002fc40000000f00 */
[----:B----4-:R-:W4:Y:S01]  /*80220*/  LDL.LU R60, [R1+0x1528] ;  /* 0x00152800013c7983 */ /* 0x010f220000300800 */
[----:B------:R-:W-:Y:S01]  /*80230*/  IMAD.MOV.U32 R52, RZ, RZ, R57 ;  /* 0x000000ffff347224 */ /* 0x000fe200078e0039 */
[----:B------:R-:W-:Y:S02]  /*80240*/  IADD3.X R62, PT, PT, R62, UR8, RZ, P2, !PT ;  /* 0x000000083e3e7c10 */ /* 0x000fe400097fe4ff */
[----:B------:R-:W4:Y:S01]  /*80250*/  LDL.LU R57, [R1+0x1530] ;  /* 0x0015300001397983 */ /* 0x000f220000300800 */
[----:B------:R-:W-:-:S03]  /*80260*/  IADD3.X R58, PT, PT, R58, UR8, RZ, P3, !PT ;  /* 0x000000083a3a7c10 */ /* 0x000fc60009ffe4ff */
[----:B------:R1:W-:Y:S04]  /*80270*/  STL [R1+0x142c], R61 ;  /* 0x00142c3d01007387 */ /* 0x0003e80000100800 */
[----:B------:R1:W-:Y:S04]  /*80280*/  LDGSTS.E [R0+0x500], desc[UR14][R52.64], P0 ;  /* 0x0050000034007fae */ /* 0x0003e800081a100e */
[----:B------:R1:W-:Y:S04]  /*80290*/  STL [R1+0x1428], R62 ;  /* 0x0014283e01007387 */ /* 0x0003e80000100800 */
[----:B------:R3:W-:Y:S01]  /*802a0*/  STL [R1+0x1434], R3 ;  /* 0x0014340301007387 */ /* 0x0007e20000100800 */
[----:B-1----:R-:W-:-:S03]  /*802b0*/  IMAD.MOV.U32 R52, RZ, RZ, R61 ;  /* 0x000000ffff347224 */ /* 0x002fc600078e003d */
[----:B------:R-:W4:Y:S01]  /*802c0*/  LDL.LU R61, [R1+0x15ac] ;  /* 0x0015ac00013d7983 */ /* 0x000f220000300800 */
[----:B------:R-:W-:-:S03]  /*802d0*/  MOV R53, R62 ;  /* 0x0000003e00357202 */ /* 0x000fc60000000f00 */
[----:B------:R1:W-:Y:S04]  /*802e0*/  STL [R1+0x1430], R58 ;  /* 0x0014303a01007387 */ /* 0x0003e80000100800 */
[----:B------:R-:W4:Y:S04]  /*802f0*/  LDL.LU R65, [R1+0x15b4] ;  /* 0x0015b40001417983 */ /* 0x000f280000300800 */
[----:B------:R-:W4:Y:S04]  /*80300*/  LDL.LU R62, [R1+0x15a8] ;  /* 0x0015a800013e7983 */ /* 0x000f280000300800 */
[----:B------:R-:W4:Y:S01]  /*80310*/  LDL.LU R66, [R1+0x15b0] ;  /* 0x0015b00001427983 */ /* 0x000f220000300800 */
[----:B------:R-:W-:-:S03]  /*80320*/  IADD3 R63, P2, PT, R63, UR17, RZ ;  /* 0x000000113f3f7c10 */ /* 0x000fc6000ff5e0ff */
[----:B------:R1:W-:Y:S01]  /*80330*/  LDGSTS.E [R0+0x1400], desc[UR14][R52.64], P1 ;  /* 0x0140000034007fae */ /* 0x0003e200089a100e */
[----:B---3--:R-:W-:Y:S01]  /*80340*/  IADD3 R54, P3, PT, R54, UR17, RZ ;  /* 0x0000001136367c10 */ /* 0x008fe2000ff7e0ff */
[----:B-1----:R-:W-:Y:S01]  /*80350*/  IMAD.MOV.U32 R52, RZ, RZ, R3 ;  /* 0x000000ffff347224 */ /* 0x002fe200078e0003 */
[----:B------:R-:W-:Y:S01]  /*80360*/  MOV R53, R58 ;  /* 0x0000003a00357202 */ /* 0x000fe20000000f00 */
[----:B------:R-:W3:Y:S04]  /*80370*/  LDL.LU R3, [R1+0x162c] ;  /* 0x00162c0001037983 */ /* 0x000ee80000300800 */
[----:B------:R-:W3:Y:S01]  /*80380*/  LDL.LU R58, [R1+0x1634] ;  /* 0x00163400013a7983 */ /* 0x000ee20000300800 */
[----:B------:R-:W-:-:S03]  /*80390*/  IADD3.X R64, PT, PT, R64, UR8, RZ, P2, !PT ;  /* 0x0000000840407c10 */ /* 0x000fc600097fe4ff */
[----:B------:R1:W-:Y:S04]  /*803a0*/  STL [R1+0x14ac], R63 ;  /* 0x0014ac3f01007387 */ /* 0x0003e80000100800 */
[----:B------:R1:W-:Y:S04]  /*803b0*/  LDGSTS.E [R0+0x1500], desc[UR14][R52.64], P0 ;  /* 0x0150000034007fae */ /* 0x0003e800081a100e */
[----:B------:R1:W-:Y:S04]  /*803c0*/  STL [R1+0x14a8], R64 ;  /* 0x0014a84001007387 */ /* 0x0003e80000100800 */
[----:B------:R1:W-:Y:S02]  /*803d0*/  STL [R1+0x14b4], R54 ;  /* 0x0014b43601007387 */ /* 0x0003e40000100800 */
[----:B-1----:R-:W-:-:S02]  /*803e0*/  IMAD.MOV.U32 R52, RZ, RZ, R63 ;  /* 0x000000ffff347224 */ /* 0x002fc400078e003f */
[----:B------:R-:W3:Y:S01]  /*803f0*/  LDL.LU R63, [R1+0x1628] ;  /* 0x00162800013f7983 */ /* 0x000ee20000300800 */
[----:B------:R-:W-:Y:S02]  /*80400*/  IADD3.X R56, PT, PT, R56, UR8, RZ, P3, !PT ;  /* 0x0000000838387c10 */ /* 0x000fe40009ffe4ff */
[----:B------:R-:W-:-:S03]  /*80410*/  MOV R53, R64 ;  /* 0x0000004000357202 */ /* 0x000fc60000000f00 */
        /* <DEDUP_REMOVED lines=8> */
[----:B--2---:R-:W-:-:S05]  /*804a0*/  IADD3 R59, P2, PT, R59, UR17, RZ ;  /* 0x000000113b3b7c10 */ /* 0x004fca000ff5e0ff */
[----:B------:R2:W-:Y:S01]  /*804b0*/  STL [R1+0x152c], R59 ;  /* 0x00152c3b01007387 */ /* 0x0005e20000100800 */
[----:B-1----:R-:W-:Y:S01]  /*804c0*/  IMAD.MOV.U32 R52, RZ, RZ, R59 ;  /* 0x000000ffff347224 */ /* 0x002fe200078e003b */
[----:B------:R-:W-:Y:S02]  /*804d0*/  IADD3 R55, P3, PT, R55, UR17, RZ ;  /* 0x0000001137377c10 */ /* 0x000fe4000ff7e0ff */
[----:B----4-:R-:W-:Y:S02]  /*804e0*/  IADD3.X R60, PT, PT, R60, UR8, RZ, P2, !PT ;  /* 0x000000083c3c7c10 */ /* 0x010fe400097fe4ff */
[----:B------:R-:W-:-:S03]  /*804f0*/  IADD3.X R57, PT, PT, R57, UR8, RZ, P3, !PT ;  /* 0x0000000839397c10 */ /* 0x000fc60009ffe4ff */
[----:B------:R1:W-:Y:S04]  /*80500*/  STL [R1+0x1528], R60 ;  /* 0x0015283c01007387 */ /* 0x0003e80000100800 */
[----:B------:R4:W-:Y:S01]  /*80510*/  STL [R1+0x1534], R55 ;  /* 0x0015343701007387 */ /* 0x0009e20000100800 */
[----:B------:R-:W-:-:S03]  /*80520*/  MOV R53, R60 ;  /* 0x0000003c00357202 */ /* 0x000fc60000000f00 */
[----:B--2---:R-:W2:Y:S04]  /*80530*/  LDL.LU R59, [R1+0x16a8] ;  /* 0x0016a800013b7983 */ /* 0x004ea80000300800 */
[----:B------:R4:W-:Y:S04]  /*80540*/  STL [R1+0x1530], R57 ;  /* 0x0015303901007387 */ /* 0x0009e80000100800 */
[----:B-1----:R-:W2:Y:S04]  /*80550*/  LDL.LU R60, [R1+0x16b0] ;  /* 0x0016b000013c7983 */ /* 0x002ea80000300800 */
[----:B------:R1:W-:Y:S01]  /*80560*/  LDGSTS.E [R0+0x3400], desc[UR14][R52.64], P1 ;  /* 0x0340000034007fae */ /* 0x0003e200089a100e */
[----:B------:R-:W-:-:S02]  /*80570*/  IADD3 R61, P2, PT, R61, UR17, RZ ;  /* 0x000000113d3d7c10 */ /* 0x000fc4000ff5e0ff */
[----:B------:R-:W-:Y:S01]  /*80580*/  IADD3 R65, P3, PT, R65, UR17, RZ ;  /* 0x0000001141417c10 */ /* 0x000fe2000ff7e0ff */
[----:B-1----:R-:W-:Y:S01]  /*80590*/  IMAD.MOV.U32 R52, RZ, RZ, R55 ;  /* 0x000000ffff347224 */ /* 0x002fe200078e0037 */
[----:B------:R-:W-:Y:S01]  /*805a0*/  MOV R53, R57 ;  /* 0x0000003900357202 */ /* 0x000fe20000000f00 */
[----:B----4-:R-:W4:Y:S01]  /*805b0*/  LDL.LU R55, [R1+0x172c] ;  /* 0x00172c0001377983 */ /* 0x010f220000300800 */
[----:B------:R-:W-:-:S03]  /*805c0*/  IADD3.X R62, PT, PT, R62, UR8, RZ, P2, !PT ;  /* 0x000000083e3e7c10 */ /* 0x000fc600097fe4ff */
[----:B------:R-:W4:Y:S01]  /*805d0*/  LDL.LU R57, [R1+0x1734] ;  /* 0x0017340001397983 */ /* 0x000f220000300800 */
[----:B------:R-:W-:-:S03]  /*805e0*/  IADD3.X R66, PT, PT, R66, UR8, RZ, P3, !PT ;  /* 0x0000000842427c10 */ /* 0x000fc60009ffe4ff */
[----:B------:R-:W-:Y:S04]  /*805f0*/  STL [R1+0x15ac], R61 ;  /* 0x0015ac3d01007387 */ /* 0x000fe80000100800 */
[----:B------:R1:W-:Y:S04]  /*80600*/  LDGSTS.E [R0+0x3500], desc[UR14][R52.64], P0 ;  /* 0x0350000034007fae */ /* 0x0003e800081a100e */
[----:B------:R1:W-:Y:S04]  /*80610*/  STL [R1+0x15a8], R62 ;  /* 0x0015a83e01007387 */ /* 0x0003e80000100800 */
[----:B------:R-:W-:Y:S01]  /*80620*/  STL [R1+0x15b4], R65 ;  /* 0x0015b44101007387 */ /* 0x000fe20000100800 */
[----:B-1----:R-:W-:-:S03]  /*80630*/  MOV R53, R62 ;  /* 0x0000003e00357202 */ /* 0x002fc60000000f00 */
[----:B------:R-:W4:Y:S01]  /*80640*/  LDL.LU R62, [R1+0x1728] ;  /* 0x00172800013e7983 */ /* 0x000f220000300800 */
[----:B------:R-:W-:-:S03]  /*80650*/  IMAD.MOV.U32 R52, RZ, RZ, R61 ;  /* 0x000000ffff347224 */ /* 0x000fc600078e003d */
[----:B------:R-:W-:Y:S04]  /*80660*/  STL [R1+0x15b0], R66 ;  /* 0x0015b04201007387 */ /* 0x000fe80000100800 */
[----:B------:R-:W4:Y:S01]  /*80670*/  LDL.LU R61, [R1+0x1730] ;  /* 0x00173000013d7983 */ /* 0x000f220000300800 */
[----:B---3--:R-:W-:-:S03]  /*80680*/  IADD3 R3, P2, PT, R3, UR17, RZ ;  /* 0x0000001103037c10 */ /* 0x008fc6000ff5e0ff */
[----:B------:R1:W-:Y:S01]  /*80690*/  LDGSTS.E [R0+0x4400], desc[UR14][R52.64], P1 ;  /* 0x0440000034007fae */ /* 0x0003e200089a100e */
[----:B------:R-:W-:-:S03]  /*806a0*/  IADD3 R58, P3, PT, R58, UR17, RZ ;  /* 0x000000113a3a7c10 */ /* 0x000fc6000ff7e0ff */
[----:B------:R-:W-:Y:S01]  /*806b0*/  STL [R1+0x162c], R3 ;  /* 0x00162c0301007387 */ /* 0x000fe20000100800 */
[----:B------:R-:W-:Y:S01]  /*806c0*/  IADD3.X R63, PT, PT, R63, UR8, RZ, P2, !PT ;  /* 0x000000083f3f7c10 */ /* 0x000fe200097fe4ff */
[----:B-1----:R-:W-:Y:S01]  /*806d0*/  IMAD.MOV.U32 R52, RZ, RZ, R65 ;  /* 0x000000ffff347224 */ /* 0x002fe200078e0041 */
[----:B------:R-:W-:-:S03]  /*806e0*/  MOV R53, R66 ;  /* 0x0000004200357202 */ /* 0x000fc60000000f00 */
[----:B------:R1:W-:Y:S04]  /*806f0*/  STL [R1+0x1628], R63 ;  /* 0x0016283f01007387 */ /* 0x0003e80000100800 */
[----:B------:R3:W-:Y:S01]  /*80700*/  LDGSTS.E [R0+0x4500], desc[UR14][R52.64], P0 ;  /* 0x0450000034007fae */ /* 0x0007e200081a100e */
[----:B------:R-:W-:-:S03]  /*80710*/  IADD3.X R64, PT, PT, R64, UR8, RZ, P3, !PT ;  /* 0x0000000840407c10 */ /* 0x000fc60009ffe4ff */
[----:B------:R-:W-:Y:S01]  /*80720*/  STL [R1+0x1634], R58 ;  /* 0x0016343a01007387 */ /* 0x000fe20000100800 */
[----:B---3--:R-:W-:Y:S01]  /*80730*/  IMAD.MOV.U32 R52, RZ, RZ, R3 ;  /* 0x000000ffff347224 */ /* 0x008fe200078e0003 */
[----:B------:R-:W-:Y:S02]  /*80740*/  MOV R53, R63 ;  /* 0x0000003f00357202 */ /* 0x000fe40000000f00 */
[----:B-1----:R-:W3:Y:S04]  /*80750*/  LDL.LU R63, [R1+0x17ac] ;  /* 0x0017ac00013f7983 */ /* 0x002ee80000300800 */
[----:B------:R1:W-:Y:S04]  /*80760*/  STL [R1+0x1630], R64 ;  /* 0x0016304001007387 */ /* 0x0003e80000100800 */
[----:B------:R1:W-:Y:S04]  /*80770*/  LDGSTS.E [R0+0x5400], desc[UR14][R52.64], P1 ;  /* 0x0540000034007fae */ /* 0x0003e800089a100e */
[----:B------:R-:W3:Y:S01]  /*80780*/  LDL.LU R3, [R1+0x17b4] ;  /* 0x0017b40001037983 */ /* 0x000ee20000300800 */
[----:B------:R-:W-:-:S02]  /*80790*/  IADD3 R54, P2, PT, R54, UR17, RZ ;  /* 0x0000001136367c10 */ /* 0x000fc4000ff5e0ff */
[----:B-1----:R-:W-:Y:S02]  /*807a0*/  MOV R53, R64 ;  /* 0x0000004000357202 */ /* 0x002fe40000000f00 */
[----:B------:R-:W3:Y:S01]  /*807b0*/  LDL.LU R64, [R1+0x17a8] ;  /* 0x0017a80001407983 */ /* 0x000ee20000300800 */
[----:B------:R-:W-:-:S03]  /*807c0*/  IMAD.MOV.U32 R52, RZ, RZ, R58 ;  /* 0x000000ffff347224 */ /* 0x000fc600078e003a */
[----:B------:R-:W3:Y:S01]  /*807d0*/  LDL.LU R58, [R1+0x17b0] ;  /* 0x0017b000013a7983 */ /* 0x000ee20000300800 */
[----:B------:R-:W-:-:S03]  /*807e0*/  IADD3 R56, P3, PT, R56, UR17, RZ ;  /* 0x0000001138387c10 */ /* 0x000fc6000ff7e0ff */
[----:B------:R1:W-:Y:S04]  /*807f0*/  LDGSTS.E [R0+0x5500], desc[UR14][R52.64], P0 ;  /* 0x0550000034007fae */ /* 0x0003e800081a100e */
[----:B------:R-:W-:Y:S01]  /*80800*/  STL [R1+0x16ac], R54 ;  /* 0x0016ac3601007387 */ /* 0x000fe20000100800 */
[----:B-1----:R-:W-:Y:S01]  /*80810*/  IMAD.MOV.U32 R52, RZ, RZ, R54 ;  /* 0x000000ffff347224 */ /* 0x002fe200078e0036 */
[----:B--2---:R-:W-:-:S04]  /*80820*/  IADD3.X R59, PT, PT, R59, UR8, RZ, P2, !PT ;  /* 0x000000083b3b7c10 */ /* 0x004fc800097fe4ff */
[----:B------:R-:W-:Y:S01]  /*80830*/  MOV R53, R59 ;  /* 0x0000003b00357202 */ /* 0x000fe20000000f00 */
[----:B------:R1:W-:Y:S01]  /*80840*/  STL [R1+0x16a8], R59 ;  /* 0x0016a83b01007387 */ /* 0x0003e20000100800 */
[----:B------:R-:W-:-:S03]  /*80850*/  IADD3.X R60, PT, PT, R60, UR8, RZ, P3, !PT ;  /* 0x000000083c3c7c10 */ /* 0x000fc60009ffe4ff */
[----:B------:R-:W-:Y:S04]  /*80860*/  STL [R1+0x16b4], R56 ;  /* 0x0016b43801007387 */ /* 0x000fe80000100800 */
[----:B------:R2:W-:Y:S04]  /*80870*/  LDGSTS.E [R0+0x6400], desc[UR14][R52.64], P1 ;  /* 0x0640000034007fae */ /* 0x0005e800089a100e */
[----:B-1----:R-:W3:Y:S04]  /*80880*/  LDL.LU R59, [R1+0x182c] ;  /* 0x00182c00013b7983 */ /* 0x002ee80000300800 */
[----:B------:R1:W-:Y:S04]  /*80890*/  STL [R1+0x16b0], R60 ;  /* 0x0016b03c01007387 */ /* 0x0003e80000100800 */
[----:B------:R-:W3:Y:S01]  /*808a0*/  LDL.LU R54, [R1+0x1834] ;  /* 0x0018340001367983 */ /* 0x000ee20000300800 */
[----:B--2---:R-:W-:-:S02]  /*808b0*/  MOV R53, R60 ;  /* 0x0000003c00357202 */ /* 0x004fc40000000f00 */
[----:B----4-:R-:W-:Y:S01]  /*808c0*/  IADD3 R55, P2, PT, R55, UR17, RZ ;  /* 0x0000001137377c10 */ /* 0x010fe2000ff5e0ff */
[----:B-1----:R-:W2:Y:S01]  /*808d0*/  LDL.LU R60, [R1+0x1828] ;  /* 0x00182800013c7983 */ /* 0x002ea20000300800 */
[----:B------:R-:W-:Y:S01]  /*808e0*/  IMAD.MOV.U32 R52, RZ, RZ, R56 ;  /* 0x000000ffff347224 */ /* 0x000fe200078e0038 */
[----:B------:R-:W-:Y:S02]  /*808f0*/  IADD3 R57, P3, PT, R57, UR17, RZ ;  /* 0x0000001139397c10 */ /* 0x000fe4000ff7e0ff */
[----:B------:R-:W4:Y:S04]  /*80900*/  LDL.LU R56, [R1+0x1830] ;  /* 0x0018300001387983 */ /* 0x000f280000300800 */
[----:B------:R1:W-:Y:S04]  /*80910*/  LDGSTS.E [R0+0x6500], desc[UR14][R52.64], P0 ;  /* 0x0650000034007fae */ /* 0x0003e800081a100e */
[----:B------:R1:W-:Y:S01]  /*80920*/  STL [R1+0x172c], R55 ;  /* 0x00172c3701007387 */ /* 0x0003e20000100800 */
[----:B------:R-:W-:Y:S01]  /*80930*/  IADD3.X R62, PT, PT, R62, UR8, RZ, P2, !PT ;  /* 0x000000083e3e7c10 */ /* 0x000fe200097fe4ff */
[----:B-1----:R-:W-:-:S03]  /*80940*/  IMAD.MOV.U32 R52, RZ, RZ, R55 ;  /* 0x000000ffff347224 */ /* 0x002fc600078e0037 */
[----:B------:R-:W-:Y:S01]  /*80950*/  MOV R53, R62 ;  /* 0x0000003e00357202 */ /* 0x000fe20000000f00 */
[----:B------:R-:W-:Y:S01]  /*80960*/  STL [R1+0x1728], R62 ;  /* 0x0017283e01007387 */ /* 0x000fe20000100800 */
[----:B------:R-:W-:-:S03]  /*80970*/  IADD3.X R61, PT, PT, R61, UR8, RZ, P3, !PT ;  /* 0x000000083d3d7c10 */ /* 0x000fc60009ffe4ff */
[----:B------:R1:W-:Y:S04]  /*80980*/  STL [R1+0x1734], R57 ;  /* 0x0017343901007387 */ /* 0x0003e80000100800 */
[----:B------:R-:W4:Y:S04]  /*80990*/  LDL.LU R55, [R1+0x18ac] ;  /* 0x0018ac0001377983 */ /* 0x000f280000300800 */
[----:B------:R1:W-:Y:S04]  /*809a0*/  STL [R1+0x1730], R61 ;  /* 0x0017303d01007387 */ /* 0x0003e80000100800 */
[----:B------:R1:W-:Y:S04]  /*809b0*/  LDGSTS.E [R0+0x7400], desc[UR14][R52.64], P1 ;  /* 0x0740000034007fae */ /* 0x0003e800089a100e */
[----:B------:R-:W4:Y:S01]  /*809c0*/  LDL.LU R65, [R1+0x18b4] ;  /* 0x0018b40001417983 */ /* 0x000f220000300800 */
[----:B-1----:R-:W-:-:S03]  /*809d0*/  IMAD.MOV.U32 R52, RZ, RZ, R57 ;  /* 0x000000ffff347224 */ /* 0x002fc600078e0039 */
[----:B------:R-:W4:Y:S04]  /*809e0*/  LDL.LU R57, [R1+0x18a8] ;  /* 0x0018a80001397983 */ /* 0x000f280000300800 */
[----:B------:R-:W4:Y:S01]  /*809f0*/  LDL.LU R66, [R1+0x18b0] ;  /* 0x0018b00001427983 */ /* 0x000f220000300800 */
[----:B------:R-:W-:-:S03]  /*80a00*/  MOV R53, R61 ;  /* 0x0000003d00357202 */ /* 0x000fc60000000f00 */
[----:B------:R-:W4:Y:S01]  /*80a10*/  LDL.LU R62, [R1+0x192c] ;  /* 0x00192c00013e7983 */ /* 0x000f220000300800 */
[----:B---3--:R-:W-:-:S03]  /*80a20*/  IADD3 R63, P2, PT, R63, UR17, RZ ;  /* 0x000000113f3f7c10 */ /* 0x008fc6000ff5e0ff */
[----:B------:R-:W3:Y:S04]  /*80a30*/  LDL.LU R61, [R1+0x1934] ;  /* 0x00193400013d7983 */ /* 0x000ee80000300800 */
[----:B------:R-:W-:Y:S04]  /*80a40*/  STL [R1+0x17ac], R63 ;  /* 0x0017ac3f01007387 */ /* 0x000fe80000100800 */
[----:B------:R1:W-:Y:S01]  /*80a50*/  LDGSTS.E [R0+0x7500], desc[UR14][R52.64], P0 ;  /* 0x0750000034007fae */ /* 0x0003e200081a100e */
[----:B------:R-:W-:Y:S02]  /*80a60*/  IADD3 R3, P3, PT, R3, UR17, RZ ;  /* 0x0000001103037c10 */ /* 0x000fe4000ff7e0ff */
[----:B------:R-:W-:-:S02]  /*80a70*/  IADD3.X R64, PT, PT, R64, UR8, RZ, P2, !PT ;  /* 0x0000000840407c10 */ /* 0x000fc400097fe4ff */
[----:B------:R-:W-:-:S03]  /*80a80*/  IADD3.X R58, PT, PT, R58, UR8, RZ, P3, !PT ;  /* 0x000000083a3a7c10 */ /* 0x000fc60009ffe4ff */
[----:B------:R1:W-:Y:S02]  /*80a90*/  STL [R1+0x17a8], R64 ;  /* 0x0017a84001007387 */ /* 0x0003e40000100800 */
[----:B-1----:R-:W-:Y:S02]  /*80aa0*/  MOV R53, R64 ;  /* 0x0000004000357202 */ /* 0x002fe40000000f00 */
[----:B------:R1:W-:Y:S01]  /*80ab0*/  STL [R1+0x17b4], R3 ;  /* 0x0017b40301007387 */ /* 0x0003e20000100800 */
[----:B------:R-:W-:-:S03]  /*80ac0*/  IMAD.MOV.U32 R52, RZ, RZ, R63 ;  /* 0x000000ffff347224 */ /* 0x000fc600078e003f */
[----:B------:R-:W3:Y:S04]  /*80ad0*/  LDL.LU R64, [R1+0x1928] ;  /* 0x0019280001407983 */ /* 0x000ee80000300800 */
        /* <DEDUP_REMOVED lines=11> */
[----:B--2---:R-:W-:Y:S02]  /*80b90*/  IADD3.X R60, PT, PT, R60, UR8, RZ, P2, !PT ;  /* 0x000000083c3c7c10 */ /* 0x004fe400097fe4ff */
[----:B----4-:R-:W-:-:S03]  /*80ba0*/  IADD3.X R56, PT, PT, R56, UR8, RZ, P3, !PT ;  /* 0x0000000838387c10 */ /* 0x010fc60009ffe4ff */
[----:B------:R2:W-:Y:S01]  /*80bb0*/  STL [R1+0x1828], R60 ;  /* 0x0018283c01007387 */ /* 0x0005e20000100800 */
[----:B-1----:R-:W-:-:S03]  /*80bc0*/  MOV R53, R60 ;  /* 0x0000003c00357202 */ /* 0x002fc60000000f00 */
[----:B------:R-:W-:Y:S01]  /*80bd0*/  STL [R1+0x1834], R54 ;  /* 0x0018343601007387 */ /* 0x000fe20000100800 */
[----:B------:R-:W-:-:S03]  /*80be0*/  IMAD.MOV.U32 R52, RZ, RZ, R59 ;  /* 0x000000ffff347224 */ /* 0x000fc600078e003b */
[----:B--2---:R-:W2:Y:S04]  /*80bf0*/  LDL.LU R60, [R1+0x19a8] ;  /* 0x0019a800013c7983 */ /* 0x004ea80000300800 */
[----:B------:R1:W-:Y:S04]  /*80c00*/  STL [R1+0x1830], R56 ;  /* 0x0018303801007387 */ /* 0x0003e80000100800 */
[----:B------:R-:W4:Y:S04]  /*80c10*/  LDL.LU R59, [R1+0x19b0] ;  /* 0x0019b000013b7983 */ /* 0x000f280000300800 */
[----:B------:R1:W-:Y:S01]  /*80c20*/  LDGSTS.E [R0+0x9400], desc[UR14][R52.64], P1 ;  /* 0x0940000034007fae */ /* 0x0003e200089a100e */
[----:B------:R-:W-:Y:S01]  /*80c30*/  IADD3 R55, P2, PT, R55, UR17, RZ ;  /* 0x0000001137377c10 */ /* 0x000fe2000ff5e0ff */
[----:B-1----:R-:W-:Y:S01]  /*80c40*/  IMAD.MOV.U32 R52, RZ, RZ, R54 ;  /* 0x000000ffff347224 */ /* 0x002fe200078e0036 */
[----:B------:R-:W-:-:S02]  /*80c50*/  MOV R53, R56 ;  /* 0x0000003800357202 */ /* 0x000fc40000000f00 */
[----:B------:R-:W4:Y:S01]  /*80c60*/  LDL.LU R56, [R1+0x1a2c] ;  /* 0x001a2c0001387983 */ /* 0x000f220000300800 */
[----:B------:R-:W-:-:S03]  /*80c70*/  IADD3 R65, P3, PT, R65, UR17, RZ ;  /* 0x0000001141417c10 */ /* 0x000fc6000ff7e0ff */
[----:B------:R-:W4:Y:S04]  /*80c80*/  LDL.LU R54, [R1+0x1a34] ;  /* 0x001a340001367983 */ /* 0x000f280000300800 */
[----:B------:R-:W-:Y:S04]  /*80c90*/  STL [R1+0x18ac], R55 ;  /* 0x0018ac3701007387 */ /* 0x000fe80000100800 */
[----:B------:R1:W-:Y:S01]  /*80ca0*/  LDGSTS.E [R0+0x9500], desc[UR14][R52.64], P0 ;  /* 0x0950000034007fae */ /* 0x0003e200081a100e */
[----:B------:R-:W-:-:S05]  /*80cb0*/  IADD3.X R57, PT, PT, R57, UR8, RZ, P2, !PT ;  /* 0x0000000839397c10 */ /* 0x000fca00097fe4ff */
[----:B------:R1:W-:Y:S04]  /*80cc0*/  STL [R1+0x18a8], R57 ;  /* 0x0018a83901007387 */ /* 0x0003e80000100800 */
[----:B------:R-:W-:Y:S01]  /*80cd0*/  STL [R1+0x18b4], R65 ;  /* 0x0018b44101007387 */ /* 0x000fe20000100800 */
[----:B-1----:R-:W-:-:S03]  /*80ce0*/  MOV R53, R57 ;  /* 0x0000003900357202 */ /* 0x002fc60000000f00 */
[----:B------:R-:W4:Y:S01]  /*80cf0*/  LDL.LU R57, [R1+0x1a28] ;  /* 0x001a280001397983 */ /* 0x000f220000300800 */
[----:B------:R-:W-:Y:S01]  /*80d00*/  IADD3.X R66, PT, PT, R66, UR8, RZ, P3, !PT ;  /* 0x0000000842427c10 */ /* 0x000fe20009ffe4ff */
[----:B------:R-:W-:-:S04]  /*80d10*/  IMAD.MOV.U32 R52, RZ, RZ, R55 ;  /* 0x000000ffff347224 */ /* 0x000fc800078e0037 */
[----:B------:R-:W-:Y:S04]  /*80d20*/  STL [R1+0x18b0], R66 ;  /* 0x0018b04201007387 */ /* 0x000fe80000100800 */
[----:B------:R-:W4:Y:S01]  /*80d30*/  LDL.LU R55, [R1+0x1a30] ;  /* 0x001a300001377983 */ /* 0x000f220000300800 */
[----:B------:R-:W-:-:S03]  /*80d40*/  IADD3 R62, P2, PT, R62, UR17, RZ ;  /* 0x000000113e3e7c10 */ /* 0x000fc6000ff5e0ff */
[----:B------:R1:W-:Y:S01]  /*80d50*/  LDGSTS.E [R0+0xa400], desc[UR14][R52.64], P1 ;  /* 0x0a40000034007fae */ /* 0x0003e200089a100e */
[----:B---3--:R-:W-:-:S03]  /*80d60*/  IADD3 R61, P3, PT, R61, UR17, RZ ;  /* 0x000000113d3d7c10 */ /* 0x008fc6000ff7e0ff */
[----:B------:R3:W-:Y:S01]  /*80d70*/  STL [R1+0x192c], R62 ;  /* 0x00192c3e01007387 */ /* 0x0007e20000100800 */
[----:B-1----:R-:W-:Y:S01]  /*80d80*/  IMAD.MOV.U32 R52, RZ, RZ, R65 ;  /* 0x000000ffff347224 */ /* 0x002fe200078e0041 */
[----:B------:R-:W-:Y:S02]  /*80d90*/  MOV R53, R66 ;  /* 0x0000004200357202 */ /* 0x000fe40000000f00 */
[----:B------:R-:W-:-:S03]  /*80da0*/  IADD3.X R64, PT, PT, R64, UR8, RZ, P2, !PT ;  /* 0x0000000840407c10 */ /* 0x000fc600097fe4ff */
[----:B------:R1:W-:Y:S04]  /*80db0*/  LDGSTS.E [R0+0xa500], desc[UR14][R52.64], P0 ;  /* 0x0a50000034007fae */ /* 0x0003e800081a100e */
[----:B------:R3:W-:Y:S01]  /*80dc0*/  STL [R1+0x1928], R64 ;  /* 0x0019284001007387 */ /* 0x0007e20000100800 */
[----:B------:R-:W-:-:S03]  /*80dd0*/  IADD3.X R63, PT, PT, R63, UR8, RZ, P3, !PT ;  /* 0x000000083f3f7c10 */ /* 0x000fc60009ffe4ff */
[----:B------:R-:W-:Y:S01]  /*80de0*/  STL [R1+0x1934], R61 ;  /* 0x0019343d01007387 */ /* 0x000fe20000100800 */
[----:B-1----:R-:W-:Y:S01]  /*80df0*/  IMAD.MOV.U32 R52, RZ, RZ, R62 ;  /* 0x000000ffff347224 */ /* 0x002fe200078e003e */
[----:B------:R-:W-:Y:S02]  /*80e00*/  MOV R53, R64 ;  /* 0x0000004000357202 */ /* 0x000fe40000000f00 */
[----:B---3--:R-:W3:Y:S04]  /*80e10*/  LDL.LU R62, [R1+0x1aac] ;  /* 0x001aac00013e7983 */ /* 0x008ee80000300800 */
[----:B------:R1:W-:Y:S04]  /*80e20*/  STL [R1+0x1930], R63 ;  /* 0x0019303f01007387 */ /* 0x0003e80000100800 */
[----:B------:R1:W-:Y:S04]  /*80e30*/  LDGSTS.E [R0+0xb400], desc[UR14][R52.64], P1 ;  /* 0x0b40000034007fae */ /* 0x0003e800089a100e */
[----:B------:R-:W3:Y:S01]  /*80e40*/  LDL.LU R64, [R1+0x1ab4] ;  /* 0x001ab40001407983 */ /* 0x000ee20000300800 */
[----:B------:R-:W-:-:S02]  /*80e50*/  IADD3 R3, P2, PT, R3, UR17, RZ ;  /* 0x0000001103037c10 */ /* 0x000fc4000ff5e0ff */
[----:B-1----:R-:W-:Y:S02]  /*80e60*/  MOV R53, R63 ;  /* 0x0000003f00357202 */ /* 0x002fe40000000f00 */
[----:B------:R-:W3:Y:S01]  /*80e70*/  LDL.LU R63, [R1+0x1aa8] ;  /* 0x001aa800013f7983 */ /* 0x000ee20000300800 */
[----:B------:R-:W-:-:S03]  /*80e80*/  IADD3 R58, P3, PT, R58, UR17, RZ ;  /* 0x000000113a3a7c10 */ /* 0x000fc6000ff7e0ff */
[----:B------:R-:W3:Y:S01]  /*80e90*/  LDL.LU R65, [R1+0x1ab0] ;  /* 0x001ab00001417983 */ /* 0x000ee20000300800 */
[----:B------:R-:W-:-:S03]  /*80ea0*/  IMAD.MOV.U32 R52, RZ, RZ, R61 ;  /* 0x000000ffff347224 */ /* 0x000fc600078e003d */
[----:B------:R1:W-:Y:S04]  /*80eb0*/  STL [R1+0x19ac], R3 ;  /* 0x0019ac0301007387 */ /* 0x0003e80000100800 */
[----:B------:R1:W-:Y:S02]  /*80ec0*/  LDGSTS.E [R0+0xb500], desc[UR14][R52.64], P0 ;  /* 0x0b50000034007fae */ /* 0x0003e400081a100e */
[----:B-1----:R-:W-:Y:S01]  /*80ed0*/  IMAD.MOV.U32 R52, RZ, RZ, R3 ;  /* 0x000000ffff347224 */ /* 0x002fe200078e0003 */
[----:B--2---:R-:W-:-:S05]  /*80ee0*/  IADD3.X R60, PT, PT, R60, UR8, RZ, P2, !PT ;  /* 0x000000083c3c7c10 */ /* 0x004fca00097fe4ff */
[----:B------:R-:W-:Y:S01]  /*80ef0*/  STL [R1+0x19a8], R60 ;  /* 0x0019a83c01007387 */ /* 0x000fe20000100800 */
[----:B----4-:R-:W-:-:S03]  /*80f00*/  IADD3.X R59, PT, PT, R59, UR8, RZ, P3, !PT ;  /* 0x000000083b3b7c10 */ /* 0x010fc60009ffe4ff */
[----:B------:R-:W-:Y:S04]  /*80f10*/  STL [R1+0x19b4], R58 ;  /* 0x0019b43a01007387 */ /* 0x000fe80000100800 */
[----:B------:R-:W2:Y:S04]  /*80f20*/  LDL.LU R70, [R1+0x1b2c] ;  /* 0x001b2c0001467983 */ /* 0x000ea80000300800 */
[----:B------:R-:W-:Y:S04]  /*80f30*/  STL [R1+0x19b0], R59 ;  /* 0x0019b03b01007387 */ /* 0x000fe80000100800 */
[----:B------:R-:W4:Y:S04]  /*80f40*/  LDL.LU R3, [R1+0x1b34] ;  /* 0x001b340001037983 */ /* 0x000f280000300800 */
[----:B------:R-:W4:Y:S01]  /*80f50*/  LDL.LU R71, [R1+0x1b28] ;  /* 0x001b280001477983 */ /* 0x000f220000300800 */
[----:B------:R-:W-:-:S03]  /*80f60*/  IADD3 R56, P2, PT, R56, UR17, RZ ;  /* 0x0000001138387c10 */ /* 0x000fc6000ff5e0ff */
[----:B------:R-:W4:Y:S01]  /*80f70*/  LDL.LU R72, [R1+0x1b30] ;  /* 0x001b300001487983 */ /* 0x000f220000300800 */
[----:B------:R-:W-:-:S03]  /*80f80*/  IADD3 R54, P3, PT, R54, UR17, RZ ;  /* 0x0000001136367c10 */ /* 0x000fc6000ff7e0ff */
[----:B------:R-:W-:Y:S01]  /*80f90*/  STL [R1+0x1a2c], R56 ;  /* 0x001a2c3801007387 */ /* 0x000fe20000100800 */
[----:B------:R-:W-:-:S05]  /*80fa0*/  IADD3.X R57, PT, PT, R57, UR8, RZ, P2, !PT ;  /* 0x0000000839397c10 */ /* 0x000fca00097fe4ff */
[----:B------:R-:W-:Y:S04]  /*80fb0*/  STL [R1+0x1a28], R57 ;  /* 0x001a283901007387 */ /* 0x000fe80000100800 */
[----:B------:R-:W-:Y:S04]  /*80fc0*/  STL [R1+0x1a34], R54 ;  /* 0x001a343601007387 */ /* 0x000fe80000100800 */
[----:B------:R-:W4:Y:S01]  /*80fd0*/  LDL.LU.64 R74, [R1+0x11d8] ;  /* 0x0011d800014a7983 */ /* 0x000f220000300a00 */
[----:B------:R-:W-:-:S05]  /*80fe0*/  MOV R53, R60 ;  /* 0x0000003c00357202 */ /* 0x000fca0000000f00 */
[----:B------:R1:W-:Y:S01]  /*80ff0*/  LDGSTS.E [R0+0xc400], desc[UR14][R52.64], P1 ;  /* 0x0c40000034007fae */ /* 0x0003e200089a100e */
[----:B------:R-:W-:Y:S01]  /*81000*/  IADD3.X R55, PT, PT, R55, UR8, RZ, P3, !PT ;  /* 0x0000000837377c10 */ /* 0x000fe20009ffe4ff */
[----:B-1----:R-:W-:Y:S01]  /*81010*/  IMAD.MOV.U32 R52, RZ, RZ, R58 ;  /* 0x000000ffff347224 */ /* 0x002fe200078e003a */
[----:B------:R-:W-:-:S05]  /*81020*/  MOV R53, R59 ;  /* 0x0000003b00357202 */ /* 0x000fca0000000f00 */
[----:B------:R1:W-:Y:S04]  /*81030*/  LDGSTS.E [R0+0xc500], desc[UR14][R52.64], P0 ;  /* 0x0c50000034007fae */ /* 0x0003e800081a100e */
[----:B------:R3:W-:Y:S01]  /*81040*/  STL [R1+0x1a30], R55 ;  /* 0x001a303701007387 */ /* 0x0007e20000100800 */
[----:B-1----:R-:W-:Y:S01]  /*81050*/  IMAD.MOV.U32 R52, RZ, RZ, R56 ;  /* 0x000000ffff347224 */ /* 0x002fe200078e0038 */
[----:B------:R-:W-:-:S05]  /*81060*/  MOV R53, R57 ;  /* 0x0000003900357202 */ /* 0x000fca0000000f00 */
[----:B------:R1:W-:Y:S01]  /*81070*/  LDGSTS.E [R0+0xd400], desc[UR14][R52.64], P1 ;  /* 0x0d40000034007fae */ /* 0x0003e200089a100e */
[----:B---3--:R-:W-:Y:S01]  /*81080*/  IADD3 R62, P2, PT, R62, UR17, RZ ;  /* 0x000000113e3e7c10 */ /* 0x008fe2000ff5e0ff */
[----:B-1----:R-:W-:Y:S01]  /*81090*/  IMAD.MOV.U32 R52, RZ, RZ, R54 ;  /* 0x000000ffff347224 */ /* 0x002fe200078e0036 */
[----:B------:R-:W-:Y:S02]  /*810a0*/  MOV R53, R55 ;  /* 0x0000003700357202 */ /* 0x000fe40000000f00 */
[----:B------:R-:W3:Y:S04]  /*810b0*/  LDL.LU.64 R54, [R1+0x11d0] ;  /* 0x0011d00001367983 */ /* 0x000ee80000300a00 */
[----:B------:R-:W3:Y:S01]  /*810c0*/  LDL.LU.64 R56, [R1+0x1158] ;  /* 0x0011580001387983 */ /* 0x000ee20000300a00 */
[----:B------:R-:W-:-:S03]  /*810d0*/  IADD3.X R63, PT, PT, R63, UR8, RZ, P2, !PT ;  /* 0x000000083f3f7c10 */ /* 0x000fc600097fe4ff */
[----:B------:R-:W3:Y:S01]  /*810e0*/  LDL.LU.64 R58, [R1+0x1150] ;  /* 0x00115000013a7983 */ /* 0x000ee20000300a00 */
[----:B------:R-:W-:-:S03]  /*810f0*/  IADD3 R64, P3, PT, R64, UR17, RZ ;  /* 0x0000001140407c10 */ /* 0x000fc6000ff7e0ff */
[----:B------:R-:W3:Y:S01]  /*81100*/  LDL.LU.64 R60, [R1+0x10d8] ;  /* 0x0010d800013c7983 */ /* 0x000ee20000300a00 */
[----:B------:R-:W-:-:S03]  /*81110*/  IADD3.X R65, PT, PT, R65, UR8, RZ, P3, !PT ;  /* 0x0000000841417c10 */ /* 0x000fc60009ffe4ff */
[----:B------:R1:W-:Y:S04]  /*81120*/  LDGSTS.E [R0+0xd500], desc[UR14][R52.64], P0 ;  /* 0x0d50000034007fae */ /* 0x0003e800081a100e */
[----:B------:R-:W-:Y:S04]  /*81130*/  STL [R1+0x1aac], R62 ;  /* 0x001aac3e01007387 */ /* 0x000fe80000100800 */
[----:B------:R1:W-:Y:S02]  /*81140*/  STL [R1+0x1aa8], R63 ;  /* 0x001aa83f01007387 */ /* 0x0003e40000100800 */
[----:B-1----:R-:W-:Y:S01]  /*81150*/  IMAD.MOV.U32 R52, RZ, RZ, R62 ;  /* 0x000000ffff347224 */ /* 0x002fe200078e003e */
[----:B------:R-:W-:Y:S01]  /*81160*/  MOV R53, R63 ;  /* 0x0000003f00357202 */ /* 0x000fe20000000f00 */
[----:B------:R-:W-:Y:S04]  /*81170*/  STL [R1+0x1ab4], R64 ;  /* 0x001ab44001007387 */ /* 0x000fe80000100800 */
[----:B------:R-:W3:Y:S04]  /*81180*/  LDL.LU.64 R62, [R1+0x10d0] ;  /* 0x0010d000013e7983 */ /* 0x000ee80000300a00 */
[----:B------:R1:W-:Y:S04]  /*81190*/  LDGSTS.E [R0+0xe400], desc[UR14][R52.64], P1 ;  /* 0x0e40000034007fae */ /* 0x0003e800089a100e */
[----:B------:R1:W-:Y:S02]  /*811a0*/  STL [R1+0x1ab0], R65 ;  /* 0x001ab04101007387 */ /* 0x0003e40000100800 */
[----:B-1----:R-:W-:Y:S01]  /*811b0*/  IMAD.MOV.U32 R52, RZ, RZ, R64 ;  /* 0x000000ffff347224 */ /* 0x002fe200078e0040 */
[----:B------:R-:W-:-:S02]  /*811c0*/  MOV R53, R65 ;  /* 0x0000004100357202 */ /* 0x000fc40000000f00 */
[----:B------:R-:W3:Y:S04]  /*811d0*/  LDL.LU.64 R64, [R1+0x1058] ;  /* 0x0010580001407983 */ /* 0x000ee80000300a00 */
[----:B------:R-:W3:Y:S04]  /*811e0*/  LDL.LU.64 R66, [R1+0x1050] ;  /* 0x0010500001427983 */ /* 0x000ee80000300a00 */
[----:B------:R-:W3:Y:S04]  /*811f0*/  LDL.LU.64 R68, [R1+0xfd8] ;  /* 0x000fd80001447983 */ /* 0x000ee80000300a00 */
[----:B------:R1:W-:Y:S01]  /*81200*/  LDGSTS.E [R0+0xe500], desc[UR14][R52.64], P0 ;  /* 0x0e50000034007fae */ /* 0x0003e200081a100e */
[----:B--2---:R-:W-:-:S05]  /*81210*/  IADD3 R70, P2, PT, R70, UR17, RZ ;  /* 0x0000001146467c10 */ /* 0x004fca000ff5e0ff */
[----:B------:R-:W-:Y:S01]  /*81220*/  STL [R1+0x1b2c], R70 ;  /* 0x001b2c4601007387 */ /* 0x000fe20000100800 */
[----:B----4-:R-:W-:Y:S02]  /*81230*/  IADD3 R3, P3, PT, R3, UR17, RZ ;  /* 0x0000001103037c10 */ /* 0x010fe4000ff7e0ff */
[----:B------:R-:W-:Y:S01]  /*81240*/  IADD3.X R71, PT, PT, R71, UR8, RZ, P2, !PT ;  /* 0x0000000847477c10 */ /* 0x000fe200097fe4ff */
[----:B-1----:R-:W-:-:S03]  /*81250*/  IMAD.MOV.U32 R52, RZ, RZ, R70 ;  /* 0x000000ffff347224 */ /* 0x002fc600078e0046 */
[----:B------:R-:W-:Y:S01]  /*81260*/  MOV R53, R71 ;  /* 0x0000004700357202 */ /* 0x000fe20000000f00 */
[----:B------:R1:W-:Y:S01]  /*81270*/  STL [R1+0x1b28], R71 ;  /* 0x001b284701007387 */ /* 0x0003e20000100800 */
[----:B------:R-:W-:-:S03]  /*81280*/  IADD3.X R72, PT, PT, R72, UR8, RZ, P3, !PT ;  /* 0x0000000848487c10 */ /* 0x000fc60009ffe4ff */
[----:B------:R-:W-:Y:S04]  /*81290*/  STL [R1+0x1b34], R3 ;  /* 0x001b340301007387 */ /* 0x000fe80000100800 */
[----:B------:R2:W-:Y:S04]  /*812a0*/  LDGSTS.E [R0+0xf400], desc[UR14][R52.64], P1 ;  /* 0x0f40000034007fae */ /* 0x0005e800089a100e */
[----:B-1----:R-:W4:Y:S04]  /*812b0*/  LDL.LU.64 R70, [R1+0xfd0] ;  /* 0x000fd00001467983 */ /* 0x002f280000300a00 */
[----:B------:R1:W-:Y:S01]  /*812c0*/  STL [R1+0x1b30], R72 ;  /* 0x001b304801007387 */ /* 0x0003e20000100800 */
[----:B--2---:R-:W-:Y:S01]  /*812d0*/  IMAD.MOV.U32 R52, RZ, RZ, R3 ;  /* 0x000000ffff347224 */ /* 0x004fe200078e0003 */
[----:B------:R-:W-:-:S02]  /*812e0*/  MOV R53, R72 ;  /* 0x0000004800357202 */ /* 0x000fc40000000f00 */
[----:B-1----:R-:W2:Y:S04]  /*812f0*/  LDL.LU.64 R72, [R1+0xf58] ;  /* 0x000f580001487983 */ /* 0x002ea80000300a00 */
[----:B------:R1:W-:Y:S01]  /*81300*/  LDGSTS.E [R0+0xf500], desc[UR14][R52.64], P0 ;  /* 0x0f50000034007fae */ /* 0x0003e200081a100e */
[----:B------:R-:W-:-:S04]  /*81310*/  IADD3 R3, P2, PT, R74, UR17, RZ ;  /* 0x000000114a037c10 */ /* 0x000fc8000ff5e0ff */
[----:B-1----:R-:W-:Y:S02]  /*81320*/  IADD3.X R52, PT, PT, R75, UR8, RZ, P2, !PT ;  /* 0x000000084b347c10 */ /* 0x002fe400097fe4ff */
        /* <DEDUP_REMOVED lines=20> */
[----:B------:R-:W2:Y:S01]  /*81470*/  LDL.LU.64 R154, [R1+0xaf0] ;  /* 0x000af000019a7983 */ /* 0x000ea20000300a00 */
[----:B---3--:R-:W-:-:S04]  /*81480*/  IADD3 R53, P2, PT, R54, UR17, RZ ;  /* 0x0000001136357c10 */ /* 0x008fc8000ff5e0ff */
        /* <DEDUP_REMOVED lines=15> */
[----:B------:R-:W-:Y:S01]  /*81580*/  MOV R159, R52 ;  /* 0x00000034009f7202 */ /* 0x000fe20000000f00 */
        /* <DEDUP_REMOVED lines=9> */
[----:B------:R1:W-:Y:S01]  /*81620*/  STL.64 [R1+0x11d8], R158 ;  /* 0x0011d89e01007387 */ /* 0x0003e20000100a00 */
[----:B------:R-:W-:Y:S01]  /*81630*/  IMAD.MOV.U32 R246, RZ, RZ, R61 ;  /* 0x000000fffff67224 */ /* 0x000fe200078e003d */
[----:B------:R-:W-:Y:S01]  /*81640*/  MOV R247, R62 ;  /* 0x0000003e00f77202 */ /* 0x000fe20000000f00 */
[----:B------:R-:W-:Y:S01]  /*81650*/  IMAD.MOV.U32 R244, RZ, RZ, R63 ;  /* 0x000000fffff47224 */ /* 0x000fe200078e003f */
[----:B------:R3:W-:Y:S01]  /*81660*/  STL.64 [R1+0x11d0], R52 ;  /* 0x0011d03401007387 */ /* 0x0007e20000100a00 */
[----:B------:R-:W-:Y:S01]  /*81670*/  MOV R245, R64 ;  /* 0x0000004000f57202 */ /* 0x000fe20000000f00 */
[----:B------:R-:W-:Y:S01]  /*81680*/  IMAD.MOV.U32 R238, RZ, RZ, R65 ;  /* 0x000000ffffee7224 */ /* 0x000fe200078e0041 */
[----:B------:R-:W-:Y:S01]  /*81690*/  MOV R239, R66 ;  /* 0x0000004200ef7202 */ /* 0x000fe20000000f00 */
[----:B------:R1:W-:Y:S01]  /*816a0*/  STL.64 [R1+0x1158], R54 ;  /* 0x0011583601007387 */ /* 0x0003e20000100a00 */
[----:B------:R-:W-:Y:S01]  /*816b0*/  IMAD.MOV.U32 R236, RZ, RZ, R67 ;  /* 0x000000ffffec7224 */ /* 0x000fe200078e0043 */
[----:B------:R-:W-:-:S02]  /*816c0*/  MOV R237, R68 ;  /* 0x0000004400ed7202 */ /* 0x000fc40000000f00 */
[----:B------:R-:W-:Y:S04]  /*816d0*/  STL.64 [R1+0x1150], R250 ;  /* 0x001150fa01007387 */ /* 0x000fe80000100a00 */
[----:B------:R-:W-:Y:S04]  /*816e0*/  STL.64 [R1+0x10d8], R248 ;  /* 0x0010d8f801007387 */ /* 0x000fe80000100a00 */
[----:B------:R-:W-:Y:S04]  /*816f0*/  STL.64 [R1+0x10d0], R246 ;  /* 0x0010d0f601007387 */ /* 0x000fe80000100a00 */
[----:B------:R-:W-:Y:S04]  /*81700*/  STL.64 [R1+0x1058], R244 ;  /* 0x001058f401007387 */ /* 0x000fe80000100a00 */
[----:B------:R-:W-:Y:S01]  /*81710*/  STL.64 [R1+0x1050], R238 ;  /* 0x001050ee01007387 */ /* 0x000fe20000100a00 */
[----:B----4-:R-:W-:-:S04]  /*81720*/  IADD3 R69, P2, PT, R70, UR17, RZ ;  /* 0x0000001146457c10 */ /* 0x010fc8000ff5e0ff */
[----:B------:R-:W-:Y:S02]  /*81730*/  IADD3.X R70, PT, PT, R71, UR8, RZ, P2, !PT ;  /* 0x0000000847467c10 */ /* 0x000fe400097fe4ff */
[----:B--2---:R-:W-:-:S04]  /*81740*/  IADD3 R71, P2, PT, R72, UR17, RZ ;  /* 0x0000001148477c10 */ /* 0x004fc8000ff5e0ff */
        /* <DEDUP_REMOVED lines=35> */
[----:B------:R-:W-:Y:S02]  /*81980*/  MOV R235, R70 ;  /* 0x0000004600eb7202 */ /* 0x000fe40000000f00 */
[----:B------:R-:W-:Y:S02]  /*81990*/  IADD3.X R106, PT, PT, R107, UR8, RZ, P2, !PT ;  /* 0x000000086b6a7c10 */ /* 0x000fe400097fe4ff */
[----:B------:R-:W-:Y:S01]  /*819a0*/  IADD3 R107, P2, PT, R148, UR17, RZ ;  /* 0x00000011946b7c10 */ /* 0x000fe2000ff5e0ff */
[----:B------:R-:W-:Y:S01]  /*819b0*/  IMAD.MOV.U32 R232, RZ, RZ, R71 ;  /* 0x000000ffffe87224 */ /* 0x000fe200078e0047 */
[----:B------:R-:W-:Y:S01]  /*819c0*/  MOV R233, R72 ;  /* 0x0000004800e97202 */ /* 0x000fe20000000f00 */
[----:B------:R-:W-:Y:S01]  /*819d0*/  IMAD.MOV.U32 R230, RZ, RZ, R73 ;  /* 0x000000ffffe67224 */ /* 0x000fe200078e0049 */
[----:B------:R-:W-:Y:S01]  /*819e0*/  MOV R231, R74 ;  /* 0x0000004a00e77202 */ /* 0x000fe20000000f00 */
[----:B------:R-:W-:Y:S01]  /*819f0*/  IMAD.MOV.U32 R228, RZ, RZ, R75 ;  /* 0x000000ffffe47224 */ /* 0x000fe200078e004b */
[----:B------:R-:W-:Y:S01]  /*81a00*/  IADD3.X R148, PT, PT, R149, UR8, RZ, P2, !PT ;  /* 0x0000000895947c10 */ /* 0x000fe200097fe4ff */
[----:B------:R-:W-:Y:S01]  /*81a10*/  STL.64 [R1+0xfd8], R236 ;  /* 0x000fd8ec01007387 */ /* 0x000fe20000100a00 */
[----:B------:R-:W-:Y:S01]  /*81a20*/  MOV R229, R76 ;  /* 0x0000004c00e57202 */ /* 0x000fe20000000f00 */
[----:B------:R-:W-:Y:S01]  /*81a30*/  IMAD.MOV.U32 R226, RZ, RZ, R77 ;  /* 0x000000ffffe27224 */ /* 0x000fe200078e004d */
[----:B------:R-:W-:Y:S01]  /*81a40*/  IADD3 R149, P2, PT, R150, UR17, RZ ;  /* 0x0000001196957c10 */ /* 0x000fe2000ff5e0ff */
[----:B------:R-:W-:Y:S01]  /*81a50*/  STL.64 [R1+0xfd0], R234 ;  /* 0x000fd0ea01007387 */ /* 0x000fe20000100a00 */
        /* <DEDUP_REMOVED lines=53> */
[----:B------:R-:W-:Y:S01]  /*81db0*/  MOV R57, R159 ;  /* 0x0000009f00397202 */ /* 0x000fe20000000f00 */
[----:B------:R-:W-:Y:S01]  /*81dc0*/  IMAD.MOV.U32 R188, RZ, RZ, R151 ;  /* 0x000000ffffbc7224 */ /* 0x000fe200078e0097 */
[----:B------:R-:W-:Y:S01]  /*81dd0*/  STL.64 [R1+0xbd8], R200 ;  /* 0x000bd8c801007387 */ /* 0x000fe20000100a00 */
[----:B------:R-:W-:Y:S01]  /*81de0*/  MOV R189, R152 ;  /* 0x0000009800bd7202 */ /* 0x000fe20000000f00 */
[----:B-1----:R-:W-:Y:S01]  /*81df0*/  IMAD.MOV.U32 R158, RZ, RZ, R153 ;  /* 0x000000ffff9e7224 */ /* 0x002fe200078e0099 */
[----:B------:R-:W-:Y:S01]  /*81e00*/  MOV R159, R154 ;  /* 0x0000009a009f7202 */ /* 0x000fe20000000f00 */
        /* <DEDUP_REMOVED lines=10> */
[----:B---3--:R-:W2:Y:S04]  /*81eb0*/  LDL.LU R52, [R1+0x13bc] ;  /* 0x0013bc0001347983 */ /* 0x008ea80000300800 */
        /* <DEDUP_REMOVED lines=30> */
[----:B------:R-:W4:Y:S01]  /*820a0*/  LDL.LU R56, [R1+0x14c0] ;  /* 0x0014c00001387983 */ /* 0x000f220000300800 */
[----:B------:R-:W-:-:S03]  /*820b0*/  IMAD.SHL.U32 R155, R156, 0x4, RZ ;  /* 0x000000049c9b7824 */ /* 0x000fc600078e00ff */
[----:B------:R-:W-:Y:S04]  /*820c0*/  LDGSTS.E [R0+0x1c400], desc[UR14][R200.64], P1 ;  /* 0x1c400000c8007fae */ /* 0x000fe800089a100e */
[----:B------:R-:W4:Y:S04]  /*820d0*/  LDL.LU R54, [R1+0x14c4] ;  /* 0x0014c40001367983 */ /* 0x000f280000300800 */
[----:B------:R-:W-:Y:S04]  /*820e0*/  LDGSTS.E [R0+0x1c500], desc[UR14][R198.64], P0 ;  /* 0x1c500000c6007fae */ /* 0x000fe800081a100e */
[----:B------:R-:W-:Y:S04]  /*820f0*/  LDGSTS.E [R0+0x1d400], desc[UR14][R196.64], P1 ;  /* 0x1d400000c4007fae */ /* 0x000fe800089a100e */
[----:B------:R-:W-:Y:S04]  /*82100*/  LDGSTS.E [R0+0x1d500], desc[UR14][R194.64], P0 ;  /* 0x1d500000c2007fae */ /* 0x000fe800081a100e */
[----:B------:R-:W-:Y:S04]  /*82110*/  LDGSTS.E [R0+0x1e400], desc[UR14][R192.64], P1 ;  /* 0x1e400000c0007fae */ /* 0x000fe800089a100e */
[----:B------:R-:W-:Y:S04]  /*82120*/  LDGSTS.E [R0+0x1e500], desc[UR14][R190.64], P0 ;  /* 0x1e500000be007fae */ /* 0x000fe800081a100e */
[----:B------:R-:W-:Y:S04]  /*82130*/  LDGSTS.E [R0+0x1f400], desc[UR14][R188.64], P1 ;  /* 0x1f400000bc007fae */ /* 0x000fe800089a100e */
[----:B------:R1:W-:Y:S02]  /*82140*/  LDGSTS.E [R0+0x1f500], desc[UR14][R158.64], P0 ;  /* 0x1f5000009e007fae */ /* 0x0003e400081a100e */
[----:B-1----:R-:W-:-:S04]  /*82150*/  LOP3.LUT R0, R155, 0x30, RZ, 0x3c, !PT ;  /* 0x000000309b007812 */ /* 0x002fc800078e3cff */
[----:B------:R-:W-:Y:S02]  /*82160*/  IADD3 R0, PT, PT, R0, UR11, RZ ;  /* 0x0000000b00007c10 */ /* 0x000fe4000fffe0ff */
[----:B--2---:R-:W-:Y:S02]  /*82170*/  IADD3 R52, P2, PT, R52, UR17, RZ ;  /* 0x0000001134347c10 */ /* 0x004fe4000ff5e0ff */
[----:B---3--:R-:W-:-:S03]  /*82180*/  IADD3 R57, P3, PT, R57, UR17, RZ ;  /* 0x0000001139397c10 */ /* 0x008fc6000ff7e0ff */
[----:B------:R-:W-:Y:S01]  /*82190*/  STL [R1+0x13bc], R52 ;  /* 0x0013bc3401007387 */ /* 0x000fe20000100800 */
[----:B----4-:R-:W-:-:S03]  /*821a0*/  IADD3.X R53, PT, PT, R53, UR8, RZ, P2, !PT ;  /* 0x0000000835357c10 */ /* 0x010fc600097fe4ff */
[----:B------:R-:W-:Y:S01]  /*821b0*/  STL [R1+0x13c4], R57 ;  /* 0x0013c43901007387 */ /* 0x000fe20000100800 */
[----:B------:R-:W-:-:S03]  /*821c0*/  IADD3.X R60, PT, PT, R60, UR8, RZ, P3, !PT ;  /* 0x000000083c3c7c10 */ /* 0x000fc60009ffe4ff */
[----:B------:R1:W-:Y:S04]  /*821d0*/  STL [R1+0x13b8], R53 ;  /* 0x0013b83501007387 */ /* 0x0003e80000100800 */
[----:B------:R-:W2:Y:S01]  /*821e0*/  LDL.LU R59, [R1+0x153c] ;  /* 0x00153c00013b7983 */ /* 0x000ea20000300800 */
[----:B------:R-:W-:-:S03]  /*821f0*/  IADD3 R61, P2, PT, R61, UR17, RZ ;  /* 0x000000113d3d7c10 */ /* 0x000fc6000ff5e0ff */
[----:B------:R-:W3:Y:S04]  /*82200*/  LDL.LU R55, [R1+0x1544] ;  /* 0x0015440001377983 */ /* 0x000ee80000300800 */
[----:B------:R1:W-:Y:S04]  /*82210*/  LDGSTS.E [R0+0x600], desc[UR14][R52.64], P1 ;  /* 0x0060000034007fae */ /* 0x0003e800089a100e */
[----:B------:R4:W-:Y:S01]  /*82220*/  STL [R1+0x13c0], R60 ;  /* 0x0013c03c01007387 */ /* 0x0009e20000100800 */
        /* <DEDUP_REMOVED lines=10> */
[----:B------:R1:W-:Y:S02]  /*822d0*/  STL [R1+0x1444], R3 ;  /* 0x0014440301007387 */ /* 0x0003e40000100800 */
[----:B-1----:R-:W-:-:S02]  /*822e0*/  IMAD.MOV.U32 R52, RZ, RZ, R61 ;  /* 0x000000ffff347224 */ /* 0x002fc400078e003d */
[----:B------:R-:W4:Y:S01]  /*822f0*/  LDL.LU R61, [R1+0x15bc] ;  /* 0x0015bc00013d7983 */ /* 0x000f220000300800 */
[----:B------:R-:W-:-:S03]  /*82300*/  MOV R53, R62 ;  /* 0x0000003e00357202 */ /* 0x000fc60000000f00 */
[----:B------:R1:W-:Y:S04]  /*82310*/  STL [R1+0x1440], R58 ;  /* 0x0014403a01007387 */ /* 0x0003e80000100800 */
[----:B------:R-:W4:Y:S04]  /*82320*/  LDL.LU R65, [R1+0x15c4] ;  /* 0x0015c40001417983 */ /* 0x000f280000300800 */
[----:B------:R-:W4:Y:S04]  /*82330*/  LDL.LU R62, [R1+0x15b8] ;  /* 0x0015b800013e7983 */ /* 0x000f280000300800 */
[----:B------:R-:W4:Y:S04]  /*82340*/  LDL.LU R66, [R1+0x15c0] ;  /* 0x0015c00001427983 */ /* 0x000f280000300800 */
[----:B------:R1:W-:Y:S02]  /*82350*/  LDGSTS.E [R0+0x1600], desc[UR14][R52.64], P1 ;  /* 0x0160000034007fae */ /* 0x0003e400089a100e */
[----:B-1----:R-:W-:Y:S01]  /*82360*/  IMAD.MOV.U32 R52, RZ, RZ, R3 ;  /* 0x000000ffff347224 */ /* 0x002fe200078e0003 */
[----:B------:R-:W-:Y:S01]  /*82370*/  MOV R53, R58 ;  /* 0x0000003a00357202 */ /* 0x000fe20000000f00 */
[----:B------:R-:W4:Y:S04]  /*82380*/  LDL.LU R3, [R1+0x163c] ;  /* 0x00163c0001037983 */ /* 0x000f280000300800 */
[----:B------:R-:W4:Y:S01]  /*82390*/  LDL.LU R58, [R1+0x1644] ;  /* 0x00164400013a7983 */ /* 0x000f220000300800 */
[----:B------:R-:W-:-:S03]  /*823a0*/  IADD3 R63, P2, PT, R63, UR17, RZ ;  /* 0x000000113f3f7c10 */ /* 0x000fc6000ff5e0ff */
[----:B------:R1:W-:Y:S01]  /*823b0*/  LDGSTS.E [R0+0x1700], desc[UR14][R52.64], P0 ;  /* 0x0170000034007fae */ /* 0x0003e200081a100e */
[----:B------:R-:W-:-:S03]  /*823c0*/  IADD3.X R64, PT, PT, R64, UR8, RZ, P2, !PT ;  /* 0x0000000840407c10 */ /* 0x000fc600097fe4ff */
[----:B------:R1:W-:Y:S04]  /*823d0*/  STL [R1+0x14bc], R63 ;  /* 0x0014bc3f01007387 */ /* 0x0003e80000100800 */
[----:B------:R1:W-:Y:S02]  /*823e0*/  STL [R1+0x14b8], R64 ;  /* 0x0014b84001007387 */ /* 0x0003e40000100800 */
[----:B-1----:R-:W-:Y:S01]  /*823f0*/  IMAD.MOV.U32 R52, RZ, RZ, R63 ;  /* 0x000000ffff347224 */ /* 0x002fe200078e003f */
[----:B------:R-:W-:-:S05]  /*82400*/  MOV R53, R64 ;  /* 0x0000004000357202 */ /* 0x000fca0000000f00 */
[----:B------:R1:W-:Y:S01]  /*82410*/  LDGSTS.E [R0+0x2600], desc[UR14][R52.64], P1 ;  /* 0x0260000034007fae */ /* 0x0003e200089a100e */
[----:B------:R-:W-:-:S04]  /*82420*/  IADD3 R54, P3, PT, R54, UR17, RZ ;  /* 0x0000001136367c10 */ /* 0x000fc8000ff7e0ff */
[----:B------:R-:W-:Y:S01]  /*82430*/  IADD3.X R56, PT, PT, R56, UR8, RZ, P3, !PT ;  /* 0x0000000838387c10 */ /* 0x000fe20009ffe4ff */
[----:B------:R1:W-:Y:S04]  /*82440*/  STL [R1+0x14c4], R54 ;  /* 0x0014c43601007387 */ /* 0x0003e80000100800 */
[----:B------:R-:W4:Y:S04]  /*82450*/  LDL.LU R63, [R1+0x1638] ;  /* 0x00163800013f7983 */ /* 0x000f280000300800 */
[----:B------:R1:W-:Y:S04]  /*82460*/  STL [R1+0x14c0], R56 ;  /* 0x0014c03801007387 */ /* 0x0003e80000100800 */
[----:B------:R-:W4:Y:S01]  /*82470*/  LDL.LU R64, [R1+0x1640] ;  /* 0x0016400001407983 */ /* 0x000f220000300800 */
[----:B-1----:R-:W-:Y:S01]  /*82480*/  IMAD.MOV.U32 R52, RZ, RZ, R54 ;  /* 0x000000ffff347224 */ /* 0x002fe200078e0036 */
[----:B------:R-:W-:-:S02]  /*82490*/  MOV R53, R56 ;  /* 0x0000003800357202 */ /* 0x000fc40000000f00 */
[----:B------:R-:W4:Y:S04]  /*824a0*/  LDL.LU R54, [R1+0x16bc] ;  /* 0x0016bc0001367983 */ /* 0x000f280000300800 */
[----:B------:R-:W4:Y:S04]  /*824b0*/  LDL.LU R56, [R1+0x16c4] ;  /* 0x0016c40001387983 */ /* 0x000f280000300800 */
[----:B------:R1:W-:Y:S01]  /*824c0*/  LDGSTS.E [R0+0x2700], desc[UR14][R52.64], P0 ;  /* 0x0270000034007fae */ /* 0x0003e200081a100e */
[----:B--2---:R-:W-:Y:S02]  /*824d0*/  IADD3 R59, P2, PT, R59, UR17, RZ ;  /* 0x000000113b3b7c10 */ /* 0x004fe4000ff5e0ff */
[----:B---3--:R-:W-:-:S03]  /*824e0*/  IADD3 R55, P3, PT, R55, UR17, RZ ;  /* 0x0000001137377c10 */ /* 0x008fc6000ff7e0ff */
[----:B------:R2:W-:Y:S01]  /*824f0*/  STL [R1+0x153c], R59 ;  /* 0x00153c3b01007387 */ /* 0x0005e20000100800 */
[----:B-1----:R-:W-:Y:S01]  /*82500*/  IMAD.MOV.U32 R52, RZ, RZ, R59 ;  /* 0x000000ffff347224 */ /* 0x002fe200078e003b */
        /* <DEDUP_REMOVED lines=13> */
[----:B---3--:R-:W3:Y:S01]  /*825e0*/  LDL.LU R55, [R1+0x173c] ;  /* 0x00173c0001377983 */ /* 0x008ee20000300800 */
[----:B------:R-:W-:-:S03]  /*825f0*/  IADD3.X R62, PT, PT, R62, UR8, RZ, P2, !PT ;  /* 0x000000083e3e7c10 */ /* 0x000fc600097fe4ff */
[----:B----4-:R-:W4:Y:S01]  /*82600*/  LDL.LU R57, [R1+0x1744] ;  /* 0x0017440001397983 */ /* 0x010f220000300800 */
        /* <DEDUP_REMOVED lines=10> */
[----:B------:R-:W-:-:S03]  /*826b0*/  IADD3 R3, P2, PT, R3, UR17, RZ ;  /* 0x0000001103037c10 */ /* 0x000fc6000ff5e0ff */
[----:B------:R1:W-:Y:S01]  /*826c0*/  LDGSTS.E [R0+0x4600], desc[UR14][R52.64], P1 ;  /* 0x0460000034007fae */ /* 0x0003e200089a100e */
[----:B------:R-:W-:-:S03]  /*826d0*/  IADD3 R58, P3, PT, R58, UR17, RZ ;  /* 0x000000113a3a7c10 */ /* 0x000fc6000ff7e0ff */
[----:B------:R-:W-:Y:S01]  /*826e0*/  STL [R1+0x163c], R3 ;  /* 0x00163c0301007387 */ /* 0x000fe20000100800 */
[----:B-1----:R-:W-:Y:S01]  /*826f0*/  IMAD.MOV.U32 R52, RZ, RZ, R65 ;  /* 0x000000ffff347224 */ /* 0x002fe200078e0041 */
[----:B------:R-:W-:-:S05]  /*82700*/  MOV R53, R66 ;  /* 0x0000004200357202 */ /* 0x000fca0000000f00 */
[----:B------:R1:W-:Y:S01]  /*82710*/  LDGSTS.E [R0+0x4700], desc[UR14][R52.64], P0 ;  /* 0x0470000034007fae */ /* 0x0003e200081a100e */
[----:B------:R-:W-:Y:S01]  /*82720*/  IADD3.X R63, PT, PT, R63, UR8, RZ, P2, !PT ;  /* 0x000000083f3f7c10 */ /* 0x000fe200097fe4ff */
[----:B-1----:R-:W-:-:S03]  /*82730*/  IMAD.MOV.U32 R52, RZ, RZ, R3 ;  /* 0x000000ffff347224 */ /* 0x002fc600078e0003 */
[----:B------:R-:W-:Y:S01]  /*82740*/  MOV R53, R63 ;  /* 0x0000003f00357202 */ /* 0x000fe20000000f00 */
[----:B------:R1:W-:Y:S01]  /*82750*/  STL [R1+0x1638], R63 ;  /* 0x0016383f01007387 */ /* 0x0003e20000100800 */
[----:B------:R-:W-:-:S03]  /*82760*/  IADD3.X R64, PT, PT, R64, UR8, RZ, P3, !PT ;  /* 0x0000000840407c10 */ /* 0x000fc60009ffe4ff */
[----:B------:R-:W-:Y:S04]  /*82770*/  STL [R1+0x1644], R58 ;  /* 0x0016443a01007387 */ /* 0x000fe80000100800 */
[----:B------:R1:W-:Y:S04]  /*82780*/  LDGSTS.E [R0+0x5600], desc[UR14][R52.64], P1 ;  /* 0x0560000034007fae */ /* 0x0003e800089a100e */
[----:B-1----:R-:W4:Y:S04]  /*82790*/  LDL.LU R63, [R1+0x17bc] ;  /* 0x0017bc00013f7983 */ /* 0x002f280000300800 */
[----:B------:R1:W-:Y:S04]  /*827a0*/  STL [R1+0x1640], R64 ;  /* 0x0016404001007387 */ /* 0x0003e80000100800 */
[----:B------:R-:W4:Y:S01]  /*827b0*/  LDL.LU R3, [R1+0x17c4] ;  /* 0x0017c40001037983 */ /* 0x000f220000300800 */
[----:B------:R-:W-:Y:S01]  /*827c0*/  MOV R53, R64 ;  /* 0x0000004000357202 */ /* 0x000fe20000000f00 */
[----:B------:R-:W-:-:S02]  /*827d0*/  IMAD.MOV.U32 R52, RZ, RZ, R58 ;  /* 0x000000ffff347224 */ /* 0x000fc400078e003a */
[----:B-1----:R-:W4:Y:S01]  /*827e0*/  LDL.LU R64, [R1+0x17b8] ;  /* 0x0017b80001407983 */ /* 0x002f220000300800 */
[----:B------:R-:W-:-:S03]  /*827f0*/  IADD3 R54, P2, PT, R54, UR17, RZ ;  /* 0x0000001136367c10 */ /* 0x000fc6000ff5e0ff */
[----:B------:R-:W4:Y:S01]  /*82800*/  LDL.LU R58, [R1+0x17c0] ;  /* 0x0017c000013a7983 */ /* 0x000f220000300800 */
        /* <DEDUP_REMOVED lines=13> */
[----:B--2---:R-:W-:-:S02]  /*828e0*/  MOV R53, R60 ;  /* 0x0000003c00357202 */ /* 0x004fc40000000f00 */
[----:B---3--:R-:W-:Y:S01]  /*828f0*/  IADD3 R55, P2, PT, R55, UR17, RZ ;  /* 0x0000001137377c10 */ /* 0x008fe2000ff5e0ff */
[----:B-1----:R-:W2:Y:S01]  /*82900*/  LDL.LU R60, [R1+0x1838] ;  /* 0x00183800013c7983 */ /* 0x002ea20000300800 */
[----:B------:R-:W-:Y:S01]  /*82910*/  IMAD.MOV.U32 R52, RZ, RZ, R56 ;  /* 0x000000ffff347224 */ /* 0x000fe200078e0038 */
[----:B----4-:R-:W-:Y:S02]  /*82920*/  IADD3 R57, P3, PT, R57, UR17, RZ ;  /* 0x0000001139397c10 */ /* 0x010fe4000ff7e0ff */
[----:B------:R-:W3:Y:S04]  /*82930*/  LDL.LU R56, [R1+0x1840] ;  /* 0x0018400001387983 */ /* 0x000ee80000300800 */
        /* <DEDUP_REMOVED lines=8> */
[----:B----4-:R-:W4:Y:S04]  /*829c0*/  LDL.LU R55, [R1+0x18bc] ;  /* 0x0018bc0001377983 */ /* 0x010f280000300800 */
[----:B------:R1:W-:Y:S04]  /*829d0*/  STL [R1+0x1740], R61 ;  /* 0x0017403d01007387 */ /* 0x0003e80000100800 */
[----:B------:R1:W-:Y:S04]  /*829e0*/  LDGSTS.E [R0+0x7600], desc[UR14][R52.64], P1 ;  /* 0x0760000034007fae */ /* 0x0003e800089a100e */
[----:B------:R-:W4:Y:S01]  /*829f0*/  LDL.LU R65, [R1+0x18c4] ;  /* 0x0018c40001417983 */ /* 0x000f220000300800 */
[----:B-1----:R-:W-:-:S03]  /*82a00*/  IMAD.MOV.U32 R52, RZ, RZ, R57 ;  /* 0x000000ffff347224 */ /* 0x002fc600078e0039 */
[----:B------:R-:W4:Y:S04]  /*82a10*/  LDL.LU R57, [R1+0x18b8] ;  /* 0x0018b80001397983 */ /* 0x000f280000300800 */
[----:B------:R-:W4:Y:S01]  /*82a20*/  LDL.LU R66, [R1+0x18c0] ;  /* 0x0018c00001427983 */ /* 0x000f220000300800 */
[----:B------:R-:W-:-:S03]  /*82a30*/  MOV R53, R61 ;  /* 0x0000003d00357202 */ /* 0x000fc60000000f00 */
[----:B------:R-:W4:Y:S04]  /*82a40*/  LDL.LU R62, [R1+0x193c] ;  /* 0x00193c00013e7983 */ /* 0x000f280000300800 */
[----:B------:R-:W4:Y:S04]  /*82a50*/  LDL.LU R61, [R1+0x1944] ;  /* 0x00194400013d7983 */ /* 0x000f280000300800 */
        /* <DEDUP_REMOVED lines=8> */
[----:B------:R1:W-:Y:S01]  /*82ae0*/  STL [R1+0x17c4], R3 ;  /* 0x0017c40301007387 */ /* 0x0003e20000100800 */
[----:B------:R-:W-:-:S03]  /*82af0*/  IMAD.MOV.U32 R52, RZ, RZ, R63 ;  /* 0x000000ffff347224 */ /* 0x000fc600078e003f */
[----:B------:R-:W4:Y:S04]  /*82b00*/  LDL.LU R64, [R1+0x1938] ;  /* 0x0019380001407983 */ /* 0x000f280000300800 */
[----:B------:R1:W-:Y:S04]  /*82b10*/  STL [R1+0x17c0], R58 ;  /* 0x0017c03a01007387 */ /* 0x0003e80000100800 */
[----:B------:R-:W4:Y:S04]  /*82b20*/  LDL.LU R63, [R1+0x1940] ;  /* 0x00194000013f7983 */ /* 0x000f280000300800 */
[----:B------:R1:W-:Y:S02]  /*82b30*/  LDGSTS.E [R0+0x8600], desc[UR14][R52.64], P1 ;  /* 0x0860000034007fae */ /* 0x0003e400089a100e */
[----:B-1----:R-:W-:Y:S01]  /*82b40*/  IMAD.MOV.U32 R52, RZ, RZ, R3 ;  /* 0x000000ffff347224 */ /* 0x002fe200078e0003 */
[----:B------:R-:W-:Y:S01]  /*82b50*/  MOV R53, R58 ;  /* 0x0000003a00357202 */ /* 0x000fe20000000f00 */
        /* <DEDUP_REMOVED lines=9> */
[----:B-1----:R-:W-:-:S03]  /*82bf0*/  MOV R53, R60 ;  /* 0x0000003c00357202 */ /* 0x002fc60000000f00 */
[----:B------:R-:W-:Y:S01]  /*82c00*/  STL [R1+0x1844], R54 ;  /* 0x0018443601007387 */ /* 0x000fe20000100800 */
[----:B------:R-:W-:-:S03]  /*82c10*/  IMAD.MOV.U32 R52, RZ, RZ, R59 ;  /* 0x000000ffff347224 */ /* 0x000fc600078e003b */
[----:B--2---:R-:W2:Y:S04]  /*82c20*/  LDL.LU R60, [R1+0x19b8] ;  /* 0x0019b800013c7983 */ /* 0x004ea80000300800 */
[----:B------:R1:W-:Y:S04]  /*82c30*/  STL [R1+0x1840], R56 ;  /* 0x0018403801007387 */ /* 0x0003e80000100800 */
[----:B------:R-:W3:Y:S04]  /*82c40*/  LDL.LU R59, [R1+0x19c0] ;  /* 0x0019c000013b7983 */ /* 0x000ee80000300800 */
[----:B------:R1:W-:Y:S01]  /*82c50*/  LDGSTS.E [R0+0x9600], desc[UR14][R52.64], P1 ;  /* 0x0960000034007fae */ /* 0x0003e200089a100e */
[----:B----4-:R-:W-:Y:S01]  /*82c60*/  IADD3 R55, P2, PT, R55, UR17, RZ ;  /* 0x0000001137377c10 */ /* 0x010fe2000ff5e0ff */
        /* <DEDUP_REMOVED lines=18> */
[----:B------:R-:W-:-:S03]  /*82d90*/  IADD3 R61, P3, PT, R61, UR17, RZ ;  /* 0x000000113d3d7c10 */ /* 0x000fc6000ff7e0ff */
[----:B------:R1:W-:Y:S02]  /*82da0*/  STL [R1+0x193c], R62 ;  /* 0x00193c3e01007387 */ /* 0x0003e40000100800 */
[----:B-1----:R-:W-:Y:S01]  /*82db0*/  IMAD.MOV.U32 R52, RZ, RZ, R65 ;  /* 0x000000ffff347224 */ /* 0x002fe200078e0041 */
[----:B------:R-:W-:-:S05]  /*82dc0*/  MOV R53, R66 ;  /* 0x0000004200357202 */ /* 0x000fca0000000f00 */
[----:B------:R1:W-:Y:S01]  /*82dd0*/  LDGSTS.E [R0+0xa700], desc[UR14][R52.64], P0 ;  /* 0x0a70000034007fae */ /* 0x0003e200081a100e */
[----:B------:R-:W-:-:S05]  /*82de0*/  IADD3.X R64, PT, PT, R64, UR8, RZ, P2, !PT ;  /* 0x0000000840407c10 */ /* 0x000fca00097fe4ff */
[----:B------:R1:W-:Y:S01]  /*82df0*/  STL [R1+0x1938], R64 ;  /* 0x0019384001007387 */ /* 0x0003e20000100800 */
[----:B------:R-:W-:Y:S01]  /*82e00*/  IADD3.X R63, PT, PT, R63, UR8, RZ, P3, !PT ;  /* 0x000000083f3f7c10 */ /* 0x000fe20009ffe4ff */
[----:B-1----:R-:W-:Y:S01]  /*82e10*/  IMAD.MOV.U32 R52, RZ, RZ, R62 ;  /* 0x000000ffff347224 */ /* 0x002fe200078e003e */
[----:B------:R-:W-:Y:S01]  /*82e20*/  MOV R53, R64 ;  /* 0x0000004000357202 */ /* 0x000fe20000000f00 */
        /* <DEDUP_REMOVED lines=8> */
[----:B------:R-:W-:-:S03]  /*82eb0*/  IADD3 R58, P3, PT, R58, UR17, RZ ;  /* 0x000000113a3a7c10 */ /* 0x000fc6000ff7e0ff */
[----:B------:R-:W4:Y:S01]  /*82ec0*/  LDL.LU R65, [R1+0x1ac0] ;  /* 0x001ac00001417983 */ /* 0x000f220000300800 */
[----:B------:R-:W-:-:S03]  /*82ed0*/  IMAD.MOV.U32 R52, RZ, RZ, R61 ;  /* 0x000000ffff347224 */ /* 0x000fc600078e003d */
[----:B------:R1:W-:Y:S04]  /*82ee0*/  STL [R1+0x19bc], R3 ;  /* 0x0019bc0301007387 */ /* 0x0003e80000100800 */
[----:B------:R1:W-:Y:S02]  /*82ef0*/  LDGSTS.E [R0+0xb700], desc[UR14][R52.64], P0 ;  /* 0x0b70000034007fae */ /* 0x0003e400081a100e */
[----:B-1----:R-:W-:Y:S01]  /*82f00*/  IMAD.MOV.U32 R52, RZ, RZ, R3 ;  /* 0x000000ffff347224 */ /* 0x002fe200078e0003 */
        /* <DEDUP_REMOVED lines=22> */
[----:B------:R1:W-:Y:S02]  /*83070*/  STL [R1+0x1a40], R55 ;  /* 0x001a403701007387 */ /* 0x0003e40000100800 */
[----:B-1----:R-:W-:Y:S01]  /*83080*/  IMAD.MOV.U32 R52, RZ, RZ, R56 ;  /* 0x000000ffff347224 */ /* 0x002fe200078e0038 */
[----:B------:R-:W-:-:S05]  /*83090*/  MOV R53, R57 ;  /* 0x0000003900357202 */ /* 0x000fca0000000f00 */
[----:B------:R1:W-:Y:S01]  /*830a0*/  LDGSTS.E [R0+0xd600], desc[UR14][R52.64], P1 ;  /* 0x0d60000034007fae */ /* 0x0003e200089a100e */
[----:B------:R-:W-:Y:S01]  /*830b0*/  IADD3 R62, P2, PT, R62, UR17, RZ ;  /* 0x000000113e3e7c10 */ /* 0x000fe2000ff5e0ff */
[----:B-1----:R-:W-:Y:S01]  /*830c0*/  IMAD.MOV.U32 R52, RZ, RZ, R54 ;  /* 0x000000ffff347224 */ /* 0x002fe200078e0036 */
[----:B------:R-:W-:Y:S02]  /*830d0*/  MOV R53, R55 ;  /* 0x0000003700357202 */ /* 0x000fe40000000f00 */
        /* <DEDUP_REMOVED lines=10> */
[----:B-1----:R-:W-:Y:S01]  /*83180*/  IMAD.MOV.U32 R52, RZ, RZ, R62 ;  /* 0x000000ffff347224 */ /* 0x002fe200078e003e */
[----:B------:R-:W-:Y:S01]  /*83190*/  MOV R53, R63 ;  /* 0x0000003f00357202 */ /* 0x000fe20000000f00 */
[----:B------:R-:W-:Y:S04]  /*831a0*/  STL [R1+0x1ac4], R64 ;  /* 0x001ac44001007387 */ /* 0x000fe80000100800 */
[----:B------:R-:W4:Y:S04]  /*831b0*/  LDL.LU.64 R62, [R1+0x10c0] ;  /* 0x0010c000013e7983 */ /* 0x000f280000300a00 */
[----:B------:R1:W-:Y:S04]  /*831c0*/  LDGSTS.E [R0+0xe600], desc[UR14][R52.64], P1 ;  /* 0x0e60000034007fae */ /* 0x0003e800089a100e */
[----:B------:R1:W-:Y:S02]  /*831d0*/  STL [R1+0x1ac0], R65 ;  /* 0x001ac04101007387 */ /* 0x0003e40000100800 */
[----:B-1----:R-:W-:Y:S01]  /*831e0*/  IMAD.MOV.U32 R52, RZ, RZ, R64 ;  /* 0x000000ffff347224 */ /* 0x002fe200078e0040 */
[----:B------:R-:W-:-:S02]  /*831f0*/  MOV R53, R65 ;  /* 0x0000004100357202 */ /* 0x000fc40000000f00 */
[----:B------:R-:W4:Y:S04]  /*83200*/  LDL.LU.64 R64, [R1+0x1048] ;  /* 0x0010480001407983 */ /* 0x000f280000300a00 */
[----:B------:R-:W4:Y:S04]  /*83210*/  LDL.LU.64 R66, [R1+0x1040] ;  /* 0x0010400001427983 */ /* 0x000f280000300a00 */
[----:B------:R-:W4:Y:S04]  /*83220*/  LDL.LU.64 R68, [R1+0xfc8] ;  /* 0x000fc80001447983 */ /* 0x000f280000300a00 */
[----:B------:R1:W-:Y:S01]  /*83230*/  LDGSTS.E [R0+0xe700], desc[UR14][R52.64], P0 ;  /* 0x0e70000034007fae */ /* 0x0003e200081a100e */
[----:B--2---:R-:W-:-:S05]  /*83240*/  IADD3 R70, P2, PT, R70, UR17, RZ ;  /* 0x0000001146467c10 */ /* 0x004fca000ff5e0ff */
[----:B------:R-:W-:Y:S01]  /*83250*/  STL [R1+0x1b3c], R70 ;  /* 0x001b3c4601007387 */ /* 0x000fe20000100800 */
[----:B---3--:R-:W-:Y:S02]  /*83260*/  IADD3 R3, P3, PT, R3, UR17, RZ ;  /* 0x0000001103037c10 */ /* 0x008fe4000ff7e0ff */
[----:B------:R-:W-:Y:S01]  /*83270*/  IADD3.X R71, PT, PT, R71, UR8, RZ, P2, !PT ;  /* 0x0000000847477c10 */ /* 0x000fe200097fe4ff */
[----:B-1----:R-:W-:-:S03]  /*83280*/  IMAD.MOV.U32 R52, RZ, RZ, R70 ;  /* 0x000000ffff347224 */ /* 0x002fc600078e0046 */
        /* <DEDUP_REMOVED lines=109> */
[----:B------:R-:W-:-:S03]  /*83960*/  IMAD.MOV.U32 R156, RZ, RZ, R3 ;  /* 0x000000ffff9c7224 */ /* 0x000fc600078e0003 */
[----:B------:R-:W-:Y:S02]  /*83970*/  IADD3.X R154, PT, PT, R157, UR8, RZ, P2, !PT ;  /* 0x000000089d9a7c10 */ /* 0x000fe400097fe4ff */
[----:B------:R-:W-:Y:S01]  /*83980*/  MOV R157, R52 ;  /* 0x00000034009d7202 */ /* 0x000fe20000000f00 */
[----:B------:R-:W-:Y:S01]  /*83990*/  IMAD.MOV.U32 R52, RZ, RZ, R53 ;  /* 0x000000ffff347224 */ /* 0x000fe200078e0035 */
[----:B------:R-:W-:-:S03]  /*839a0*/  MOV R53, R54 ;  /* 0x0000003600357202 */ /* 0x000fc60000000f00 */
[----:B------:R1:W-:Y:S01]  /*839b0*/  STL.64 [R1+0x11c8], R156 ;  /* 0x0011c89c01007387 */ /* 0x0003e20000100a00 */
[----:B------:R-:W-:-:S03]  /*839c0*/  IMAD.MOV.U32 R232, RZ, RZ, R69 ;  /* 0x000000ffffe87224 */ /* 0x000fc600078e0045 */
[----:B------:R2:W-:Y:S01]  /*839d0*/  STL.64 [R1+0x11c0], R52 ;  /* 0x0011c03401007387 */ /* 0x0005e20000100a00 */
[----:B------:R-:W-:-:S03]  /*839e0*/  MOV R233, R70 ;  /* 0x0000004600e97202 */ /* 0x000fc60000000f00 */
        /* <DEDUP_REMOVED lines=9> */
[----:B------:R-:W-:Y:S01]  /*83a80*/  STL.64 [R1+0x10c0], R244 ;  /* 0x0010c0f401007387 */ /* 0x000fe20000100a00 */
[----:B-1----:R-:W-:Y:S01]  /*83a90*/  IMAD.MOV.U32 R156, RZ, RZ, R75 ;  /* 0x000000ffff9c7224 */ /* 0x002fe200078e004b */
        /* <DEDUP_REMOVED lines=107> */
[----:B------:R-:W-:Y:S04]  /*84150*/  LDGSTS.E [R0+0x1f600], desc[UR14][R158.64], P1 ;  /* 0x1f6000009e007fae */ /* 0x000fe800089a100e */
[----:B------:R1:W-:Y:S02]  /*84160*/  LDGSTS.E [R0+0x1f700], desc[UR14][R156.64], P0 ;  /* 0x1f7000009c007fae */ /* 0x0003e400081a100e */
[----:B-1----:R-:W-:-:S05]  /*84170*/  LOP3.LUT R0, R155, 0x40, RZ, 0x3c, !PT ;  /* 0x000000409b007812 */ /* 0x002fca00078e3cff */
[----:B------:R-:W-:Y:S01]  /*84180*/  VIADD R0, R0, UR11 ;  /* 0x0000000b00007c36 */ /* 0x000fe20008000000 */
[----:B--2---:R-:W-:Y:S02]  /*84190*/  IADD3 R52, P2, PT, R52, UR17, RZ ;  /* 0x0000001134347c10 */ /* 0x004fe4000ff5e0ff */
[----:B---3--:R-:W-:-:S03]  /*841a0*/  IADD3 R57, P3, PT, R57, UR17, RZ ;  /* 0x0000001139397c10 */ /* 0x008fc6000ff7e0ff */
[----:B------:R-:W-:Y:S01]  /*841b0*/  STL [R1+0x13cc], R52 ;  /* 0x0013cc3401007387 */ /* 0x000fe20000100800 */
[----:B----4-:R-:W-:-:S03]  /*841c0*/  IADD3.X R53, PT, PT, R53, UR8, RZ, P2, !PT ;  /* 0x0000000835357c10 */ /* 0x010fc600097fe4ff */
[----:B------:R-:W-:Y:S01]  /*841d0*/  STL [R1+0x13d4], R57 ;  /* 0x0013d43901007387 */ /* 0x000fe20000100800 */
[----:B------:R-:W-:-:S03]  /*841e0*/  IADD3.X R60, PT, PT, R60, UR8, RZ, P3, !PT ;  /* 0x000000083c3c7c10 */ /* 0x000fc60009ffe4ff */
[----:B------:R1:W-:Y:S04]  /*841f0*/  STL [R1+0x13c8], R53 ;  /* 0x0013c83501007387 */ /* 0x0003e80000100800 */
[----:B------:R-:W2:Y:S04]  /*84200*/  LDL.LU R59, [R1+0x154c] ;  /* 0x00154c00013b7983 */ /* 0x000ea80000300800 */
[----:B------:R-:W3:Y:S04]  /*84210*/  LDL.LU R55, [R1+0x1554] ;  /* 0x0015540001377983 */ /* 0x000ee80000300800 */
[----:B------:R1:W-:Y:S01]  /*84220*/  LDGSTS.E [R0+0x800], desc[UR14][R52.64], P1 ;  /* 0x0080000034007fae */ /* 0x0003e200089a100e */
[----:B------:R-:W-:-:S03]  /*84230*/  IADD3 R61, P2, PT, R61, UR17, RZ ;  /* 0x000000113d3d7c10 */ /* 0x000fc6000ff5e0ff */
[----:B------:R4:W-:Y:S01]  /*84240*/  STL [R1+0x13d0], R60 ;  /* 0x0013d03c01007387 */ /* 0x0009e20000100800 */
[----:B------:R-:W-:Y:S01]  /*84250*/  IADD3 R3, P3, PT, R3, UR17, RZ ;  /* 0x0000001103037c10 */ /* 0x000fe2000ff7e0ff */
[----:B-1----:R-:W-:Y:S02]  /*84260*/  IMAD.MOV.U32 R53, RZ, RZ, R60 ;  /* 0x000000ffff357224 */ /* 0x002fe400078e003c */
[----:B----4-:R-:W4:Y:S01]  /*84270*/  LDL.LU R60, [R1+0x1548] ;  /* 0x00154800013c7983 */ /* 0x010f220000300800 */
[----:B------:R-:W-:Y:S02]  /*84280*/  MOV R52, R57 ;  /* 0x0000003900347202 */ /* 0x000fe40000000f00 */
[----:B------:R-:W-:Y:S01]  /*84290*/  IADD3.X R62, PT, PT, R62, UR8, RZ, P2, !PT ;  /* 0x000000083e3e7c10 */ /* 0x000fe200097fe4ff */
[----:B------:R-:W4:Y:S01]  /*842a0*/  LDL.LU R57, [R1+0x1550] ;  /* 0x0015500001397983 */ /* 0x000f220000300800 */
[----:B------:R-:W-:-:S03]  /*842b0*/  IADD3.X R58, PT, PT, R58, UR8, RZ, P3, !PT ;  /* 0x000000083a3a7c10 */ /* 0x000fc60009ffe4ff */
[----:B------:R1:W-:Y:S04]  /*842c0*/  STL [R1+0x144c], R61 ;  /* 0x00144c3d01007387 */ /* 0x0003e80000100800 */
[----:B------:R1:W-:Y:S04]  /*842d0*/  LDGSTS.E [R0+0x900], desc[UR14][R52.64], P0 ;  /* 0x0090000034007fae */ /* 0x0003e800081a100e */
[----:B------:R1:W-:Y:S04]  /*842e0*/  STL [R1+0x1448], R62 ;  /* 0x0014483e01007387 */ /* 0x0003e80000100800 */
[----:B------:R1:W-:Y:S02]  /*842f0*/  STL [R1+0x1454], R3 ;  /* 0x0014540301007387 */ /* 0x0003e40000100800 */
[----:B-1----:R-:W-:-:S02]  /*84300*/  MOV R52, R61 ;  /* 0x0000003d00347202 */ /* 0x002fc40000000f00 */
[----:B------:R-:W4:Y:S01]  /*84310*/  LDL.LU R61, [R1+0x15cc] ;  /* 0x0015cc00013d7983 */ /* 0x000f220000300800 */
[----:B------:R-:W-:-:S03]  /*84320*/  IMAD.MOV.U32 R53, RZ, RZ, R62 ;  /* 0x000000ffff357224 */ /* 0x000fc600078e003e */
[----:B------:R1:W-:Y:S04]  /*84330*/  STL [R1+0x1450], R58 ;  /* 0x0014503a01007387 */ /* 0x0003e80000100800 */
[----:B------:R-:W4:Y:S04]  /*84340*/  LDL.LU R65, [R1+0x15d4] ;  /* 0x0015d40001417983 */ /* 0x000f280000300800 */
[----:B------:R-:W4:Y:S04]  /*84350*/  LDL.LU R62, [R1+0x15c8] ;  /* 0x0015c800013e7983 */ /* 0x000f280000300800 */
[----:B------:R-:W4:Y:S04]  /*84360*/  LDL.LU R66, [R1+0x15d0] ;  /* 0x0015d00001427983 */ /* 0x000f280000300800 */
[----:B------:R1:W-:Y:S02]  /*84370*/  LDGSTS.E [R0+0x1800], desc[UR14][R52.64], P1 ;  /* 0x0180000034007fae */ /* 0x0003e400089a100e */
[----:B-1----:R-:W-:Y:S01]  /*84380*/  MOV R52, R3 ;  /* 0x0000000300347202 */ /* 0x002fe20000000f00 */
[----:B------:R-:W-:Y:S01]  /*84390*/  IMAD.MOV.U32 R53, RZ, RZ, R58 ;  /* 0x000000ffff357224 */ /* 0x000fe200078e003a */
[----:B------:R-:W4:Y:S04]  /*843a0*/  LDL.LU R3, [R1+0x164c] ;  /* 0x00164c0001037983 */ /* 0x000f280000300800 */
[----:B------:R-:W4:Y:S04]  /*843b0*/  LDL.LU R58, [R1+0x1654] ;  /* 0x00165400013a7983 */ /* 0x000f280000300800 */
[----:B------:R1:W-:Y:S01]  /*843c0*/  LDGSTS.E [R0+0x1900], desc[UR14][R52.64], P0 ;  /* 0x0190000034007fae */ /* 0x0003e200081a100e */
[----:B------:R-:W-:-:S04]  /*843d0*/  IADD3 R63, P2, PT, R63, UR17, RZ ;  /* 0x000000113f3f7c10 */ /* 0x000fc8000ff5e0ff */
[----:B------:R-:W-:Y:S01]  /*843e0*/  IADD3.X R64, PT, PT, R64, UR8, RZ, P2, !PT ;  /* 0x0000000840407c10 */ /* 0x000fe200097fe4ff */
[----:B------:R1:W-:Y:S04]  /*843f0*/  STL [R1+0x14cc], R63 ;  /* 0x0014cc3f01007387 */ /* 0x0003e80000100800 */
[----:B------:R1:W-:Y:S02]  /*84400*/  STL [R1+0x14c8], R64 ;  /* 0x0014c84001007387 */ /* 0x0003e40000100800 */
[----:B-1----:R-:W-:Y:S01]  /*84410*/  MOV R52, R63 ;  /* 0x0000003f00347202 */ /* 0x002fe20000000f00 */
[----:B------:R-:W-:-:S05]  /*84420*/  IMAD.MOV.U32 R53, RZ, RZ, R64 ;  /* 0x000000ffff357224 */ /* 0x000fca00078e0040 */
[----:B------:R1:W-:Y:S01]  /*84430*/  LDGSTS.E [R0+0x2800], desc[UR14][R52.64], P1 ;  /* 0x0280000034007fae */ /* 0x0003e200089a100e */
[----:B------:R-:W-:-:S04]  /*84440*/  IADD3 R54, P3, PT, R54, UR17, RZ ;  /* 0x0000001136367c10 */ /* 0x000fc8000ff7e0ff */
[----:B------:R-:W-:Y:S01]  /*84450*/  IADD3.X R56, PT, PT, R56, UR8, RZ, P3, !PT ;  /* 0x0000000838387c10 */ /* 0x000fe20009ffe4ff */
[----:B------:R1:W-:Y:S04]  /*84460*/  STL [R1+0x14d4], R54 ;  /* 0x0014d43601007387 */ /* 0x0003e80000100800 */
[----:B------:R-:W4:Y:S04]  /*84470*/  LDL.LU R63, [R1+0x1648] ;  /* 0x00164800013f7983 */ /* 0x000f280000300800 */
[----:B------:R1:W-:Y:S04]  /*84480*/  STL [R1+0x14d0], R56 ;  /* 0x0014d03801007387 */ /* 0x0003e80000100800 */
[----:B------:R-:W4:Y:S01]  /*84490*/  LDL.LU R64, [R1+0x1650] ;  /* 0x0016500001407983 */ /* 0x000f220000300800 */
[----:B-1----:R-:W-:Y:S01]  /*844a0*/  MOV R52, R54 ;  /* 0x0000003600347202 */ /* 0x002fe20000000f00 */
[----:B------:R-:W-:-:S02]  /*844b0*/  IMAD.MOV.U32 R53, RZ, RZ, R56 ;  /* 0x000000ffff357224 */ /* 0x000fc400078e0038 */
[----:B------:R-:W4:Y:S04]  /*844c0*/  LDL.LU R54, [R1+0x16cc] ;  /* 0x0016cc0001367983 */ /* 0x000f280000300800 */
[----:B------:R-:W4:Y:S04]  /*844d0*/  LDL.LU R56, [R1+0x16d4] ;  /* 0x0016d40001387983 */ /* 0x000f280000300800 */
[----:B------:R1:W-:Y:S01]  /*844e0*/  LDGSTS.E [R0+0x2900], desc[UR14][R52.64], P0 ;  /* 0x0290000034007fae */ /* 0x0003e200081a100e */
[----:B--2---:R-:W-:Y:S02]  /*844f0*/  IADD3 R59, P2, PT, R59, UR17, RZ ;  /* 0x000000113b3b7c10 */ /* 0x004fe4000ff5e0ff */
[----:B---3--:R-:W-:-:S03]  /*84500*/  IADD3 R55, P3, PT, R55, UR17, RZ ;  /* 0x0000001137377c10 */ /* 0x008fc6000ff7e0ff */
[----:B------:R2:W-:Y:S01]  /*84510*/  STL [R1+0x154c], R59 ;  /* 0x00154c3b01007387 */ /* 0x0005e20000100800 */
[----:B-1----:R-:W-:Y:S02]  /*84520*/  MOV R52, R59 ;  /* 0x0000003b00347202 */ /* 0x002fe40000000f00 */
[----:B----4-:R-:W-:Y:S02]  /*84530*/  IADD3.X R60, PT, PT, R60, UR8, RZ, P2, !PT ;  /* 0x000000083c3c7c10 */ /* 0x010fe400097fe4ff */
        /* <DEDUP_REMOVED lines=9> */
[----:B------:R-:W-:-:S02]  /*845d0*/  IADD3 R65, P3, PT, R65, UR17, RZ ;  /* 0x0000001141417c10 */ /* 0x000fc4000ff7e0ff */
[----:B-1----:R-:W-:Y:S01]  /*845e0*/  MOV R52, R55 ;  /* 0x0000003700347202 */ /* 0x002fe20000000f00 */
[----:B------:R-:W-:Y:S01]  /*845f0*/  IMAD.MOV.U32 R53, RZ, RZ, R57 ;  /* 0x000000ffff357224 */ /* 0x000fe200078e0039 */
[----:B------:R-:W-:Y:S01]  /*84600*/  IADD3.X R62, PT, PT, R62, UR8, RZ, P2, !PT ;  /* 0x000000083e3e7c10 */ /* 0x000fe200097fe4ff */
[----:B---3--:R-:W3:Y:S04]  /*84610*/  LDL.LU R55, [R1+0x174c] ;  /* 0x00174c0001377983 */ /* 0x008ee80000300800 */
[----:B----4-:R-:W4:Y:S01]  /*84620*/  LDL.LU R57, [R1+0x1754] ;  /* 0x0017540001397983 */ /* 0x010f220000300800 */
[----:B------:R-:W-:-:S03]  /*84630*/  IADD3.X R66, PT, PT, R66, UR8, RZ, P3, !PT ;  /* 0x0000000842427c10 */ /* 0x000fc60009ffe4ff */
[----:B------:R-:W-:Y:S04]  /*84640*/  STL [R1+0x15cc], R61 ;  /* 0x0015cc3d01007387 */ /* 0x000fe80000100800 */
        /* <DEDUP_REMOVED lines=10> */
[----:B------:R-:W-:-:S03]  /*846f0*/  IADD3 R58, P3, PT, R58, UR17, RZ ;  /* 0x000000113a3a7c10 */ /* 0x000fc6000ff7e0ff */
[----:B------:R-:W-:Y:S01]  /*84700*/  STL [R1+0x164c], R3 ;  /* 0x00164c0301007387 */ /* 0x000fe20000100800 */
[----:B-1----:R-:W-:Y:S01]  /*84710*/  MOV R52, R65 ;  /* 0x0000004100347202 */ /* 0x002fe20000000f00 */
[----:B------:R-:W-:-:S05]  /*84720*/  IMAD.MOV.U32 R53, RZ, RZ, R66 ;  /* 0x000000ffff357224 */ /* 0x000fca00078e0042 */
[----:B------:R1:W-:Y:S01]  /*84730*/  LDGSTS.E [R0+0x4900], desc[UR14][R52.64], P0 ;  /* 0x0490000034007fae */ /* 0x0003e200081a100e */
[----:B------:R-:W-:Y:S02]  /*84740*/  IADD3.X R63, PT, PT, R63, UR8, RZ, P2, !PT ;  /* 0x000000083f3f7c10 */ /* 0x000fe400097fe4ff */
[----:B-1----:R-:W-:-:S03]  /*84750*/  MOV R52, R3 ;  /* 0x0000000300347202 */ /* 0x002fc60000000f00 */
        /* <DEDUP_REMOVED lines=8> */
[----:B------:R-:W-:Y:S01]  /*847e0*/  IMAD.MOV.U32 R53, RZ, RZ, R64 ;  /* 0x000000ffff357224 */ /* 0x000fe200078e0040 */
[----:B------:R-:W-:-:S02]  /*847f0*/  IADD3 R54, P2, PT, R54, UR17, RZ ;  /* 0x0000001136367c10 */ /* 0x000fc4000ff5e0ff */
[----:B-1----:R-:W4:Y:S01]  /*84800*/  LDL.LU R64, [R1+0x17c8] ;  /* 0x0017c80001407983 */ /* 0x002f220000300800 */
        /* <DEDUP_REMOVED lines=93> */
[----:B------:R-:W-:-:S05]  /*84de0*/  IMAD.MOV.U32 R53, RZ, RZ, R66 ;  /* 0x000000ffff357224 */ /* 0x000fca00078e0042 */
        /* <DEDUP_REMOVED lines=184> */
[----:B------:R-:W-:Y:S02]  /*85970*/  IADD3 R153, P2, PT, R156, UR17, RZ ;  /* 0x000000119c997c10 */ /* 0x000fe4000ff5e0ff */
[----:B------:R-:W-:Y:S02]  /*85980*/  MOV R156, R3 ;  /* 0x00000003009c7202 */ /* 0x000fe40000000f00 */
[----:B------:R-:W-:Y:S01]  /*85990*/  IADD3.X R154, PT, PT, R157, UR8, RZ, P2, !PT ;  /* 0x000000089d9a7c10 */ /* 0x000fe200097fe4ff */
[----:B------:R-:W-:Y:S01]  /*859a0*/  IMAD.MOV.U32 R157, RZ, RZ, R52 ;  /* 0x000000ffff9d7224 */ /* 0x000fe200078e0034 */
[----:B------:R-:W-:Y:S01]  /*859b0*/  MOV R52, R53 ;  /* 0x0000003500347202 */ /* 0x000fe20000000f00 */
[----:B------:R-:W-:-:S03]  /*859c0*/  IMAD.MOV.U32 R53, RZ, RZ, R54 ;  /* 0x000000ffff357224 */ /* 0x000fc600078e0036 */
[----:B------:R1:W-:Y:S01]  /*859d0*/  STL.64 [R1+0x11b8], R156 ;  /* 0x0011b89c01007387 */ /* 0x0003e20000100a00 */
[----:B------:R-:W-:-:S03]  /*859e0*/  MOV R232, R69 ;  /* 0x0000004500e87202 */ /* 0x000fc60000000f00 */
[----:B------:R2:W-:Y:S01]  /*859f0*/  STL.64 [R1+0x11b0], R52 ;  /* 0x0011b03401007387 */ /* 0x0005e20000100a00 */
[----:B------:R-:W-:-:S03]  /*85a00*/  IMAD.MOV.U32 R233, RZ, RZ, R70 ;  /* 0x000000ffffe97224 */ /* 0x000fc600078e0046 */
        /* <DEDUP_REMOVED lines=67> */
[----:B-1----:R-:W-:Y:S01]  /*85e40*/  MOV R156, R153 ;  /* 0x00000099009c7202 */ /* 0x002fe20000000f00 */
[----:B------:R-:W-:Y:S02]  /*85e50*/  IMAD.MOV.U32 R157, RZ, RZ, R154 ;  /* 0x000000ffff9d7224 */ /* 0x000fe400078e009a */
        /* <DEDUP_REMOVED lines=479> */
[----:B-1----:R-:W-:Y:S01]  /*87c50*/  IMAD.MOV.U32 R156, RZ, RZ, R91 ;  /* 0x000000ffff9c7224 */ /* 0x002fe200078e005b */
        /* <DEDUP_REMOVED lines=613> */
[----:B------:R-:W-:Y:S02]  /*8a2b0*/  IADD3 R58, P3, PT, R58, UR17, RZ ;  /* 0x000000113a3a7c10 */ /* 0x000fe4000ff7e0ff */
[----:B-1----:R-:W-:-:S02]  /*8a2c0*/  MOV R53, R60 ;  /* 0x0000003c00357202 */ /* 0x002fc40000000f00 */
[----:B---3--:R-:W3:Y:S01]  /*8a2d0*/  LDL.LU R60, [R1+0x1578] ;  /* 0x00157800013c7983 */ /* 0x008ee20000300800 */
[----:B------:R-:W-:Y:S01]  /*8a2e0*/  IMAD.MOV.U32 R52, RZ, RZ, R57 ;  /* 0x000000ffff347224 */ /* 0x000fe200078e0039 */
[----:B------:R-:W-:Y:S02]  /*8a2f0*/  IADD3.X R65, PT, PT, R65, UR8, RZ, P2, !PT ;  /* 0x0000000841417c10 */ /* 0x000fe400097fe4ff */
[----:B------:R-:W3:Y:S01]  /*8a300*/  LDL.LU R57, [R1+0x1580] ;  /* 0x0015800001397983 */ /* 0x000ee20000300800 */
[----:B------:R-:W-:-:S03]  /*8a310*/  IADD3.X R62, PT, PT, R62, UR8, RZ, P3, !PT ;  /* 0x000000083e3e7c10 */ /* 0x000fc60009ffe4ff */
[----:B------:R1:W-:Y:S04]  /*8a320*/  LDGSTS.E [R0+0xf00], desc[UR14][R52.64], P0 ;  /* 0x00f0000034007fae */ /* 0x0003e800081a100e */
[----:B------:R1:W-:Y:S04]  /*8a330*/  STL [R1+0x147c], R61 ;  /* 0x00147c3d01007387 */ /* 0x0003e80000100800 */
[----:B------:R1:W-:Y:S02]  /*8a340*/  STL [R1+0x1478], R65 ;  /* 0x0014784101007387 */ /* 0x0003e40000100800 */
[----:B-1----:R-:W-:Y:S01]  /*8a350*/  IMAD.MOV.U32 R52, RZ, RZ, R61 ;  /* 0x000000ffff347224 */ /* 0x002fe200078e003d */
[----:B------:R-:W-:Y:S01]  /*8a360*/  MOV R53, R65 ;  /* 0x0000004100357202 */ /* 0x000fe20000000f00 */
[----:B------:R-:W-:Y:S04]  /*8a370*/  STL [R1+0x1484], R58 ;  /* 0x0014843a01007387 */ /* 0x000fe80000100800 */
[----:B------:R-:W3:Y:S04]  /*8a380*/  LDL.LU R61, [R1+0x15fc] ;  /* 0x0015fc00013d7983 */ /* 0x000ee80000300800 */
[----:B------:R1:W-:Y:S04]  /*8a390*/  STL [R1+0x1480], R62 ;  /* 0x0014803e01007387 */ /* 0x0003e80000100800 */
[----:B------:R1:W-:Y:S04]  /*8a3a0*/  LDGSTS.E [R0+0x1e00], desc[UR14][R52.64], P1 ;  /* 0x01e0000034007fae */ /* 0x0003e800089a100e */
[----:B------:R-:W3:Y:S01]  /*8a3b0*/  LDL.LU R65, [R1+0x1604] ;  /* 0x0016040001417983 */ /* 0x000ee20000300800 */
[----:B-1----:R-:W-:-:S03]  /*8a3c0*/  MOV R53, R62 ;  /* 0x0000003e00357202 */ /* 0x002fc60000000f00 */
[----:B------:R-:W3:Y:S04]  /*8a3d0*/  LDL.LU R62, [R1+0x15f8] ;  /* 0x0015f800013e7983 */ /* 0x000ee80000300800 */
[----:B------:R-:W3:Y:S01]  /*8a3e0*/  LDL.LU R66, [R1+0x1600] ;  /* 0x0016000001427983 */ /* 0x000ee20000300800 */
[----:B------:R-:W-:Y:S01]  /*8a3f0*/  IADD3 R63, P2, PT, R63, UR17, RZ ;  /* 0x000000113f3f7c10 */ /* 0x000fe2000ff5e0ff */
[----:B------:R-:W-:Y:S02]  /*8a400*/  IMAD.MOV.U32 R52, RZ, RZ, R58 ;  /* 0x000000ffff347224 */ /* 0x000fe400078e003a */
[----:B------:R-:W3:Y:S01]  /*8a410*/  LDL.LU R3, [R1+0x167c] ;  /* 0x00167c0001037983 */ /* 0x000ee20000300800 */
[----:B------:R-:W-:-:S03]  /*8a420*/  IADD3.X R64, PT, PT, R64, UR8, RZ, P2, !PT ;  /* 0x0000000840407c10 */ /* 0x000fc600097fe4ff */
[----:B------:R-:W3:Y:S04]  /*8a430*/  LDL.LU R58, [R1+0x1684] ;  /* 0x00168400013a7983 */ /* 0x000ee80000300800 */
[----:B------:R1:W-:Y:S04]  /*8a440*/  STL [R1+0x14fc], R63 ;  /* 0x0014fc3f01007387 */ /* 0x0003e80000100800 */
[----:B------:R1:W-:Y:S01]  /*8a450*/  LDGSTS.E [R0+0x1f00], desc[UR14][R52.64], P0 ;  /* 0x01f0000034007fae */ /* 0x0003e200081a100e */
[----:B------:R-:W-:-:S03]  /*8a460*/  IADD3 R54, P3, PT, R54, UR17, RZ ;  /* 0x0000001136367c10 */ /* 0x000fc6000ff7e0ff */
[----:B------:R1:W-:Y:S01]  /*8a470*/  STL [R1+0x14f8], R64 ;  /* 0x0014f84001007387 */ /* 0x0003e20000100800 */
[----:B------:R-:W-:-:S03]  /*8a480*/  IADD3.X R56, PT, PT, R56, UR8, RZ, P3, !PT ;  /* 0x0000000838387c10 */ /* 0x000fc60009ffe4ff */
[----:B------:R1:W-:Y:S02]  /*8a490*/  STL [R1+0x1504], R54 ;  /* 0x0015043601007387 */ /* 0x0003e40000100800 */
[----:B-1----:R-:W-:Y:S02]  /*8a4a0*/  IMAD.MOV.U32 R52, RZ, RZ, R63 ;  /* 0x000000ffff347224 */ /* 0x002fe400078e003f */
[----:B------:R-:W3:Y:S01]  /*8a4b0*/  LDL.LU R63, [R1+0x1678] ;  /* 0x00167800013f7983 */ /* 0x000ee20000300800 */
        /* <DEDUP_REMOVED lines=12> */
[----:B----4-:R-:W-:Y:S02]  /*8a580*/  IADD3 R55, P3, PT, R55, UR17, RZ ;  /* 0x0000001137377c10 */ /* 0x010fe4000ff7e0ff */
[----:B---3--:R-:W-:Y:S02]  /*8a590*/  IADD3.X R60, PT, PT, R60, UR8, RZ, P2, !PT ;  /* 0x000000083c3c7c10 */ /* 0x008fe400097fe4ff */
        /* <DEDUP_REMOVED lines=8> */
[----:B------:R-:W-:Y:S01]  /*8a620*/  IADD3 R61, P2, PT, R61, UR17, RZ ;  /* 0x000000113d3d7c10 */ /* 0x000fe2000ff5e0ff */
[----:B-1----:R-:W-:Y:S01]  /*8a630*/  IMAD.MOV.U32 R52, RZ, RZ, R55 ;  /* 0x000000ffff347224 */ /* 0x002fe200078e0037 */
[----:B------:R-:W-:Y:S01]  /*8a640*/  MOV R53, R57 ;  /* 0x0000003900357202 */ /* 0x000fe20000000f00 */
[----:B---3--:R-:W3:Y:S01]  /*8a650*/  LDL.LU R55, [R1+0x177c] ;  /* 0x00177c0001377983 */ /* 0x008ee20000300800 */
[----:B------:R-:W-:-:S03]  /*8a660*/  IADD3 R65, P3, PT, R65, UR17, RZ ;  /* 0x0000001141417c10 */ /* 0x000fc6000ff7e0ff */
[----:B----4-:R-:W4:Y:S01]  /*8a670*/  LDL.LU R57, [R1+0x1784] ;  /* 0x0017840001397983 */ /* 0x010f220000300800 */
[----:B------:R-:W-:-:S03]  /*8a680*/  IADD3.X R62, PT, PT, R62, UR8, RZ, P2, !PT ;  /* 0x000000083e3e7c10 */ /* 0x000fc600097fe4ff */
[----:B------:R-:W-:Y:S01]  /*8a690*/  STL [R1+0x15fc], R61 ;  /* 0x0015fc3d01007387 */ /* 0x000fe20000100800 */
[----:B------:R-:W-:-:S03]  /*8a6a0*/  IADD3.X R66, PT, PT, R66, UR8, RZ, P3, !PT ;  /* 0x0000000842427c10 */ /* 0x000fc60009ffe4ff */
        /* <DEDUP_REMOVED lines=10> */
[----:B------:R-:W-:Y:S02]  /*8a750*/  IADD3 R58, P3, PT, R58, UR17, RZ ;  /* 0x000000113a3a7c10 */ /* 0x000fe4000ff7e0ff */
[----:B------:R-:W-:Y:S01]  /*8a760*/  IADD3.X R63, PT, PT, R63, UR8, RZ, P2, !PT ;  /* 0x000000083f3f7c10 */ /* 0x000fe200097fe4ff */
[----:B------:R-:W-:Y:S01]  /*8a770*/  STL [R1+0x167c], R3 ;  /* 0x00167c0301007387 */ /* 0x000fe20000100800 */
[----:B-1----:R-:W-:Y:S01]  /*8a780*/  IMAD.MOV.U32 R52, RZ, RZ, R65 ;  /* 0x000000ffff347224 */ /* 0x002fe200078e0041 */
[----:B------:R-:W-:Y:S02]  /*8a790*/  MOV R53, R66 ;  /* 0x0000004200357202 */ /* 0x000fe40000000f00 */
[----:B------:R1:W-:Y:S01]  /*8a7a0*/  STL [R1+0x1678], R63 ;  /* 0x0016783f01007387 */ /* 0x0003e20000100800 */
[----:B------:R-:W-:-:S03]  /*8a7b0*/  IADD3.X R64, PT, PT, R64, UR8, RZ, P3, !PT ;  /* 0x0000000840407c10 */ /* 0x000fc60009ffe4ff */
[----:B------:R1:W-:Y:S04]  /*8a7c0*/  LDGSTS.E [R0+0x4f00], desc[UR14][R52.64], P0 ;  /* 0x04f0000034007fae */ /* 0x0003e800081a100e */
[----:B------:R-:W-:Y:S01]  /*8a7d0*/  STL [R1+0x1684], R58 ;  /* 0x0016843a01007387 */ /* 0x000fe20000100800 */
[----:B-1----:R-:W-:Y:S01]  /*8a7e0*/  IMAD.MOV.U32 R52, RZ, RZ, R3 ;  /* 0x000000ffff347224 */ /* 0x002fe200078e0003 */
[----:B------:R-:W-:Y:S02]  /*8a7f0*/  MOV R53, R63 ;  /* 0x0000003f00357202 */ /* 0x000fe40000000f00 */
[----:B------:R-:W4:Y:S04]  /*8a800*/  LDL.LU R63, [R1+0x17fc] ;  /* 0x0017fc00013f7983 */ /* 0x000f280000300800 */
[----:B------:R1:W-:Y:S04]  /*8a810*/  STL [R1+0x1680], R64 ;  /* 0x0016804001007387 */ /* 0x0003e80000100800 */
[----:B------:R1:W-:Y:S04]  /*8a820*/  LDGSTS.E [R0+0x5e00], desc[UR14][R52.64], P1 ;  /* 0x05e0000034007fae */ /* 0x0003e800089a100e */
[----:B------:R-:W4:Y:S01]  /*8a830*/  LDL.LU R3, [R1+0x1804] ;  /* 0x0018040001037983 */ /* 0x000f220000300800 */
[----:B------:R-:W-:-:S02]  /*8a840*/  IADD3 R54, P2, PT, R54, UR17, RZ ;  /* 0x0000001136367c10 */ /* 0x000fc4000ff5e0ff */
[----:B-1----:R-:W-:Y:S02]  /*8a850*/  MOV R53, R64 ;  /* 0x0000004000357202 */ /* 0x002fe40000000f00 */
[----:B------:R-:W4:Y:S01]  /*8a860*/  LDL.LU R64, [R1+0x17f8] ;  /* 0x0017f80001407983 */ /* 0x000f220000300800 */
[----:B------:R-:W-:-:S03]  /*8a870*/  IMAD.MOV.U32 R52, RZ, RZ, R58 ;  /* 0x000000ffff347224 */ /* 0x000fc600078e003a */
        /* <DEDUP_REMOVED lines=73> */
[----:B------:R-:W4:Y:S04]  /*8ad10*/  LDL.LU R56, [R1+0x1a7c] ;  /* 0x001a7c0001387983 */ /* 0x000f280000300800 */
[----:B------:R-:W4:Y:S01]  /*8ad20*/  LDL.LU R54, [R1+0x1a84] ;  /* 0x001a840001367983 */ /* 0x000f220000300800 */
[----:B------:R-:W-:-:S03]  /*8ad30*/  IADD3 R65, P3, PT, R65, UR17, RZ ;  /* 0x0000001141417c10 */ /* 0x000fc6000ff7e0ff */
[----:B------:R-:W-:Y:S04]  /*8ad40*/  STL [R1+0x18fc], R55 ;  /* 0x0018fc3701007387 */ /* 0x000fe80000100800 */
[----:B------:R1:W-:Y:S01]  /*8ad50*/  LDGSTS.E [R0+0x9f00], desc[UR14][R52.64], P0 ;  /* 0x09f0000034007fae */ /* 0x0003e200081a100e */
[----:B------:R-:W-:-:S05]  /*8ad60*/  IADD3.X R57, PT, PT, R57, UR8, RZ, P2, !PT ;  /* 0x0000000839397c10 */ /* 0x000fca00097fe4ff */
[----:B------:R1:W-:Y:S02]  /*8ad70*/  STL [R1+0x18f8], R57 ;  /* 0x0018f83901007387 */ /* 0x0003e40000100800 */
[----:B-1----:R-:W-:Y:S02]  /*8ad80*/  MOV R53, R57 ;  /* 0x0000003900357202 */ /* 0x002fe40000000f00 */
[----:B------:R-:W-:Y:S04]  /*8ad90*/  STL [R1+0x1904], R65 ;  /* 0x0019044101007387 */ /* 0x000fe80000100800 */
        /* <DEDUP_REMOVED lines=151> */
[----:B------:R1:W-:Y:S01]  /*8b710*/  LDGSTS.E [R0+0x10e00], desc[UR14][R54.64], P1 ;  /* 0x10e0000036007fae */ /* 0x0003e200089a100e */
[----:B------:R-:W-:Y:S01]  /*8b720*/  IMAD.MOV.U32 R238, RZ, RZ, R63 ;  /* 0x000000ffffee7224 */ /* 0x000fe200078e003f */
[----:B------:R-:W-:Y:S01]  /*8b730*/  MOV R239, R64 ;  /* 0x0000004000ef7202 */ /* 0x000fe20000000f00 */
[----:B------:R-:W-:Y:S01]  /*8b740*/  IMAD.MOV.U32 R236, RZ, RZ, R65 ;  /* 0x000000ffffec7224 */ /* 0x000fe200078e0041 */
[----:B------:R1:W-:Y:S01]  /*8b750*/  STL.64 [R1+0x1188], R156 ;  /* 0x0011889c01007387 */ /* 0x0003e20000100a00 */
[----:B------:R-:W-:Y:S01]  /*8b760*/  MOV R237, R66 ;  /* 0x0000004200ed7202 */ /* 0x000fe20000000f00 */
[----:B------:R-:W-:-:S02]  /*8b770*/  IMAD.MOV.U32 R234, RZ, RZ, R67 ;  /* 0x000000ffffea7224 */ /* 0x000fc400078e0043 */
[----:B------:R1:W-:Y:S01]  /*8b780*/  LDGSTS.E [R0+0x10f00], desc[UR14][R52.64], P0 ;  /* 0x10f0000034007fae */ /* 0x0003e200081a100e */
[----:B------:R-:W-:-:S03]  /*8b790*/  MOV R235, R68 ;  /* 0x0000004400eb7202 */ /* 0x000fc60000000f00 */
[----:B------:R1:W-:Y:S04]  /*8b7a0*/  STL.64 [R1+0x1180], R52 ;  /* 0x0011803401007387 */ /* 0x0003e80000100a00 */
[----:B------:R1:W-:Y:S04]  /*8b7b0*/  LDGSTS.E [R0+0x11e00], desc[UR14][R250.64], P1 ;  /* 0x11e00000fa007fae */ /* 0x0003e800089a100e */
[----:B------:R1:W-:Y:S04]  /*8b7c0*/  STL.64 [R1+0x1108], R250 ;  /* 0x001108fa01007387 */ /* 0x0003e80000100a00 */
[----:B------:R1:W-:Y:S01]  /*8b7d0*/  LDGSTS.E [R0+0x11f00], desc[UR14][R248.64], P0 ;  /* 0x11f00000f8007fae */ /* 0x0003e200081a100e */
[----:B---3--:R-:W-:-:S03]  /*8b7e0*/  IADD3 R69, P2, PT, R70, UR17, RZ ;  /* 0x0000001146457c10 */ /* 0x008fc6000ff5e0ff */
[----:B------:R3:W-:Y:S01]  /*8b7f0*/  STL.64 [R1+0x1100], R248 ;  /* 0x001100f801007387 */ /* 0x0007e20000100a00 */
[----:B------:R-:W-:-:S03]  /*8b800*/  IADD3.X R70, PT, PT, R71, UR8, RZ, P2, !PT ;  /* 0x0000000847467c10 */ /* 0x000fc600097fe4ff */
[----:B------:R3:W-:Y:S01]  /*8b810*/  LDGSTS.E [R0+0x12e00], desc[UR14][R246.64], P1 ;  /* 0x12e00000f6007fae */ /* 0x0007e200089a100e */
[----:B--2---:R-:W-:Y:S01]  /*8b820*/  IADD3 R71, P2, PT, R72, UR17, RZ ;  /* 0x0000001148477c10 */ /* 0x004fe2000ff5e0ff */
[----:B------:R-:W-:Y:S01]  /*8b830*/  IMAD.MOV.U32 R232, RZ, RZ, R69 ;  /* 0x000000ffffe87224 */ /* 0x000fe200078e0045 */
[----:B------:R-:W-:Y:S01]  /*8b840*/  MOV R233, R70 ;  /* 0x0000004600e97202 */ /* 0x000fe20000000f00 */
[----:B------:R3:W-:Y:S01]  /*8b850*/  STL.64 [R1+0x1088], R246 ;  /* 0x001088f601007387 */ /* 0x0007e20000100a00 */
[----:B------:R-:W-:-:S03]  /*8b860*/  IADD3.X R72, PT, PT, R73, UR8, RZ, P2, !PT ;  /* 0x0000000849487c10 */ /* 0x000fc600097fe4ff */
[----:B------:R3:W-:Y:S01]  /*8b870*/  LDGSTS.E [R0+0x12f00], desc[UR14][R244.64], P0 ;  /* 0x12f00000f4007fae */ /* 0x0007e200081a100e */
[----:B----4-:R-:W-:Y:S01]  /*8b880*/  IADD3 R73, P2, PT, R74, UR17, RZ ;  /* 0x000000114a497c10 */ /* 0x010fe2000ff5e0ff */
[----:B------:R-:W-:Y:S01]  /*8b890*/  IMAD.MOV.U32 R230, RZ, RZ, R71 ;  /* 0x000000ffffe67224 */ /* 0x000fe200078e0047 */
[----:B------:R-:W-:Y:S01]  /*8b8a0*/  MOV R231, R72 ;  /* 0x0000004800e77202 */ /* 0x000fe20000000f00 */
[----:B------:R3:W-:Y:S01]  /*8b8b0*/  STL.64 [R1+0x1080], R244 ;  /* 0x001080f401007387 */ /* 0x0007e20000100a00 */
[----:B------:R-:W-:Y:S02]  /*8b8c0*/  IADD3.X R74, PT, PT, R75, UR8, RZ, P2, !PT ;  /* 0x000000084b4a7c10 */ /* 0x000fe400097fe4ff */
[----:B------:R-:W-:Y:S01]  /*8b8d0*/  IADD3 R75, P2, PT, R76, UR17, RZ ;  /* 0x000000114c4b7c10 */ /* 0x000fe2000ff5e0ff */
[----:B------:R3:W-:Y:S03]  /*8b8e0*/  LDGSTS.E [R0+0x13e00], desc[UR14][R238.64], P1 ;  /* 0x13e00000ee007fae */ /* 0x0007e600089a100e */
[----:B------:R-:W-:Y:S01]  /*8b8f0*/  IADD3.X R76, PT, PT, R77, UR8, RZ, P2, !PT ;  /* 0x000000084d4c7c10 */ /* 0x000fe200097fe4ff */
[----:B------:R-:W-:Y:S01]  /*8b900*/  IMAD.MOV.U32 R228, RZ, RZ, R73 ;  /* 0x000000ffffe47224 */ /* 0x000fe200078e0049 */
[----:B------:R-:W-:Y:S01]  /*8b910*/  IADD3 R77, P2, PT, R78, UR17, RZ ;  /* 0x000000114e4d7c10 */ /* 0x000fe2000ff5e0ff */
[----:B------:R3:W-:Y:S03]  /*8b920*/  STL.64 [R1+0x1008], R238 ;  /* 0x001008ee01007387 */ /* 0x0007e60000100a00 */
[----:B------:R-:W-:Y:S01]  /*8b930*/  IADD3.X R78, PT, PT, R79, UR8, RZ, P2, !PT ;  /* 0x000000084f4e7c10 */ /* 0x000fe200097fe4ff */
[----:B------:R-:W-:Y:S01]  /*8b940*/  IMAD.MOV.U32 R226, RZ, RZ, R75 ;  /* 0x000000ffffe27224 */ /* 0x000fe200078e004b */
[----:B------:R-:W-:Y:S01]  /*8b950*/  IADD3 R79, P2, PT, R80, UR17, RZ ;  /* 0x00000011504f7c10 */ /* 0x000fe2000ff5e0ff */
[----:B------:R3:W-:Y:S03]  /*8b960*/  LDGSTS.E [R0+0x13f00], desc[UR14][R236.64], P0 ;  /* 0x13f00000ec007fae */ /* 0x0007e600081a100e */
[----:B------:R-:W-:-:S02]  /*8b970*/  IADD3.X R80, PT, PT, R81, UR8, RZ, P2, !PT ;  /* 0x0000000851507c10 */ /* 0x000fc400097fe4ff */
[----:B------:R-:W-:Y:S01]  /*8b980*/  MOV R229, R74 ;  /* 0x0000004a00e57202 */ /* 0x000fe20000000f00 */
[----:B------:R3:W-:Y:S01]  /*8b990*/  STL.64 [R1+0x1000], R236 ;  /* 0x001000ec01007387 */ /* 0x0007e20000100a00 */
[----:B------:R-:W-:Y:S01]  /*8b9a0*/  IADD3 R81, P2, PT, R82, UR17, RZ ;  /* 0x0000001152517c10 */ /* 0x000fe2000ff5e0ff */
[----:B------:R-:W-:Y:S01]  /*8b9b0*/  IMAD.MOV.U32 R224, RZ, RZ, R77 ;  /* 0x000000ffffe07224 */ /* 0x000fe200078e004d */
[----:B------:R-:W-:Y:S01]  /*8b9c0*/  MOV R227, R76 ;  /* 0x0000004c00e37202 */ /* 0x000fe20000000f00 */
[----:B------:R3:W-:Y:S01]  /*8b9d0*/  LDGSTS.E [R0+0x14e00], desc[UR14][R234.64], P1 ;  /* 0x14e00000ea007fae */ /* 0x0007e200089a100e */
[----:B------:R-:W-:Y:S02]  /*8b9e0*/  IADD3.X R82, PT, PT, R83, UR8, RZ, P2, !PT ;  /* 0x0000000853527c10 */ /* 0x000fe400097fe4ff */
        /* <DEDUP_REMOVED lines=69> */
[----:B------:R-:W-:Y:S01]  /*8be40*/  IADD3.X R152, PT, PT, R153, UR8, RZ, P2, !PT ;  /* 0x0000000899987c10 */ /* 0x000fe200097fe4ff */
[----:B------:R-:W-:Y:S01]  /*8be50*/  IMAD.MOV.U32 R198, RZ, RZ, R99 ;  /* 0x000000ffffc67224 */ /* 0x000fe200078e0063 */
[----:B------:R-:W-:Y:S01]  /*8be60*/  IADD3 R153, P2, PT, R154, UR17, RZ ;  /* 0x000000119a997c10 */ /* 0x000fe2000ff5e0ff */
[----:B------:R3:W-:Y:S01]  /*8be70*/  STL.64 [R1+0xd08], R210 ;  /* 0x000d08d201007387 */ /* 0x0007e20000100a00 */
[----:B------:R-:W-:Y:S01]  /*8be80*/  MOV R201, R98 ;  /* 0x0000006200c97202 */ /* 0x000fe20000000f00 */
[----:B------:R-:W-:Y:S01]  /*8be90*/  IMAD.MOV.U32 R196, RZ, RZ, R101 ;  /* 0x000000ffffc47224 */ /* 0x000fe200078e0065 */
[----:B------:R-:W-:Y:S01]  /*8bea0*/  MOV R199, R100 ;  /* 0x0000006400c77202 */ /* 0x000fe20000000f00 */
[----:B------:R3:W-:Y:S01]  /*8beb0*/  LDGSTS.E [R0+0x19f00], desc[UR14][R208.64], P0 ;  /* 0x19f00000d0007fae */ /* 0x0007e200081a100e */
[----:B------:R-:W-:Y:S01]  /*8bec0*/  MOV R197, R102 ;  /* 0x0000006600c57202 */ /* 0x000fe20000000f00 */
[----:B------:R-:W-:Y:S01]  /*8bed0*/  IMAD.MOV.U32 R194, RZ, RZ, R103 ;  /* 0x000000ffffc27224 */ /* 0x000fe200078e0067 */
[----:B------:R-:W-:Y:S01]  /*8bee0*/  MOV R195, R104 ;  /* 0x0000006800c37202 */ /* 0x000fe20000000f00 */
[----:B------:R3:W-:Y:S01]  /*8bef0*/  STL.64 [R1+0xd00], R208 ;  /* 0x000d00d001007387 */ /* 0x0007e20000100a00 */
[----:B------:R-:W-:Y:S01]  /*8bf00*/  IADD3.X R154, PT, PT, R155, UR8, RZ, P2, !PT ;  /* 0x000000089b9a7c10 */ /* 0x000fe200097fe4ff */
[----:B------:R-:W-:-:S02]  /*8bf10*/  IMAD.MOV.U32 R192, RZ, RZ, R105 ;  /* 0x000000ffffc07224 */ /* 0x000fc400078e0069 */
[----:B------:R3:W-:Y:S01]  /*8bf20*/  LDGSTS.E [R0+0x1ae00], desc[UR14][R206.64], P1 ;  /* 0x1ae00000ce007fae */ /* 0x0007e200089a100e */
[----:B------:R-:W-:Y:S01]  /*8bf30*/  MOV R193, R106 ;  /* 0x0000006a00c17202 */ /* 0x000fe20000000f00 */
[----:B------:R-:W-:Y:S02]  /*8bf40*/  IMAD.MOV.U32 R190, RZ, RZ, R107 ;  /* 0x000000ffffbe7224 */ /* 0x000fe400078e006b */
[----:B------:R3:W-:Y:S01]  /*8bf50*/  STL.64 [R1+0xc88], R206 ;  /* 0x000c88ce01007387 */ /* 0x0007e20000100a00 */
[----:B------:R-:W-:-:S03]  /*8bf60*/  MOV R191, R148 ;  /* 0x0000009400bf7202 */ /* 0x000fc60000000f00 */
[----:B------:R3:W-:Y:S01]  /*8bf70*/  LDGSTS.E [R0+0x1af00], desc[UR14][R204.64], P0 ;  /* 0x1af00000cc007fae */ /* 0x0007e200081a100e */
[----:B------:R-:W-:Y:S01]  /*8bf80*/  IMAD.MOV.U32 R188, RZ, RZ, R149 ;  /* 0x000000ffffbc7224 */ /* 0x000fe200078e0095 */
[----:B------:R-:W-:Y:S02]  /*8bf90*/  MOV R189, R150 ;  /* 0x0000009600bd7202 */ /* 0x000fe40000000f00 */
[----:B------:R3:W-:Y:S01]  /*8bfa0*/  STL.64 [R1+0xc80], R204 ;  /* 0x000c80cc01007387 */ /* 0x0007e20000100a00 */
[----:B------:R-:W-:-:S03]  /*8bfb0*/  IMAD.MOV.U32 R158, RZ, RZ, R151 ;  /* 0x000000ffff9e7224 */ /* 0x000fc600078e0097 */
[----:B------:R3:W-:Y:S01]  /*8bfc0*/  LDGSTS.E [R0+0x1be00], desc[UR14][R202.64], P1 ;  /* 0x1be00000ca007fae */ /* 0x0007e200089a100e */
[----:B------:R-:W-:-:S03]  /*8bfd0*/  MOV R159, R152 ;  /* 0x00000098009f7202 */ /* 0x000fc60000000f00 */
[----:B------:R3:W-:Y:S01]  /*8bfe0*/  STL.64 [R1+0xc08], R202 ;  /* 0x000c08ca01007387 */ /* 0x0007e20000100a00 */
[----:B-1----:R-:W-:-:S03]  /*8bff0*/  IMAD.MOV.U32 R156, RZ, RZ, R153 ;  /* 0x000000ffff9c7224 */ /* 0x002fc600078e0099 */
[----:B------:R3:W-:Y:S01]  /*8c000*/  LDGSTS.E [R0+0x1bf00], desc[UR14][R200.64], P0 ;  /* 0x1bf00000c8007fae */ /* 0x0007e200081a100e */
[----:B------:R-:W-:-:S03]  /*8c010*/  MOV R157, R154 ;  /* 0x0000009a009d7202 */ /* 0x000fc60000000f00 */
[----:B------:R3:W-:Y:S04]  /*8c020*/  STL.64 [R1+0xc00], R200 ;  /* 0x000c00c801007387 */ /* 0x0007e80000100a00 */
[----:B------:R3:W-:Y:S04]  /*8c030*/  LDGSTS.E [R0+0x1ce00], desc[UR14][R198.64], P1 ;  /* 0x1ce00000c6007fae */ /* 0x0007e800089a100e */
        /* <DEDUP_REMOVED lines=15> */
[----:B------:R-:W0:Y:S01]  /*8c130*/  LDGDEPBAR ;  /* 0x00000000000079af */ /* 0x000e220000000000 */
[----:B------:R-:W-:-:S04]  /*8c140*/  UIADD3 UR4, UPT, UPT, UR4, 0x1, URZ ;  /* 0x0000000104047890 */ /* 0x000fc8000fffe0ff */
[----:B------:R-:W-:-:S09]  /*8c150*/  UISETP.NE.U32.AND UP0, UPT, UR4, UR9, UPT ;  /* 0x000000090400728c */ /* 0x000fd2000bf05070 */
[----:B---3--:R-:W-:Y:S05]  /*8c160*/  BRA.U UP0, `(.L_x_1) ;  /* 0xfffffab900787547 */ /* 0x008fea000b83ffff */
.L_x_0:
[----:B------:R-:W1:Y:S01]  /*8c170*/  S2R R0, SR_TID.X ;  /* 0x0000000000007919 */ /* 0x000e620000002100 */
[----:B------:R-:W-:-:S04]  /*8c180*/  DEPBAR.LE SB0, 0x0 ;  /* 0x000080000000791a */ /* 0x000fc80000000000 */
[----:B------:R-:W3:Y:S01]  /*8c190*/  S2R R3, SR_TID.X ;  /* 0x0000000000037919 */ /* 0x000ee20000002100 */
[----:B-----5:R-:W-:Y:S01]  /*8c1a0*/  IMAD.MOV.U32 R56, RZ, RZ, R4 ;  /* 0x000000ffff387224 */ /* 0x020fe200078e0004 */
[----:B------:R-:W-:Y:S01]  /*8c1b0*/  MOV R57, R6 ;  /* 0x0000000600397202 */ /* 0x000fe20000000f00 */
[----:B------:R-:W-:Y:S01]  /*8c1c0*/  IMAD.MOV.U32 R58, RZ, RZ, R168 ;  /* 0x000000ffff3a7224 */ /* 0x000fe200078e00a8 */
[----:B------:R-:W-:Y:S01]  /*8c1d0*/  MOV R59, R170 ;  /* 0x000000aa003b7202 */ /* 0x000fe20000000f00 */
[----:B------:R-:W-:Y:S01]  /*8c1e0*/  IMAD.MOV.U32 R52, RZ, RZ, R176 ;  /* 0x000000ffff347224 */ /* 0x000fe200078e00b0 */
[----:B------:R-:W-:Y:S01]  /*8c1f0*/  MOV R53, R178 ;  /* 0x000000b200357202 */ /* 0x000fe20000000f00 */
[----:B------:R-:W-:Y:S01]  /*8c200*/  IMAD.MOV.U32 R54, RZ, RZ, R140 ;  /* 0x000000ffff367224 */ /* 0x000fe200078e008c */
[----:B------:R-:W-:Y:S01]  /*8c210*/  MOV R55, R142 ;  /* 0x0000008e00377202 */ /* 0x000fe20000000f00 */
[----:B------:R-:W4:Y:S01]  /*8c220*/  LDL.LU R61, [R1+0x304] ;  /* 0x00030400013d7983 */ /* 0x000f220000300800 */
[----:B------:R-:W2:Y:S03]  /*8c230*/  LDCU UR4, c[0x0][0x3b4] ;  /* 0x00007680ff0477ac */ /* 0x000ea60008000800 */
[----:B------:R-:W2:Y:S01]  /*8c240*/  LDL.LU R60, [R1+0x30c] ;  /* 0x00030c00013c7983 */ /* 0x000ea20000300800 */
[----:B------:R-:W2:Y:S03]  /*8c250*/  LDCU.64 UR18, c[0x0][0x398] ;  /* 0x00007300ff1277ac */ /* 0x000ea60008000a00 */
[----:B------:R-:W2:Y:S01]  /*8c260*/  LDL.LU R63, [R1+0x300] ;  /* 0x00030000013f7983 */ /* 0x000ea20000300800 */
[----:B------:R-:W2:Y:S03]  /*8c270*/  LDCU.64 UR6, c[0x0][0x390] ;  /* 0x00007200ff0677ac */ /* 0x000ea60008000a00 */
[----:B------:R-:W2:Y:S01]  /*8c280*/  LDL.LU R62, [R1+0x308] ;  /* 0x00030800013e7983 */ /* 0x000ea20000300800 */
[----:B------:R-:W-:Y:S01]  /*8c290*/  IMAD.MOV.U32 R4, RZ, RZ, R5 ;  /* 0x000000ffff047224 */ /* 0x000fe200078e0005 */
[----:B------:R-:W-:Y:S01]  /*8c2a0*/  MOV R5, R7 ;  /* 0x0000000700057202 */ /* 0x000fe20000000f00 */
[----:B------:R-:W-:Y:S01]  /*8c2b0*/  IMAD.MOV.U32 R6, RZ, RZ, R169 ;  /* 0x000000ffff067224 */ /* 0x000fe200078e00a9 */
[----:B------:R-:W-:Y:S01]  /*8c2c0*/  MOV R7, R171 ;  /* 0x000000ab00077202 */ /* 0x000fe20000000f00 */
[----:B------:R-:W2:Y:S02]  /*8c2d0*/  LDCU.64 UR26, c[0x0][0x398] ;  /* 0x00007300ff1a77ac */ /* 0x000ea40008000a00 */
[C---:B-12---:R-:W-:Y:S01]  /*8c2e0*/  IMAD.SHL.U32 R2, R0.reuse, 0x20, RZ ;  /* 0x0000002000027824 */ /* 0x046fe200078e00ff */
[----:B------:R-:W-:Y:S01]  /*8c2f0*/  SHF.L.U32 R0, R0, 0x4, RZ ;  /* 0x0000000400007819 */ /* 0x000fe200000006ff */
[----:B------:R-:W1:Y:S03]  /*8c300*/  LDCU UR5, c[0x0][0x3b8] ;  /* 0x00007700ff0577ac */ /* 0x000e660008000800 */
[----:B------:R-:W-:-:S02]  /*8c310*/  LOP3.LUT R2, R2, 0x400, RZ, 0xc0, !PT ;  /* 0x0000040002027812 */ /* 0x000fc400078ec0ff */
[----:B------:R-:W-:Y:S01]  /*8c320*/  LOP3.LUT R0, R0, 0x1f0, RZ, 0xc0, !PT ;  /* 0x000001f000007812 */ /* 0x000fe200078ec0ff */
[----:B------:R-:W2:Y:S01]  /*8c330*/  LDCU UR8, c[0x0][0x3b4] ;  /* 0x00007680ff0877ac */ /* 0x000ea20008000800 */
[----:B---3--:R-:W-:Y:S02]  /*8c340*/  LOP3.LUT R3, R3, 0x3f, RZ, 0xc0, !PT ;  /* 0x0000003f03037812 */ /* 0x008fe400078ec0ff */
[----:B------:R-:W-:Y:S01]  /*8c350*/  IADD3 R0, PT, PT, R0, UR13, R2 ;  /* 0x0000000d00007c10 */ /* 0x000fe2000fffe002 */
[----:B------:R-:W-:Y:S01]  /*8c360*/  BAR.SYNC.DEFER_BLOCKING 0x0 ;  /* 0x0000000000007b1d */ /* 0x000fe20000010000 */
[----:B------:R-:W-:-:S05]  /*8c370*/  LEA R3, R3, UR13, 0x4 ;  /* 0x0000000d03037c11 */ /* 0x000fca000f8e20ff */
[----:B------:R-:W3:Y:S01]  /*8c380*/  LDCU.64 UR12, c[0x0][0x398] ;  /* 0x00007300ff0c77ac */ /* 0x000ee20008000a00 */
[----:B------:R-:W-:Y:S01]  /*8c390*/  STL [R1+0x560], R3 ;  /* 0x0005600301007387 */ /* 0x000fe20000100800 */
[----:B------:R-:W1:Y:S01]  /*8c3a0*/  LDCU.64 UR10, c[0x0][0x390] ;  /* 0x00007200ff0a77ac */ /* 0x000e620008000a00 */
[----:B------:R-:W1:Y:S01]  /*8c3b0*/  LDCU.64 UR28, c[0x0][0x398] ;  /* 0x00007300ff1c77ac */ /* 0x000e620008000a00 */
[----:B------:R-:W1:Y:S01]  /*8c3c0*/  LDCU.64 UR20, c[0x0][0x398] ;  /* 0x00007300ff1477ac */ /* 0x000e620008000a00 */
[----:B------:R-:W1:Y:S01]  /*8c3d0*/  LDCU.64 UR16, c[0x0][0x398] ;  /* 0x00007300ff1077ac */ /* 0x000e620008000a00 */
[----:B------:R-:W-:Y:S01]  /*8c3e0*/  STSM.16.M88.4 [R0], R56 ;  /* 0x0000003800007844 */ /* 0x000fe20000000200 */
[----:B------:R-:W1:Y:S03]  /*8c3f0*/  LDCU.64 UR22, c[0x0][0x398] ;  /* 0x00007300ff1677ac */ /* 0x000e660008000a00 */
[----:B------:R1:W-:Y:S01]  /*8c400*/  STSM.16.M88.4 [R0+0x200], R52 ;  /* 0x0002003400007844 */ /* 0x0003e20000000200 */
[----:B------:R-:W2:Y:S01]  /*8c410*/  LDCU.64 UR24, c[0x0][0x398] ;  /* 0x00007300ff1877ac */ /* 0x000ea20008000a00 */
[----:B------:R-:W-:Y:S06]  /*8c420*/  BAR.SYNC.DEFER_BLOCKING 0x0 ;  /* 0x0000000000007b1d */ /* 0x000fec0000010000 */
[----:B------:R-:W2:Y:S01]  /*8c430*/  LDCU UR63, c[0x0][0x398] ;  /* 0x00007300ff3f77ac */ /* 0x000ea20008000800 */
[----:B------:R-:W2:Y:S01]  /*8c440*/  LDCU UR41, c[0x0][0x398] ;  /* 0x00007300ff2977ac */ /* 0x000ea20008000800 */
[----:B-1----:R-:W-:Y:S01]  /*8c450*/  IMAD.MOV.U32 R52, RZ, RZ, R124 ;  /* 0x000000ffff347224 */ /* 0x002fe200078e007c */
[----:B------:R-:W-:Y:S01]  /*8c460*/  MOV R53, R126 ;  /* 0x0000007e00357202 */ /* 0x000fe20000000f00 */
[----:B------:R-:W-:Y:S01]  /*8c470*/  IMAD.MOV.U32 R54, RZ, RZ, R36 ;  /* 0x000000ffff367224 */ /* 0x000fe200078e0024 */
[----:B------:R-:W-:Y:S01]  /*8c480*/  MOV R55, R38 ;  /* 0x0000002600377202 */ /* 0x000fe20000000f00 */
[----:B------:R-:W1:Y:S01]  /*8c490*/  LDCU UR68, c[0x0][0x39c] ;  /* 0x00007380ff4477ac */ /* 0x000e620008000800 */
[----:B------:R-:W1:Y:S01]  /*8c4a0*/  LDCU UR74, c[0x0][0x39c] ;  /* 0x00007380ff4a77ac */ /* 0x000e620008000800 */
[----:B------:R-:W1:Y:S01]  /*8c4b0*/  LDS.128 R64, [R3] ;  /* 0x0000000003407984 */ /* 0x000e620000000c00 */
[----:B------:R-:W1:Y:S03]  /*8c4c0*/  LDCU UR51, c[0x0][0x3b8] ;  /* 0x00007700ff3377ac */ /* 0x000e660008000800 */
[----:B------:R-:W3:Y:S01]  /*8c4d0*/  LDS.128 R56, [R3+0x400] ;  /* 0x0004000003387984 */ /* 0x000ee20000000c00 */
[----:B------:R-:W1:Y:S01]  /*8c4e0*/  LDCU UR61, c[0x0][0x39c] ;  /* 0x00007380ff3d77ac */ /* 0x000e620008000800 */
[----:B------:R-:W-:Y:S06]  /*8c4f0*/  BAR.SYNC.DEFER_BLOCKING 0x0 ;  /* 0x0000000000007b1d */ /* 0x000fec0000010000 */
[----:B------:R-:W1:Y:S01]  /*8c500*/  LDCU UR70, c[0x0][0x398] ;  /* 0x00007300ff4677ac */ /* 0x000e620008000800 */
[----:B------:R-:W1:Y:S01]  /*8c510*/  LDCU UR43, c[0x0][0x398] ;  /* 0x00007300ff2b77ac */ /* 0x000e620008000800 */
[----:B------:R-:W1:Y:S01]  /*8c520*/  LDCU UR54, c[0x0][0x39c] ;  /* 0x00007380ff3677ac */ /* 0x000e620008000800 */
[----:B------:R-:W1:Y:S01]  /*8c530*/  LDCU UR64, c[0x0][0x398] ;  /* 0x00007300ff4077ac */ /* 0x000e620008000800 */
[----:B------:R-:W1:Y:S01]  /*8c540*/  LDCU UR39, c[0x0][0x398] ;  /* 0x00007300ff2777ac */ /* 0x000e620008000800 */
[----:B------:R1:W-:Y:S01]  /*8c550*/  STSM.16.M88.4 [R0], R52 ;  /* 0x0000003400007844 */ /* 0x0003e20000000200 */
[----:B------:R-:W1:Y:S01]  /*8c560*/  LDCU UR36, c[0x0][0x3b8] ;  /* 0x00007700ff2477ac */ /* 0x000e620008000800 */
[----:B------:R-:W1:Y:S02]  /*8c570*/  LDCU UR57, c[0x0][0x398] ;  /* 0x00007300ff3977ac */ /* 0x000e640008000800 */
[----:B-1----:R-:W-:Y:S01]  /*8c580*/  STL.64 [R1+0x20], R64 ;  /* 0x0000204001007387 */ /* 0x002fe20000100a00 */
[----:B------:R-:W1:Y:S03]  /*8c590*/  LDCU UR50, c[0x0][0x398] ;  /* 0x00007300ff3277ac */ /* 0x000e660008000800 */
[----:B------:R-:W-:Y:S01]  /*8c5a0*/  STL.64 [R1+0x28], R66 ;  /* 0x0000284201007387 */ /* 0x000fe20000100a00 */
[----:B------:R-:W1:Y:S01]  /*8c5b0*/  LDCU UR47, c[0x0][0x39c] ;  /* 0x00007380ff2f77ac */ /* 0x000e620008000800 */
[----:B------:R-:W-:Y:S01]  /*8c5c0*/  IMAD.MOV.U32 R52, RZ, RZ, R20 ;  /* 0x000000ffff347224 */ /* 0x000fe200078e0014 */
[----:B------:R-:W-:Y:S01]  /*8c5d0*/  MOV R53, R22 ;  /* 0x0000001600357202 */ /* 0x000fe20000000f00 */
[----:B------:R-:W-:Y:S01]  /*8c5e0*/  IMAD.MOV.U32 R54, RZ, RZ, R40 ;  /* 0x000000ffff367224 */ /* 0x000fe200078e0028 */
[----:B------:R-:W-:Y:S01]  /*8c5f0*/  MOV R55, R42 ;  /* 0x0000002a00377202 */ /* 0x000fe20000000f00 */
[----:B---3--:R-:W-:Y:S01]  /*8c600*/  STL.64 [R1+0x50], R56 ;  /* 0x0000503801007387 */ /* 0x008fe20000100a00 */
[----:B------:R-:W-:Y:S01]  /*8c610*/  IMAD.MOV.U32 R20, RZ, RZ, R108 ;  /* 0x000000ffff147224 */ /* 0x000fe200078e006c */
[----:B------:R-:W3:Y:S01]  /*8c620*/  LDCU UR32, c[0x0][0x3b8] ;  /* 0x00007700ff2077ac */ /* 0x000ee20008000800 */
[----:B------:R-:W-:Y:S01]  /*8c630*/  IMAD.MOV.U32 R22, RZ, RZ, R172 ;  /* 0x000000ffff167224 */ /* 0x000fe200078e00ac */
[----:B------:R-:W-:Y:S01]  /*8c640*/  STSM.16.M88.4 [R0+0x200], R52 ;  /* 0x0002003400007844 */ /* 0x000fe20000000200 */
[----:B------:R-:W1:Y:S01]  /*8c650*/  LDCU UR34, c[0x0][0x398] ;  /* 0x00007300ff2277ac */ /* 0x000e620008000800 */
[----:B------:R-:W-:Y:S06]  /*8c660*/  BAR.SYNC.DEFER_BLOCKING 0x0 ;  /* 0x0000000000007b1d */ /* 0x000fec0000010000 */
[----:B------:R-:W1:Y:S01]  /*8c670*/  LDCU UR77, c[0x0][0x398] ;  /* 0x00007300ff4d77ac */ /* 0x000e620008000800 */
[----:B------:R-:W-:Y:S01]  /*8c680*/  STL.64 [R1+0x58], R58 ;  /* 0x0000583a01007387 */ /* 0x000fe20000100a00 */
[----:B------:R-:W1:Y:S01]  /*8c690*/  LDCU UR42, c[0x0][0x398] ;  /* 0x00007300ff2a77ac */ /* 0x000e620008000800 */
[----:B------:R-:W1:Y:S01]  /*8c6a0*/  LDCU UR30, c[0x0][0x398] ;  /* 0x00007300ff1e77ac */ /* 0x000e620008000800 */
        /* <DEDUP_REMOVED lines=18> */
[----:B------:R-:W1:Y:S03]  /*8c7d0*/  LDCU UR60, c[0x0][0x398] ;  /* 0x00007300ff3c77ac */ /* 0x000e660008000800 */
[----:B---3--:R3:W-:Y:S01]  /*8c7e0*/  STL.64 [R1+0x40], R52 ;  /* 0x0000403401007387 */ /* 0x0087e20000100a00 */
[----:B------:R-:W-:Y:S01]  /*8c7f0*/  IMAD.MOV.U32 R6, RZ, RZ, R37 ;  /* 0x000000ffff067224 */ /* 0x000fe200078e0025 */
[----:B------:R-:W-:Y:S01]  /*8c800*/  MOV R7, R39 ;  /* 0x0000002700077202 */ /* 0x000fe20000000f00 */
[----:B------:R-:W-:Y:S01]  /*8c810*/  IMAD.MOV.U32 R4, RZ, RZ, R125 ;  /* 0x000000ffff047224 */ /* 0x000fe200078e007d */
[----:B------:R1:W-:Y:S01]  /*8c820*/  STL.64 [R1+0x48], R54 ;  /* 0x0000483601007387 */ /* 0x0003e20000100a00 */
[----:B------:R-:W-:Y:S01]  /*8c830*/  MOV R5, R127 ;  /* 0x0000007f00057202 */ /* 0x000fe20000000f00 */
[----:B------:R-:W2:Y:S01]  /*8c840*/  LDCU UR67, c[0x0][0x398] ;  /* 0x00007300ff4377ac */ /* 0x000ea20008000800 */
[----:B------:R-:W2:Y:S01]  /*8c850*/  LDCU UR52, c[0x0][0x39c] ;  /* 0x00007380ff3477ac */ /* 0x000ea20008000800 */
[----:B---3--:R-:W-:Y:S01]  /*8c860*/  IMAD.MOV.U32 R52, RZ, RZ, R177 ;  /* 0x000000ffff347224 */ /* 0x008fe200078e00b1 */
[----:B------:R-:W-:Y:S01]  /*8c870*/  MOV R53, R179 ;  /* 0x000000b300357202 */ /* 0x000fe20000000f00 */
[----:B------:R-:W3:Y:S01]  /*8c880*/  LDCU UR65, c[0x0][0x398] ;  /* 0x00007300ff4177ac */ /* 0x000ee20008000800 */
[----:B-1----:R-:W-:Y:S01]  /*8c890*/  IMAD.MOV.U32 R54, RZ, RZ, R141 ;  /* 0x000000ffff367224 */ /* 0x002fe200078e008d */
[----:B------:R-:W-:Y:S01]  /*8c8a0*/  MOV R55, R143 ;  /* 0x0000008f00377202 */ /* 0x000fe20000000f00 */
[----:B------:R-:W1:Y:S04]  /*8c8b0*/  LDCU UR49, c[0x0][0x398] ;  /* 0x00007300ff3177ac */ /* 0x000e680008000800 */
[----:B------:R-:W-:Y:S01]  /*8c8c0*/  STSM.16.M88.4 [R0+0x200], R52 ;  /* 0x0002003400007844 */ /* 0x000fe20000000200 */
[----:B------:R-:W1:Y:S01]  /*8c8d0*/  LDCU UR44, c[0x0][0x39c] ;  /* 0x00007380ff2c77ac */ /* 0x000e620008000800 */
[----:B------:R-:W-:Y:S06]  /*8c8e0*/  BAR.SYNC.DEFER_BLOCKING 0x0 ;  /* 0x0000000000007b1d */ /* 0x000fec0000010000 */
[----:B------:R-:W1:Y:S01]  /*8c8f0*/  LDCU UR66, c[0x0][0x3b8] ;  /* 0x00007700ff4277ac */ /* 0x000e620008000800 */
        /* <DEDUP_REMOVED lines=12> */
[----:B------:R1:W-:Y:S04]  /*8c9c0*/  STSM.16.M88.4 [R0], R4 ;  /* 0x0000000400007844 */ /* 0x0003e80000000200 */
[----:B-1----:R-:W-:Y:S04]  /*8c9d0*/  STL.64 [R1], R52 ;  /* 0x0000003401007387 */ /* 0x002fe80000100a00 */
[----:B------:R-:W-:Y:S01]  /*8c9e0*/  STL.64 [R1+0x8], R54 ;  /* 0x0000083601007387 */ /* 0x000fe20000100a00 */
[----:B------:R-:W-:Y:S01]  /*8c9f0*/  IMAD.MOV.U32 R4, RZ, RZ, R21 ;  /* 0x000000ffff047224 */ /* 0x000fe200078e0015 */
[----:B------:R-:W-:Y:S01]  /*8ca00*/  MOV R5, R23 ;  /* 0x0000001700057202 */ /* 0x000fe20000000f00 */
[----:B------:R-:W-:Y:S01]  /*8ca10*/  IMAD.MOV.U32 R6, RZ, RZ, R41 ;  /* 0x000000ffff067224 */ /* 0x000fe200078e0029 */
[----:B------:R-:W-:Y:S01]  /*8ca20*/  MOV R7, R43 ;  /* 0x0000002b00077202 */ /* 0x000fe20000000f00 */
[----:B---3--:R-:W-:Y:S01]  /*8ca30*/  STL.64 [R1+0x30], R36 ;  /* 0x0000302401007387 */ /* 0x008fe20000100a00 */
[----:B------:R-:W-:-:S02]  /*8ca40*/  MOV R21, R110 ;  /* 0x0000006e00157202 */ /* 0x000fc40000000f00 */
[----:B------:R-:W-:Y:S01]  /*8ca50*/  MOV R23, R174 ;  /* 0x000000ae00177202 */ /* 0x000fe20000000f00 */
[----:B------:R1:W-:Y:S01]  /*8ca60*/  STSM.16.M88.4 [R0+0x200], R4 ;  /* 0x0002000400007844 */ /* 0x0003e20000000200 */
[----:B------:R-:W-:Y:S06]  /*8ca70*/  BAR.SYNC.DEFER_BLOCKING 0x0 ;  /* 0x0000000000007b1d */ /* 0x000fec0000010000 */
[----:B------:R-:W-:Y:S01]  /*8ca80*/  STL.64 [R1+0x38], R38 ;  /* 0x0000382601007387 */ /* 0x000fe20000100a00 */
[----:B-1----:R-:W-:Y:S01]  /*8ca90*/  IMAD.MOV.U32 R4, RZ, RZ, R164 ;  /* 0x000000ffff047224 */ /* 0x002fe200078e00a4 */
[----:B------:R-:W-:Y:S01]  /*8caa0*/  MOV R5, R166 ;  /* 0x000000a600057202 */ /* 0x000fe20000000f00 */
[----:B------:R-:W-:Y:S01]  /*8cab0*/  IMAD.MOV.U32 R6, RZ, RZ, R136 ;  /* 0x000000ffff067224 */ /* 0x000fe200078e0088 */
[----:B------:R-:W-:Y:S01]  /*8cac0*/  MOV R7, R138 ;  /* 0x0000008a00077202 */ /* 0x000fe20000000f00 */
[----:B------:R-:W-:Y:S04]  /*8cad0*/  LDS.128 R248, [R3] ;  /* 0x0000000003f87984 */ /* 0x000fe80000000c00 */
[----:B------:R-:W-:Y:S01]  /*8cae0*/  LDS.128 R244, [R3+0x400] ;  /* 0x0004000003f47984 */ /* 0x000fe20000000c00 */
[----:B------:R-:W-:Y:S06]  /*8caf0*/  BAR.SYNC.DEFER_BLOCKING 0x0 ;  /* 0x0000000000007b1d */ /* 0x000fec0000010000 */
[----:B------:R-:W-:Y:S04]  /*8cb00*/  STSM.16.M88.4 [R0], R20 ;  /* 0x0000001400007844 */ /* 0x000fe80000000200 */
[----:B------:R1:W-:Y:S01]  /*8cb10*/  STSM.16.M88.4 [R0+0x200], R4 ;  /* 0x0002000400007844 */ /* 0x0003e20000000200 */
[----:B------:R-:W-:Y:S01]  /*8cb20*/  BAR.SYNC.DEFER_BLOCKING 0x0 ;  /* 0x0000000000007b1d */ /* 0x000fe20000010000 */
[----:B-1----:R-:W-:Y:S01]  /*8cb30*/  IMAD.MOV.U32 R4, RZ, RZ, R120 ;  /* 0x000000ffff047224 */ /* 0x002fe200078e0078 */
[----:B------:R-:W-:Y:S01]  /*8cb40*/  MOV R5, R122 ;  /* 0x0000007a00057202 */ /* 0x000fe20000000f00 */
[----:B------:R-:W-:Y:S01]  /*8cb50*/  IMAD.MOV.U32 R6, RZ, RZ, R32 ;  /* 0x000000ffff067224 */ /* 0x000fe200078e0020 */
[----:B------:R-:W-:-:S02]  /*8cb60*/  MOV R7, R34 ;  /* 0x0000002200077202 */ /* 0x000fc40000000f00 */
[----:B------:R-:W1:Y:S04]  /*8cb70*/  LDS.128 R36, [R3] ;  /* 0x0000000003247984 */ /* 0x000e680000000c00 */
[----:B------:R-:W3:Y:S01]  /*8cb80*/  LDS.128 R20, [R3+0x400] ;  /* 0x0004000003147984 */ /* 0x000ee20000000c00 */
[----:B------:R-:W-:Y:S06]  /*8cb90*/  BAR.SYNC.DEFER_BLOCKING 0x0 ;  /* 0x0000000000007b1d */ /* 0x000fec0000010000 */
[----:B------:R1:W-:Y:S04]  /*8cba0*/  STSM.16.M88.4 [R0], R4 ;  /* 0x0000000400007844 */ /* 0x0003e80000000200 */
[----:B-1----:R-:W-:Y:S04]  /*8cbb0*/  STL.64 [R1+0x90], R36 ;  /* 0x0000902401007387 */ /* 0x002fe80000100a00 */
[----:B------:R-:W-:Y:S04]  /*8cbc0*/  STL.64 [R1+0x98], R38 ;  /* 0x0000982601007387 */ /* 0x000fe80000100a00 */
[----:B---3--:R1:W-:Y:S01]  /*8cbd0*/  STL.64 [R1+0xe0], R20 ;  /* 0x0000e01401007387 */ /* 0x0083e20000100a00 */
[----:B------:R-:W-:Y:S01]  /*8cbe0*/  IMAD.MOV.U32 R4, RZ, RZ, R109 ;  /* 0x000000ffff047224 */ /* 0x000fe200078e006d */
[----:B------:R-:W-:Y:S01]  /*8cbf0*/  MOV R5, R111 ;  /* 0x0000006f00057202 */ /* 0x000fe20000000f00 */
[----:B------:R-:W-:Y:S01]  /*8cc00*/  IMAD.MOV.U32 R6, RZ, RZ, R173 ;  /* 0x000000ffff067224 */ /* 0x000fe200078e00ad */
[----:B------:R3:W-:Y:S01]  /*8cc10*/  STL.64 [R1+0xe8], R22 ;  /* 0x0000e81601007387 */ /* 0x0007e20000100a00 */
[----:B------:R-:W-:Y:S01]  /*8cc20*/  MOV R7, R175 ;  /* 0x000000af00077202 */ /* 0x000fe20000000f00 */
[----:B-1----:R-:W-:Y:S01]  /*8cc30*/  IMAD.MOV.U32 R20, RZ, RZ, R16 ;  /* 0x000000ffff147224 */ /* 0x002fe200078e0010 */
[----:B------:R-:W-:Y:S01]  /*8cc40*/  MOV R21, R18 ;  /* 0x0000001200157202 */ /* 0x000fe20000000f00 */
[----:B---3--:R-:W-:Y:S01]  /*8cc50*/  IMAD.MOV.U32 R22, RZ, RZ, R44 ;  /* 0x000000ffff167224 */ /* 0x008fe200078e002c */
[----:B------:R-:W-:-:S05]  /*8cc60*/  MOV R23, R46 ;  /* 0x0000002e00177202 */ /* 0x000fca0000000f00 */
[----:B------:R-:W-:Y:S01]  /*8cc70*/  STSM.16.M88.4 [R0+0x200], R20 ;  /* 0x0002001400007844 */ /* 0x000fe20000000200 */
[----:B------:R-:W-:Y:S06]  /*8cc80*/  BAR.SYNC.DEFER_BLOCKING 0x0 ;  /* 0x0000000000007b1d */ /* 0x000fec0000010000 */
[----:B------:R-:W1:Y:S04]  /*8cc90*/  LDS.128 R36, [R3] ;  /* 0x0000000003247984 */ /* 0x000e680000000c00 */
[----:B------:R-:W3:Y:S01]  /*8cca0*/  LDS.128 R20, [R3+0x400] ;  /* 0x0004000003147984 */ /* 0x000ee20000000c00 */
[----:B------:R-:W-:Y:S06]  /*8ccb0*/  BAR.SYNC.DEFER_BLOCKING 0x0 ;  /* 0x0000000000007b1d */ /* 0x000fec0000010000 */
[----:B------:R1:W-:Y:S04]  /*8ccc0*/  STSM.16.M88.4 [R0], R4 ;  /* 0x0000000400007844 */ /* 0x0003e80000000200 */
[----:B-1----:R-:W-:Y:S04]  /*8ccd0*/  STL.64 [R1+0x80], R36 ;  /* 0x0000802401007387 */ /* 0x002fe80000100a00 */
[----:B------:R-:W-:Y:S01]  /*8cce0*/  STL.64 [R1+0x88], R38 ;  /* 0x0000882601007387 */ /* 0x000fe20000100a00 */
[----:B------:R-:W-:Y:S01]  /*8ccf0*/  IMAD.MOV.U32 R4, RZ, RZ, R165 ;  /* 0x000000ffff047224 */ /* 0x000fe200078e00a5 */
[----:B------:R-:W-:Y:S01]  /*8cd00*/  MOV R5, R167 ;  /* 0x000000a700057202 */ /* 0x000fe20000000f00 */
[----:B------:R-:W-:Y:S01]  /*8cd10*/  IMAD.MOV.U32 R6, RZ, RZ, R137 ;  /* 0x000000ffff067224 */ /* 0x000fe200078e0089 */
[----:B------:R-:W-:Y:S01]  /*8cd20*/  MOV R7, R139 ;  /* 0x0000008b00077202 */ /* 0x000fe20000000f00 */
[----:B---3--:R1:W-:Y:S04]  /*8cd30*/  STL.64 [R1+0xd0], R20 ;  /* 0x0000d01401007387 */ /* 0x0083e80000100a00 */
[----:B------:R-:W-:Y:S01]  /*8cd40*/  STSM.16.M88.4 [R0+0x200], R4 ;  /* 0x0002000400007844 */ /* 0x000fe20000000200 */
[----:B------:R-:W-:Y:S01]  /*8cd50*/  BAR.SYNC.DEFER_BLOCKING 0x0 ;  /* 0x0000000000007b1d */ /* 0x000fe20000010000 */
[----:B-1----:R-:W-:Y:S01]  /*8cd60*/  IMAD.MOV.U32 R20, RZ, RZ, R121 ;  /* 0x000000ffff147224 */ /* 0x002fe200078e0079 */
[----:B------:R-:W-:-:S04]  /*8cd70*/  MOV R21, R123 ;  /* 0x0000007b00157202 */ /* 0x000fc80000000f00 */
[----:B------:R1:W-:Y:S02]  /*8cd80*/  STL.64 [R1+0xd8], R22 ;  /* 0x0000d81601007387 */ /* 0x0003e40000100a00 */
[----:B-1----:R-:W-:Y:S01]  /*8cd90*/  IMAD.MOV.U32 R22, RZ, RZ, R33 ;  /* 0x000000ffff167224 */ /* 0x002fe200078e0021 */
[----:B------:R-:W-:Y:S02]  /*8cda0*/  MOV R23, R35 ;  /* 0x0000002300177202 */ /* 0x000fe40000000f00 */
[----:B------:R-:W1:Y:S04]  /*8cdb0*/  LDS.128 R32, [R3] ;  /* 0x0000000003207984 */ /* 0x000e680000000c00 */
[----:B------:R-:W3:Y:S01]  /*8cdc0*/  LDS.128 R4, [R3+0x400] ;  /* 0x0004000003047984 */ /* 0x000ee20000000c00 */
[----:B------:R-:W-:Y:S06]  /*8cdd0*/  BAR.SYNC.DEFER_BLOCKING 0x0 ;  /* 0x0000000000007b1d */ /* 0x000fec0000010000 */
[----:B------:R-:W-:Y:S04]  /*8cde0*/  STSM.16.M88.4 [R0], R20 ;  /* 0x0000001400007844 */ /* 0x000fe80000000200 */
[----:B-1----:R-:W-:Y:S04]  /*8cdf0*/  STL.64 [R1+0x70], R32 ;  /* 0x0000702001007387 */ /* 0x002fe80000100a00 */
[----:B------:R-:W-:Y:S04]  /*8ce00*/  STL.64 [R1+0x78], R34 ;  /* 0x0000782201007387 */ /* 0x000fe80000100a00 */
[----:B---3--:R1:W-:Y:S04]  /*8ce10*/  STL.64 [R1+0xb0], R4 ;  /* 0x0000b00401007387 */ /* 0x0083e80000100a00 */
[----:B------:R3:W-:Y:S01]  /*8ce20*/  STL.64 [R1+0xb8], R6 ;  /* 0x0000b80601007387 */ /* 0x0007e20000100a00 */
[----:B-1----:R-:W-:Y:S01]  /*8ce30*/  IMAD.MOV.U32 R4, RZ, RZ, R17 ;  /* 0x000000ffff047224 */ /* 0x002fe200078e0011 */
[----:B------:R-:W-:Y:S01]  /*8ce40*/  MOV R5, R19 ;  /* 0x0000001300057202 */ /* 0x000fe20000000f00 */
[----:B---3--:R-:W-:Y:S01]  /*8ce50*/  IMAD.MOV.U32 R6, RZ, RZ, R45 ;  /* 0x000000ffff067224 */ /* 0x008fe200078e002d */
[----:B------:R-:W-:-:S05]  /*8ce60*/  MOV R7, R47 ;  /* 0x0000002f00077202 */ /* 0x000fca0000000f00 */
[----:B------:R1:W-:Y:S01]  /*8ce70*/  STSM.16.M88.4 [R0+0x200], R4 ;  /* 0x0002000400007844 */ /* 0x0003e20000000200 */
[----:B------:R-:W-:Y:S06]  /*8ce80*/  BAR.SYNC.DEFER_BLOCKING 0x0 ;  /* 0x0000000000007b1d */ /* 0x000fec0000010000 */
[----:B-1----:R-:W3:Y:S04]  /*8ce90*/  LDL.LU R4, [R1+0x600] ;  /* 0x0006000001047983 */ /* 0x002ee80000300800 */
[----:B------:R-:W3:Y:S01]  /*8cea0*/  LDL.LU R5, [R1+0x608] ;  /* 0x0006080001057983 */ /* 0x000ee20000300800 */
[----:B------:R-:W-:Y:S01]  /*8ceb0*/  IMAD.MOV.U32 R6, RZ, RZ, R184 ;  /* 0x000000ffff067224 */ /* 0x000fe200078e00b8 */
[----:B------:R-:W-:-:S02]  /*8cec0*/  MOV R7, R186 ;  /* 0x000000ba00077202 */ /* 0x000fc40000000f00 */
[----:B------:R-:W1:Y:S04]  /*8ced0*/  LDS.128 R20, [R3] ;  /* 0x0000000003147984 */ /* 0x000e680000000c00 */
[----:B------:R-:W2:Y:S01]  /*8cee0*/  LDS.128 R16, [R3+0x400] ;  /* 0x0004000003107984 */ /* 0x000ea20000000c00 */
[----:B------:R-:W-:Y:S06]  /*8cef0*/  BAR.SYNC.DEFER_BLOCKING 0x0 ;  /* 0x0000000000007b1d */ /* 0x000fec0000010000 */
[----:B-1----:R-:W-:Y:S04]  /*8cf00*/  STL.64 [R1+0x60], R20 ;  /* 0x0000601401007387 */ /* 0x002fe80000100a00 */
[----:B------:R-:W-:Y:S04]  /*8cf10*/  STL.64 [R1+0x68], R22 ;  /* 0x0000681601007387 */ /* 0x000fe80000100a00 */
[----:B--2---:R1:W-:Y:S04]  /*8cf20*/  STL.64 [R1+0xa0], R16 ;  /* 0x0000a01001007387 */ /* 0x0043e80000100a00 */
[----:B------:R2:W-:Y:S01]  /*8cf30*/  STL.64 [R1+0xa8], R18 ;  /* 0x0000a81201007387 */ /* 0x0005e20000100a00 */
[----:B-1----:R-:W-:Y:S01]  /*8cf40*/  IMAD.MOV.U32 R16, RZ, RZ, R160 ;  /* 0x000000ffff107224 */ /* 0x002fe200078e00a0 */
[----:B------:R-:W-:Y:S01]  /*8cf50*/  MOV R17, R162 ;  /* 0x000000a200117202 */ /* 0x000fe20000000f00 */
[----:B--2---:R-:W-:Y:S01]  /*8cf60*/  IMAD.MOV.U32 R18, RZ, RZ, R132 ;  /* 0x000000ffff127224 */ /* 0x004fe200078e0084 */
[----:B------:R-:W-:Y:S01]  /*8cf70*/  MOV R19, R134 ;  /* 0x0000008600137202 */ /* 0x000fe20000000f00 */
[----:B---3--:R1:W-:Y:S04]  /*8cf80*/  STSM.16.M88.4 [R0], R4 ;  /* 0x0000000400007844 */ /* 0x0083e80000000200 */
[----:B------:R-:W-:Y:S01]  /*8cf90*/  STSM.16.M88.4 [R0+0x200], R16 ;  /* 0x0002001000007844 */ /* 0x000fe20000000200 */
[----:B------:R-:W-:Y:S01]  /*8cfa0*/  BAR.SYNC.DEFER_BLOCKING 0x0 ;  /* 0x0000000000007b1d */ /* 0x000fe20000010000 */
[----:B-1----:R-:W-:Y:S01]  /*8cfb0*/  IMAD.MOV.U32 R4, RZ, RZ, R116 ;  /* 0x000000ffff047224 */ /* 0x002fe200078e0074 */
[----:B------:R-:W-:Y:S01]  /*8cfc0*/  MOV R5, R118 ;  /* 0x0000007600057202 */ /* 0x000fe20000000f00 */
[----:B------:R-:W-:Y:S01]  /*8cfd0*/  IMAD.MOV.U32 R6, RZ, RZ, R28 ;  /* 0x000000ffff067224 */ /* 0x000fe200078e001c */
[----:B------:R-:W-:-:S02]  /*8cfe0*/  MOV R7, R30 ;  /* 0x0000001e00077202 */ /* 0x000fc40000000f00 */
[----:B------:R-:W1:Y:S04]  /*8cff0*/  LDS.128 R20, [R3] ;  /* 0x0000000003147984 */ /* 0x000e680000000c00 */
[----:B------:R-:W2:Y:S01]  /*8d000*/  LDS.128 R16, [R3+0x400] ;  /* 0x0004000003107984 */ /* 0x000ea20000000c00 */
[----:B------:R-:W-:Y:S06]  /*8d010*/  BAR.SYNC.DEFER_BLOCKING 0x0 ;  /* 0x0000000000007b1d */ /* 0x000fec0000010000 */
[----:B------:R3:W-:Y:S04]  /*8d020*/  STSM.16.M88.4 [R0], R4 ;  /* 0x0000000400007844 */ /* 0x0007e80000000200 */
[----:B-1----:R-:W-:Y:S04]  /*8d030*/  STL.64 [R1+0x130], R20 ;  /* 0x0001301401007387 */ /* 0x002fe80000100a00 */
[----:B------:R-:W-:Y:S04]  /*8d040*/  STL.64 [R1+0x138], R22 ;  /* 0x0001381601007387 */ /* 0x000fe80000100a00 */
[----:B--2---:R1:W-:Y:S01]  /*8d050*/  STL.64 [R1+0x1a0], R16 ;  /* 0x0001a01001007387 */ /* 0x0043e20000100a00 */
[----:B---3--:R-:W-:Y:S01]  /*8d060*/  IMAD.MOV.U32 R4, RZ, RZ, R12 ;  /* 0x000000ffff047224 */ /* 0x008fe200078e000c */
[----:B------:R-:W-:Y:S01]  /*8d070*/  MOV R5, R14 ;  /* 0x0000000e00057202 */ /* 0x000fe20000000f00 */
[----:B------:R-:W-:Y:S01]  /*8d080*/  IMAD.MOV.U32 R6, RZ, RZ, R48 ;  /* 0x000000ffff067224 */ /* 0x000fe200078e0030 */
[----:B------:R2:W-:Y:S01]  /*8d090*/  STL.64 [R1+0x1a8], R18 ;  /* 0x0001a81201007387 */ /* 0x0005e20000100a00 */
[----:B------:R-:W-:-:S05]  /*8d0a0*/  MOV R7, R50 ;  /* 0x0000003200077202 */ /* 0x000fca0000000f00 */
[----:B------:R-:W-:Y:S04]  /*8d0b0*/  STSM.16.M88.4 [R0+0x200], R4 ;  /* 0x0002000400007844 */ /* 0x000fe80000000200 */
[----:B-1----:R-:W3:Y:S04]  /*8d0c0*/  LDL.LU R16, [R1+0x604] ;  /* 0x0006040001107983 */ /* 0x002ee80000300800 */
[----:B------:R-:W3:Y:S01]  /*8d0d0*/  LDL.LU R17, [R1+0x60c] ;  /* 0x00060c0001117983 */ /* 0x000ee20000300800 */
[----:B--2---:R-:W-:Y:S01]  /*8d0e0*/  IMAD.MOV.U32 R18, RZ, RZ, R185 ;  /* 0x000000ffff127224 */ /* 0x004fe200078e00b9 */
[----:B------:R-:W-:Y:S01]  /*8d0f0*/  MOV R19, R187 ;  /* 0x000000bb00137202 */ /* 0x000fe20000000f00 */
[----:B------:R-:W-:Y:S01]  /*8d100*/  IMAD.MOV.U32 R12, RZ, RZ, R13 ;  /* 0x000000ffff0c7224 */ /* 0x000fe200078e000d */
[----:B------:R-:W-:Y:S01]  /*8d110*/  BAR.SYNC.DEFER_BLOCKING 0x0 ;  /* 0x0000000000007b1d */ /* 0x000fe20000010000 */
[----:B------:R-:W-:Y:S01]  /*8d120*/  MOV R13, R15 ;  /* 0x0000000f000d7202 */ /* 0x000fe20000000f00 */
[----:B------:R-:W-:Y:S01]  /*8d130*/  IMAD.MOV.U32 R14, RZ, RZ, R49 ;  /* 0x000000ffff0e7224 */ /* 0x000fe200078e0031 */
[----:B------:R-:W-:-:S03]  /*8d140*/  MOV R15, R51 ;  /* 0x00000033000f7202 */ /* 0x000fc60000000f00 */
        /* <DEDUP_REMOVED lines=11> */
[----:B---3--:R-:W-:Y:S04]  /*8d200*/  STSM.16.M88.4 [R0], R16 ;  /* 0x0000001000007844 */ /* 0x008fe80000000200 */
[----:B------:R1:W-:Y:S01]  /*8d210*/  STSM.16.M88.4 [R0+0x200], R4 ;  /* 0x0002000400007844 */ /* 0x0003e20000000200 */
        /* <DEDUP_REMOVED lines=9> */
[----:B------:R-:W-:Y:S04]  /*8d2b0*/  STSM.16.M88.4 [R0+0x200], R12 ;  /* 0x0002000c00007844 */ /* 0x000fe80000000200 */
[----:B-1----:R-:W-:Y:S04]  /*8d2c0*/  STL.64 [R1+0x110], R20 ;  /* 0x0001101401007387 */ /* 0x002fe80000100a00 */
[----:B------:R-:W-:Y:S04]  /*8d2d0*/  STL.64 [R1+0x118], R22 ;  /* 0x0001181601007387 */ /* 0x000fe80000100a00 */
[----:B--2---:R-:W-:Y:S04]  /*8d2e0*/  STL.64 [R1+0x160], R16 ;  /* 0x0001601001007387 */ /* 0x004fe80000100a00 */
[----:B------:R-:W-:Y:S04]  /*8d2f0*/  STL.64 [R1+0x168], R18 ;  /* 0x0001681201007387 */ /* 0x000fe80000100a00 */
[----:B---3--:R-:W2:Y:S04]  /*8d300*/  LDL.LU R4, [R1+0x710] ;  /* 0x0007100001047983 */ /* 0x008ea80000300800 */
[----:B------:R-:W2:Y:S01]  /*8d310*/  LDL.LU R5, [R1+0x718] ;  /* 0x0007180001057983 */ /* 0x000ea20000300800 */
[----:B------:R-:W-:Y:S01]  /*8d320*/  IMAD.MOV.U32 R6, RZ, RZ, R180 ;  /* 0x000000ffff067224 */ /* 0x000fe200078e00b4 */
[----:B------:R-:W-:Y:S01]  /*8d330*/  MOV R7, R182 ;  /* 0x000000b600077202 */ /* 0x000fe20000000f00 */
[----:B------:R-:W-:Y:S06]  /*8d340*/  BAR.SYNC.DEFER_BLOCKING 0x0 ;  /* 0x0000000000007b1d */ /* 0x000fec0000010000 */
[----:B------:R-:W1:Y:S04]  /*8d350*/  LDS.128 R16, [R3] ;  /* 0x0000000003107984 */ /* 0x000e680000000c00 */
[----:B------:R-:W3:Y:S01]  /*8d360*/  LDS.128 R12, [R3+0x400] ;  /* 0x00040000030c7984 */ /* 0x000ee20000000c00 */
[----:B------:R-:W-:Y:S06]  /*8d370*/  BAR.SYNC.DEFER_BLOCKING 0x0 ;  /* 0x0000000000007b1d */ /* 0x000fec0000010000 */
[----:B-1----:R-:W-:Y:S04]  /*8d380*/  STL.64 [R1+0xc0], R16 ;  /* 0x0000c01001007387 */ /* 0x002fe80000100a00 */
[----:B------:R-:W-:Y:S04]  /*8d390*/  STL.64 [R1+0xc8], R18 ;  /* 0x0000c81201007387 */ /* 0x000fe80000100a00 */
[----:B---3--:R1:W-:Y:S04]  /*8d3a0*/  STL.64 [R1+0x150], R12 ;  /* 0x0001500c01007387 */ /* 0x0083e80000100a00 */
[----:B------:R3:W-:Y:S01]  /*8d3b0*/  STL.64 [R1+0x158], R14 ;  /* 0x0001580e01007387 */ /* 0x0007e20000100a00 */
[----:B-1----:R-:W-:Y:S01]  /*8d3c0*/  IMAD.MOV.U32 R12, RZ, RZ, R112 ;  /* 0x000000ffff0c7224 */ /* 0x002fe200078e0070 */
[----:B------:R-:W-:Y:S01]  /*8d3d0*/  MOV R13, R114 ;  /* 0x00000072000d7202 */ /* 0x000fe20000000f00 */
[----:B---3--:R-:W-:Y:S01]  /*8d3e0*/  IMAD.MOV.U32 R14, RZ, RZ, R24 ;  /* 0x000000ffff0e7224 */ /* 0x008fe200078e0018 */
[----:B------:R-:W-:Y:S01]  /*8d3f0*/  MOV R15, R26 ;  /* 0x0000001a000f7202 */ /* 0x000fe20000000f00 */
[----:B--2---:R1:W-:Y:S02]  /*8d400*/  STSM.16.M88.4 [R0], R4 ;  /* 0x0000000400007844 */ /* 0x0043e40000000200 */
[----:B-1----:R-:W-:Y:S01]  /*8d410*/  IMAD.MOV.U32 R4, RZ, RZ, R144 ;  /* 0x000000ffff047224 */ /* 0x002fe200078e0090 */
[----:B------:R-:W-:Y:S01]  /*8d420*/  MOV R5, R146 ;  /* 0x0000009200057202 */ /* 0x000fe20000000f00 */
[----:B------:R-:W-:Y:S01]  /*8d430*/  IMAD.MOV.U32 R6, RZ, RZ, R128 ;  /* 0x000000ffff067224 */ /* 0x000fe200078e0080 */
[----:B------:R-:W-:-:S05]  /*8d440*/  MOV R7, R130 ;  /* 0x0000008200077202 */ /* 0x000fca0000000f00 */
[----:B------:R-:W-:Y:S01]  /*8d450*/  STSM.16.M88.4 [R0+0x200], R4 ;  /* 0x0002000400007844 */ /* 0x000fe20000000200 */
[----:B------:R-:W-:Y:S06]  /*8d460*/  BAR.SYNC.DEFER_BLOCKING 0x0 ;  /* 0x0000000000007b1d */ /* 0x000fec0000010000 */
[----:B------:R-:W1:Y:S04]  /*8d470*/  LDS.128 R16, [R3] ;  /* 0x0000000003107984 */ /* 0x000e680000000c00 */
[----:B------:R-:W2:Y:S01]  /*8d480*/  LDS.128 R4, [R3+0x400] ;  /* 0x0004000003047984 */ /* 0x000ea20000000c00 */
[----:B------:R-:W-:Y:S06]  /*8d490*/  BAR.SYNC.DEFER_BLOCKING 0x0 ;  /* 0x0000000000007b1d */ /* 0x000fec0000010000 */
[----:B------:R-:W-:Y:S04]  /*8d4a0*/  STSM.16.M88.4 [R0], R12 ;  /* 0x0000000c00007844 */ /* 0x000fe80000000200 */
[----:B-1----:R-:W-:Y:S04]  /*8d4b0*/  STL.64 [R1+0x1f0], R16 ;  /* 0x0001f01001007387 */ /* 0x002fe80000100a00 */
[----:B------:R-:W-:Y:S04]  /*8d4c0*/  STL.64 [R1+0x1f8], R18 ;  /* 0x0001f81201007387 */ /* 0x000fe80000100a00 */
[----:B--2---:R1:W-:Y:S04]  /*8d4d0*/  STL.64 [R1+0x270], R4 ;  /* 0x0002700401007387 */ /* 0x0043e80000100a00 */
[----:B------:R2:W-:Y:S01]  /*8d4e0*/  STL.64 [R1+0x278], R6 ;  /* 0x0002780601007387 */ /* 0x0005e20000100a00 */
[----:B-1----:R-:W-:Y:S01]  /*8d4f0*/  IMAD.MOV.U32 R4, RZ, RZ, R8 ;  /* 0x000000ffff047224 */ /* 0x002fe200078e0008 */
[----:B------:R-:W-:Y:S01]  /*8d500*/  MOV R5, R10 ;  /* 0x0000000a00057202 */ /* 0x000fe20000000f00 */
[----:B--2---:R-:W-:Y:S01]  /*8d510*/  IMAD.MOV.U32 R6, RZ, RZ, R216 ;  /* 0x000000ffff067224 */ /* 0x004fe200078e00d8 */
[----:B------:R-:W-:-:S05]  /*8d520*/  MOV R7, R218 ;  /* 0x000000da00077202 */ /* 0x000fca0000000f00 */
[----:B------:R1:W-:Y:S01]  /*8d530*/  STSM.16.M88.4 [R0+0x200], R4 ;  /* 0x0002000400007844 */ /* 0x0003e20000000200 */
[----:B------:R-:W-:Y:S06]  /*8d540*/  BAR.SYNC.DEFER_BLOCKING 0x0 ;  /* 0x0000000000007b1d */ /* 0x000fec0000010000 */
[----:B-1----:R-:W2:Y:S04]  /*8d550*/  LDL.LU R4, [R1+0x714] ;  /* 0x0007140001047983 */ /* 0x002ea80000300800 */
[----:B------:R-:W2:Y:S01]  /*8d560*/  LDL.LU R5, [R1+0x71c] ;  /* 0x00071c0001057983 */ /* 0x000ea20000300800 */
[----:B------:R-:W-:Y:S01]  /*8d570*/  IMAD.MOV.U32 R6, RZ, RZ, R181 ;  /* 0x000000ffff067224 */ /* 0x000fe200078e00b5 */
[----:B------:R-:W-:-:S02]  /*8d580*/  MOV R7, R183 ;  /* 0x000000b700077202 */ /* 0x000fc40000000f00 */
        /* <DEDUP_REMOVED lines=11> */
[----:B--2---:R1:W-:Y:S04]  /*8d640*/  STSM.16.M88.4 [R0], R4 ;  /* 0x0000000400007844 */ /* 0x0043e80000000200 */
        /* <DEDUP_REMOVED lines=11> */
[----:B------:R-:W-:Y:S01]  /*8d700*/  STL.64 [R1+0x1b8], R18 ;  /* 0x0001b81201007387 */ /* 0x000fe20000100a00 */
[----:B---3--:R-:W-:Y:S01]  /*8d710*/  IMAD.MOV.U32 R4, RZ, RZ, R9 ;  /* 0x000000ffff047224 */ /* 0x008fe200078e0009 */
[----:B------:R-:W-:Y:S01]  /*8d720*/  MOV R5, R11 ;  /* 0x0000000b00057202 */ /* 0x000fe20000000f00 */
[----:B------:R-:W-:Y:S01]  /*8d730*/  IMAD.MOV.U32 R6, RZ, RZ, R217 ;  /* 0x000000ffff067224 */ /* 0x000fe200078e00d9 */
[----:B------:R-:W-:Y:S01]  /*8d740*/  MOV R7, R219 ;  /* 0x000000db00077202 */ /* 0x000fe20000000f00 */
[----:B--2---:R-:W-:Y:S04]  /*8d750*/  STL.64 [R1+0x220], R12 ;  /* 0x0002200c01007387 */ /* 0x004fe80000100a00 */
[----:B------:R-:W-:Y:S01]  /*8d760*/  STSM.16.M88.4 [R0+0x200], R4 ;  /* 0x0002000400007844 */ /* 0x000fe20000000200 */
[----:B------:R-:W-:Y:S06]  /*8d770*/  BAR.SYNC.DEFER_BLOCKING 0x0 ;  /* 0x0000000000007b1d */ /* 0x000fec0000010000 */
[----:B------:R-:W-:Y:S04]  /*8d780*/  STL.64 [R1+0x228], R14 ;  /* 0x0002280e01007387 */ /* 0x000fe80000100a00 */
[----:B------:R-:W2:Y:S04]  /*8d790*/  LDL.LU R8, [R1+0x920] ;  /* 0x0009200001087983 */ /* 0x000ea80000300800 */
[----:B------:R-:W2:Y:S04]  /*8d7a0*/  LDL.LU R9, [R1+0x928] ;  /* 0x0009280001097983 */ /* 0x000ea80000300800 */
[----:B------:R-:W2:Y:S04]  /*8d7b0*/  LDL.LU R10, [R1+0x8c0] ;  /* 0x0008c000010a7983 */ /* 0x000ea80000300800 */
[----:B------:R-:W1:Y:S04]  /*8d7c0*/  LDS.128 R12, [R3] ;  /* 0x00000000030c7984 */ /* 0x000e680000000c00 */
[----:B------:R-:W3:Y:S04]  /*8d7d0*/  LDS.128 R4, [R3+0x400] ;  /* 0x0004000003047984 */ /* 0x000ee80000000c00 */
[----:B------:R-:W2:Y:S01]  /*8d7e0*/  LDL.LU R11, [R1+0x8c8] ;  /* 0x0008c800010b7983 */ /* 0x000ea20000300800 */
[----:B------:R-:W-:Y:S06]  /*8d7f0*/  BAR.SYNC.DEFER_BLOCKING 0x0 ;  /* 0x0000000000007b1d */ /* 0x000fec0000010000 */
[----:B-1----:R-:W-:Y:S04]  /*8d800*/  STL.64 [R1+0x170], R12 ;  /* 0x0001700c01007387 */ /* 0x002fe80000100a00 */
[----:B------:R-:W-:Y:S04]  /*8d810*/  STL.64 [R1+0x178], R14 ;  /* 0x0001780e01007387 */ /* 0x000fe80000100a00 */
[----:B---3--:R1:W-:Y:S04]  /*8d820*/  STL.64 [R1+0x200], R4 ;  /* 0x0002000401007387 */ /* 0x0083e80000100a00 */
[----:B------:R3:W-:Y:S04]  /*8d830*/  STL.64 [R1+0x208], R6 ;  /* 0x0002080601007387 */ /* 0x0007e80000100a00 */
[----:B-1----:R-:W4:Y:S04]  /*8d840*/  LDL.LU R4, [R1+0x870] ;  /* 0x0008700001047983 */ /* 0x002f280000300800 */
[----:B------:R-:W4:Y:S04]  /*8d850*/  LDL.LU R5, [R1+0x878] ;  /* 0x0008780001057983 */ /* 0x000f280000300800 */
[----:B---3--:R-:W4:Y:S04]  /*8d860*/  LDL.LU R6, [R1+0x7b0] ;  /* 0x0007b00001067983 */ /* 0x008f280000300800 */
[----:B------:R-:W4:Y:S04]  /*8d870*/  LDL.LU R7, [R1+0x7b8] ;  /* 0x0007b80001077983 */ /* 0x000f280000300800 */
[----:B--2---:R-:W-:Y:S04]  /*8d880*/  STSM.16.M88.4 [R0], R8 ;  /* 0x0000000800007844 */ /* 0x004fe80000000200 */
[----:B----4-:R1:W-:Y:S01]  /*8d890*/  STSM.16.M88.4 [R0+0x200], R4 ;  /* 0x0002000400007844 */ /* 0x0103e20000000200 */
[----:B------:R-:W-:Y:S06]  /*8d8a0*/  BAR.SYNC.DEFER_BLOCKING 0x0 ;  /* 0x0000000000007b1d */ /* 0x000fec0000010000 */
[----:B-1----:R-:W2:Y:S04]  /*8d8b0*/  LDL.LU R4, [R1+0x700] ;  /* 0x0007000001047983 */ /* 0x002ea80000300800 */
[----:B------:R-:W2:Y:S04]  /*8d8c0*/  LDL.LU R5, [R1+0x708] ;  /* 0x0007080001057983 */ /* 0x000ea80000300800 */
[----:B------:R-:W2:Y:S04]  /*8d8d0*/  LDL.LU R6, [R1+0x410] ;  /* 0x0004100001067983 */ /* 0x000ea80000300800 */
[----:B------:R-:W2:Y:S04]  /*8d8e0*/  LDL.LU R7, [R1+0x418] ;  /* 0x0004180001077983 */ /* 0x000ea80000300800 */
[----:B------:R-:W1:Y:S04]  /*8d8f0*/  LDS.128 R12, [R3] ;  /* 0x00000000030c7984 */ /* 0x000e680000000c00 */
[----:B------:R-:W3:Y:S01]  /*8d900*/  LDS.128 R8, [R3+0x400] ;  /* 0x0004000003087984 */ /* 0x000ee20000000c00 */
[----:B------:R-:W-:Y:S06]  /*8d910*/  BAR.SYNC.DEFER_BLOCKING 0x0 ;  /* 0x0000000000007b1d */ /* 0x000fec0000010000 */
[----:B-1----:R-:W-:Y:S04]  /*8d920*/  STL.64 [R1+0x2d0], R12 ;  /* 0x0002d00c01007387 */ /* 0x002fe80000100a00 */
[----:B------:R-:W-:Y:S04]  /*8d930*/  STL.64 [R1+0x2d8], R14 ;  /* 0x0002d80e01007387 */ /* 0x000fe80000100a00 */
[----:B---3--:R-:W-:Y:S04]  /*8d940*/  STL.64 [R1+0x380], R8 ;  /* 0x0003800801007387 */ /* 0x008fe80000100a00 */
[----:B------:R-:W-:Y:S04]  /*8d950*/  STL.64 [R1+0x388], R10 ;  /* 0x0003880a01007387 */ /* 0x000fe80000100a00 */
[----:B--2---:R1:W-:Y:S04]  /*8d960*/  STSM.16.M88.4 [R0], R4 ;  /* 0x0000000400007844 */ /* 0x0043e80000000200 */
[----:B-1----:R-:W2:Y:S04]  /*8d970*/  LDL.LU R4, [R1+0x5e0] ;  /* 0x0005e00001047983 */ /* 0x002ea80000300800 */
[----:B------:R-:W2:Y:S01]  /*8d980*/  LDL.LU R5, [R1+0x5e8] ;  /* 0x0005e80001057983 */ /* 0x000ea20000300800 */
[----:B------:R-:W-:Y:S01]  /*8d990*/  IMAD.MOV.U32 R6, RZ, RZ, R63 ;  /* 0x000000ffff067224 */ /* 0x000fe200078e003f */
[----:B------:R-:W-:-:S02]  /*8d9a0*/  MOV R7, R62 ;  /* 0x0000003e00077202 */ /* 0x000fc40000000f00 */
[----:B------:R-:W3:Y:S04]  /*8d9b0*/  LDL.LU R8, [R1+0x924] ;  /* 0x0009240001087983 */ /* 0x000ee80000300800 */
[----:B------:R-:W3:Y:S04]  /*8d9c0*/  LDL.LU R9, [R1+0x92c] ;  /* 0x00092c0001097983 */ /* 0x000ee80000300800 */
[----:B------:R-:W3:Y:S04]  /*8d9d0*/  LDL.LU R10, [R1+0x8c4] ;  /* 0x0008c400010a7983 */ /* 0x000ee80000300800 */
[----:B------:R-:W3:Y:S04]  /*8d9e0*/  LDL.LU R11, [R1+0x8cc] ;  /* 0x0008cc00010b7983 */ /* 0x000ee80000300800 */
[----:B--2---:R-:W-:Y:S01]  /*8d9f0*/  STSM.16.M88.4 [R0+0x200], R4 ;  /* 0x0002000400007844 */ /* 0x004fe20000000200 */
[----:B------:R-:W-:Y:S06]  /*8da00*/  BAR.SYNC.DEFER_BLOCKING 0x0 ;  /* 0x0000000000007b1d */ /* 0x000fec0000010000 */
[----:B------:R-:W1:Y:S04]  /*8da10*/  LDS.128 R12, [R3] ;  /* 0x00000000030c7984 */ /* 0x000e680000000c00 */
[----:B------:R-:W2:Y:S01]  /*8da20*/  LDS.128 R4, [R3+0x400] ;  /* 0x0004000003047984 */ /* 0x000ea20000000c00 */
[----:B------:R-:W-:Y:S06]  /*8da30*/  BAR.SYNC.DEFER_BLOCKING 0x0 ;  /* 0x0000000000007b1d */ /* 0x000fec0000010000 */
[----:B-1----:R-:W-:Y:S04]  /*8da40*/  STL.64 [R1+0x2c0], R12 ;  /* 0x0002c00c01007387 */ /* 0x002fe80000100a00 */
[----:B------:R-:W-:Y:S04]  /*8da50*/  STL.64 [R1+0x2c8], R14 ;  /* 0x0002c80e01007387 */ /* 0x000fe80000100a00 */
[----:B--2---:R1:W-:Y:S04]  /*8da60*/  STL.64 [R1+0x370], R4 ;  /* 0x0003700401007387 */ /* 0x0043e80000100a00 */
[----:B------:R2:W-:Y:S04]  /*8da70*/  STL.64 [R1+0x378], R6 ;  /* 0x0003780601007387 */ /* 0x0005e80000100a00 */
[----:B-1----:R-:W4:Y:S04]  /*8da80*/  LDL.LU R4, [R1+0x874] ;  /* 0x0008740001047983 */ /* 0x002f280000300800 */
[----:B------:R-:W4:Y:S04]  /*8da90*/  LDL.LU R5, [R1+0x87c] ;  /* 0x00087c0001057983 */ /* 0x000f280000300800 */
[----:B--2---:R-:W4:Y:S04]  /*8daa0*/  LDL.LU R6, [R1+0x7b4] ;  /* 0x0007b40001067983 */ /* 0x004f280000300800 */
[----:B------:R-:W4:Y:S04]  /*8dab0*/  LDL.LU R7, [R1+0x7bc] ;  /* 0x0007bc0001077983 */ /* 0x000f280000300800 */
[----:B---3--:R-:W-:Y:S04]  /*8dac0*/  STSM.16.M88.4 [R0], R8 ;  /* 0x0000000800007844 */ /* 0x008fe80000000200 */
        /* <DEDUP_REMOVED lines=293> */
[----:B------:R-:W1:Y:S04]  /*8ed20*/  LDS.128 R236, [R3] ;  /* 0x0000000003ec7984 */ /* 0x000e680000000c00 */
[----:B------:R-:W3:Y:S04]  /*8ed30*/  LDS.128 R224, [R3+0x400] ;  /* 0x0004000003e07984 */ /* 0x000ee80000000c00 */
[----:B------:R-:W2:Y:S01]  /*8ed40*/  LDL.LU R7, [R1+0x45c] ;  /* 0x00045c0001077983 */ /* 0x000ea20000300800 */
[----:B------:R-:W-:Y:S06]  /*8ed50*/  BAR.SYNC.DEFER_BLOCKING 0x0 ;  /* 0x0000000000007b1d */ /* 0x000fec0000010000 */
[----:B-1----:R-:W-:Y:S04]  /*8ed60*/  STL [R1+0x2a18], R236 ;  /* 0x002a18ec01007387 */ /* 0x002fe80000100800 */
[----:B------:R-:W-:Y:S04]  /*8ed70*/  STL [R1+0x2a14], R237 ;  /* 0x002a14ed01007387 */ /* 0x000fe80000100800 */
[----:B------:R-:W-:Y:S04]  /*8ed80*/  STL [R1+0x2a10], R238 ;  /* 0x002a10ee01007387 */ /* 0x000fe80000100800 */
[----:B------:R-:W-:Y:S04]  /*8ed90*/  STL [R1+0x2a0c], R239 ;  /* 0x002a0cef01007387 */ /* 0x000fe80000100800 */
[----:B---3--:R-:W-:Y:S04]  /*8eda0*/  STL [R1+0x2a28], R224 ;  /* 0x002a28e001007387 */ /* 0x008fe80000100800 */
[----:B------:R-:W-:Y:S04]  /*8edb0*/  STL [R1+0x2a24], R225 ;  /* 0x002a24e101007387 */ /* 0x000fe80000100800 */
[----:B------:R-:W-:Y:S04]  /*8edc0*/  STL [R1+0x2a20], R226 ;  /* 0x002a20e201007387 */ /* 0x000fe80000100800 */
[----:B------:R-:W-:Y:S04]  /*8edd0*/  STL [R1+0x2a1c], R227 ;  /* 0x002a1ce301007387 */ /* 0x000fe80000100800 */
[----:B------:R-:W3:Y:S04]  /*8ede0*/  LDL.LU R8, [R1+0x5a4] ;  /* 0x0005a40001087983 */ /* 0x000ee80000300800 */
[----:B------:R-:W3:Y:S04]  /*8edf0*/  LDL.LU R9, [R1+0x5ac] ;  /* 0x0005ac0001097983 */ /* 0x000ee80000300800 */
[----:B------:R-:W3:Y:S04]  /*8ee00*/  LDL.LU R10, [R1+0x284] ;  /* 0x00028400010a7983 */ /* 0x000ee80000300800 */
[----:B------:R-:W3:Y:S04]  /*8ee10*/  LDL.LU R11, [R1+0x28c] ;  /* 0x00028c00010b7983 */ /* 0x000ee80000300800 */
[----:B--2---:R1:W-:Y:S04]  /*8ee20*/  STSM.16.M88.4 [R0], R4 ;  /* 0x0000000400007844 */ /* 0x0043e80000000200 */
[----:B-1----:R-:W2:Y:S04]  /*8ee30*/  LDL.LU R4, [R1+0x9d0] ;  /* 0x0009d00001047983 */ /* 0x002ea80000300800 */
[----:B------:R-:W2:Y:S04]  /*8ee40*/  LDL.LU R5, [R1+0x9d8] ;  /* 0x0009d80001057983 */ /* 0x000ea80000300800 */
[----:B------:R-:W2:Y:S04]  /*8ee50*/  LDL.LU R6, [R1+0xf0] ;  /* 0x0000f00001067983 */ /* 0x000ea80000300800 */
[----:B------:R-:W2:Y:S04]  /*8ee60*/  LDL.LU R7, [R1+0xf8] ;  /* 0x0000f80001077983 */ /* 0x000ea80000300800 */
[----:B---3--:R-:W-:Y:S01]  /*8ee70*/  STSM.16.M88.4 [R0+0x200], R8 ;  /* 0x0002000800007844 */ /* 0x008fe20000000200 */
[----:B------:R-:W-:Y:S06]  /*8ee80*/  BAR.SYNC.DEFER_BLOCKING 0x0 ;  /* 0x0000000000007b1d */ /* 0x000fec0000010000 */
[----:B------:R-:W1:Y:S04]  /*8ee90*/  LDS.128 R220, [R3] ;  /* 0x0000000003dc7984 */ /* 0x000e680000000c00 */
[----:B------:R-:W-:Y:S01]  /*8eea0*/  LDS.128 R12, [R3+0x400] ;  /* 0x00040000030c7984 */ /* 0x000fe20000000c00 */
[----:B------:R-:W-:Y:S06]  /*8eeb0*/  BAR.SYNC.DEFER_BLOCKING 0x0 ;  /* 0x0000000000007b1d */ /* 0x000fec0000010000 */
[----:B-1----:R-:W-:Y:S04]  /*8eec0*/  STL [R1+0x2a2c], R223 ;  /* 0x002a2cdf01007387 */ /* 0x002fe80000100800 */
        /* <DEDUP_REMOVED lines=12> */
[----:B--2---:R-:W-:Y:S04]  /*8ef90*/  STSM.16.M88.4 [R0], R4 ;  /* 0x0000000400007844 */ /* 0x004fe80000000200 */
[----:B---3--:R-:W-:Y:S01]  /*8efa0*/  STSM.16.M88.4 [R0+0x200], R20 ;  /* 0x0002001400007844 */ /* 0x008fe20000000200 */
[----:B------:R-:W-:Y:S06]  /*8efb0*/  BAR.SYNC.DEFER_BLOCKING 0x0 ;  /* 0x0000000000007b1d */ /* 0x000fec0000010000 */
[----:B------:R-:W-:Y:S04]  /*8efc0*/  LDS.128 R8, [R3] ;  /* 0x0000000003087984 */ /* 0x000fe80000000c00 */
[----:B------:R-:W-:Y:S01]  /*8efd0*/  LDS.128 R4, [R3+0x400] ;  /* 0x0004000003047984 */ /* 0x000fe20000000c00 */
[----:B------:R-:W-:Y:S06]  /*8efe0*/  BAR.SYNC.DEFER_BLOCKING 0x0 ;  /* 0x0000000000007b1d */ /* 0x000fec0000010000 */
[----:B----4-:R1:W-:Y:S04]  /*8eff0*/  STSM.16.M88.4 [R0], R16 ;  /* 0x0000001000007844 */ /* 0x0103e80000000200 */
        /* <DEDUP_REMOVED lines=8> */
[----:B------:R-:W-:Y:S01]  /*8f080*/  STSM.16.M88.4 [R0+0x200], R28 ;  /* 0x0002001c00007844 */ /* 0x000fe20000000200 */
[----:B------:R-:W-:Y:S06]  /*8f090*/  BAR.SYNC.DEFER_BLOCKING 0x0 ;  /* 0x0000000000007b1d */ /* 0x000fec0000010000 */
[----:B------:R-:W-:Y:S04]  /*8f0a0*/  LDS.128 R24, [R3] ;  /* 0x0000000003187984 */ /* 0x000fe80000000c00 */
[----:B------:R-:W-:Y:S01]  /*8f0b0*/  LDS.128 R20, [R3+0x400] ;  /* 0x0004000003147984 */ /* 0x000fe20000000c00 */
[----:B------:R-:W-:Y:S06]  /*8f0c0*/  BAR.SYNC.DEFER_BLOCKING 0x0 ;  /* 0x0000000000007b1d */ /* 0x000fec0000010000 */
[----:B--2---:R-:W-:Y:S04]  /*8f0d0*/  STSM.16.M88.4 [R0], R16 ;  /* 0x0000001000007844 */ /* 0x004fe80000000200 */
[----:B---3--:R1:W-:Y:S01]  /*8f0e0*/  STSM.16.M88.4 [R0+0x200], R32 ;  /* 0x0002002000007844 */ /* 0x0083e20000000200 */
[----:B------:R-:W-:Y:S06]  /*8f0f0*/  BAR.SYNC.DEFER_BLOCKING 0x0 ;  /* 0x0000000000007b1d */ /* 0x000fec0000010000 */
        /* <DEDUP_REMOVED lines=8> */
[----:B------:R-:W-:Y:S04]  /*8f180*/  LDS.128 R28, [R3] ;  /* 0x00000000031c7984 */ /* 0x000fe80000000c00 */
[----:B------:R-:W-:Y:S01]  /*8f190*/  LDS.128 R16, [R3+0x400] ;  /* 0x0004000003107984 */ /* 0x000fe20000000c00 */
[----:B------:R-:W-:Y:S06]  /*8f1a0*/  BAR.SYNC.DEFER_BLOCKING 0x0 ;  /* 0x0000000000007b1d */ /* 0x000fec0000010000 */
[----:B--2---:R1:W-:Y:S04]  /*8f1b0*/  STSM.16.M88.4 [R0], R32 ;  /* 0x0000002000007844 */ /* 0x0043e80000000200 */
[----:B-1----:R-:W2:Y:S04]  /*8f1c0*/  LDL.LU R32, [R1+0x9c0] ;  /* 0x0009c00001207983 */ /* 0x002ea80000300800 */
        /* <DEDUP_REMOVED lines=11> */
[----:B---3--:R-:W-:Y:S01]  /*8f280*/  STSM.16.M88.4 [R0+0x200], R36 ;  /* 0x0002002400007844 */ /* 0x008fe20000000200 */
[----:B------:R-:W-:Y:S06]  /*8f290*/  BAR.SYNC.DEFER_BLOCKING 0x0 ;  /* 0x0000000000007b1d */ /* 0x000fec0000010000 */
[----:B------:R-:W3:Y:S04]  /*8f2a0*/  LDL.LU R60, [R1+0x4d0] ;  /* 0x0004d000013c7983 */ /* 0x000ee80000300800 */
[----:B------:R-:W3:Y:S04]  /*8f2b0*/  LDL.LU R61, [R1+0x4d8] ;  /* 0x0004d800013d7983 */ /* 0x000ee80000300800 */
[----:B------:R-:W3:Y:S04]  /*8f2c0*/  LDL.LU R62, [R1+0x240] ;  /* 0x00024000013e7983 */ /* 0x000ee80000300800 */
[----:B------:R-:W3:Y:S04]  /*8f2d0*/  LDL.LU R63, [R1+0x248] ;  /* 0x00024800013f7983 */ /* 0x000ee80000300800 */
[----:B------:R-:W-:Y:S04]  /*8f2e0*/  LDS.128 R44, [R3] ;  /* 0x00000000032c7984 */ /* 0x000fe80000000c00 */
[----:B------:R-:W-:Y:S01]  /*8f2f0*/  LDS.128 R40, [R3+0x400] ;  /* 0x0004000003287984 */ /* 0x000fe20000000c00 */
[----:B------:R-:W-:Y:S06]  /*8f300*/  BAR.SYNC.DEFER_BLOCKING 0x0 ;  /* 0x0000000000007b1d */ /* 0x000fec0000010000 */
[----:B--2---:R-:W-:Y:S04]  /*8f310*/  STSM.16.M88.4 [R0], R32 ;  /* 0x0000002000007844 */ /* 0x004fe80000000200 */
[----:B----4-:R-:W-:Y:S01]  /*8f320*/  STSM.16.M88.4 [R0+0x200], R52 ;  /* 0x0002003400007844 */ /* 0x010fe20000000200 */
[----:B------:R-:W-:Y:S06]  /*8f330*/  BAR.SYNC.DEFER_BLOCKING 0x0 ;  /* 0x0000000000007b1d */ /* 0x000fec0000010000 */
[----:B------:R-:W-:Y:S04]  /*8f340*/  LDS.128 R36, [R3] ;  /* 0x0000000003247984 */ /* 0x000fe80000000c00 */
[----:B------:R-:W-:Y:S01]  /*8f350*/  LDS.128 R32, [R3+0x400] ;  /* 0x0004000003207984 */ /* 0x000fe20000000c00 */
[----:B------:R-:W-:Y:S06]  /*8f360*/  BAR.SYNC.DEFER_BLOCKING 0x0 ;  /* 0x0000000000007b1d */ /* 0x000fec0000010000 */
[----:B------:R1:W-:Y:S04]  /*8f370*/  STSM.16.M88.4 [R0], R48 ;  /* 0x0000003000007844 */ /* 0x0003e80000000200 */
        /* <DEDUP_REMOVED lines=8> */
[----:B---3--:R-:W-:Y:S01]  /*8f400*/  STSM.16.M88.4 [R0+0x200], R60 ;  /* 0x0002003c00007844 */ /* 0x008fe20000000200 */
[----:B------:R-:W-:Y:S06]  /*8f410*/  BAR.SYNC.DEFER_BLOCKING 0x0 ;  /* 0x0000000000007b1d */ /* 0x000fec0000010000 */
[----:B------:R-:W-:Y:S04]  /*8f420*/  LDS.128 R56, [R3] ;  /* 0x0000000003387984 */ /* 0x000fe80000000c00 */
[----:B------:R-:W-:Y:S01]  /*8f430*/  LDS.128 R52, [R3+0x400] ;  /* 0x0004000003347984 */ /* 0x000fe20000000c00 */
[----:B------:R-:W-:Y:S06]  /*8f440*/  BAR.SYNC.DEFER_BLOCKING 0x0 ;  /* 0x0000000000007b1d */ /* 0x000fec0000010000 */
[----:B--2---:R-:W-:Y:S04]  /*8f450*/  STSM.16.M88.4 [R0], R48 ;  /* 0x0000003000007844 */ /* 0x004fe80000000200 */
[----:B----4-:R1:W-:Y:S01]  /*8f460*/  STSM.16.M88.4 [R0+0x200], R64 ;  /* 0x0002004000007844 */ /* 0x0103e20000000200 */
        /* <DEDUP_REMOVED lines=255> */
[----:B----4-:R-:W-:Y:S01]  /*90460*/  STSM.16.M88.4 [R0+0x200], R212 ;  /* 0x000200d400007844 */ /* 0x010fe20000000200 */
[----:B------:R-:W-:Y:S06]  /*90470*/  BAR.SYNC.DEFER_BLOCKING 0x0 ;  /* 0x0000000000007b1d */ /* 0x000fec0000010000 */
[----:B------:R-:W1:Y:S04]  /*90480*/  LDS.128 R192, [R3+0x400] ;  /* 0x0004000003c07984 */ /* 0x000e680000000c00 */
[----:B------:R-:W-:Y:S01]  /*90490*/  LDS.128 R196, [R3] ;  /* 0x0000000003c47984 */ /* 0x000fe20000000c00 */
[----:B------:R-:W-:Y:S06]  /*904a0*/  BAR.SYNC.DEFER_BLOCKING 0x0 ;  /* 0x0000000000007b1d */ /* 0x000fec0000010000 */
[----:B------:R-:W-:Y:S04]  /*904b0*/  STSM.16.M88.4 [R0], R208 ;  /* 0x000000d000007844 */ /* 0x000fe80000000200 */
[----:B-1----:R1:W-:Y:S04]  /*904c0*/  STL [R1+0x2a08], R194 ;  /* 0x002a08c201007387 */ /* 0x0023e80000100800 */
[----:B-1----:R-:W2:Y:S04]  /*904d0*/  LDL.LU R194, [R1+0x560] ;  /* 0x0005600001c27983 */ /* 0x002ea80000300800 */
        /* <DEDUP_REMOVED lines=9> */
[----:B---3--:R-:W-:Y:S01]  /*90570*/  STSM.16.M88.4 [R0+0x200], R208 ;  /* 0x000200d000007844 */ /* 0x008fe20000000200 */
[----:B------:R-:W-:Y:S06]  /*90580*/  BAR.SYNC.DEFER_BLOCKING 0x0 ;  /* 0x0000000000007b1d */ /* 0x000fec0000010000 */
[----:B--2---:R-:W1:Y:S04]  /*90590*/  LDS.128 R216, [R194+0x400] ;  /* 0x00040000c2d87984 */ /* 0x004e680000000c00 */
[----:B------:R-:W2:Y:S01]  /*905a0*/  LDS.128 R208, [R194] ;  /* 0x00000000c2d07984 */ /* 0x000ea20000000c00 */
[----:B------:R-:W-:Y:S06]  /*905b0*/  BAR.SYNC.DEFER_BLOCKING 0x0 ;  /* 0x0000000000007b1d */ /* 0x000fec0000010000 */
[----:B----4-:R3:W-:Y:S04]  /*905c0*/  STSM.16.M88.4 [R0], R212 ;  /* 0x000000d400007844 */ /* 0x0107e80000000200 */
[----:B-1----:R1:W-:Y:S04]  /*905d0*/  STL [R1+0x2a04], R219 ;  /* 0x002a04db01007387 */ /* 0x0023e80000100800 */
[----:B---3--:R-:W3:Y:S04]  /*905e0*/  LDL.LU R212, [R1+0x7c4] ;  /* 0x0007c40001d47983 */ /* 0x008ee80000300800 */
[----:B------:R-:W3:Y:S04]  /*905f0*/  LDL.LU R213, [R1+0x7cc] ;  /* 0x0007cc0001d57983 */ /* 0x000ee80000300800 */
[----:B------:R-:W3:Y:S04]  /*90600*/  LDL.LU R214, [R1+0x724] ;  /* 0x0007240001d67983 */ /* 0x000ee80000300800 */
[----:B------:R-:W3:Y:S04]  /*90610*/  LDL.LU R215, [R1+0x72c] ;  /* 0x00072c0001d77983 */ /* 0x000ee80000300800 */
[----:B------:R-:W4:Y:S04]  /*90620*/  LDL.LU R228, [R1+0x654] ;  /* 0x0006540001e47983 */ /* 0x000f280000300800 */
[----:B------:R-:W4:Y:S04]  /*90630*/  LDL.LU R229, [R1+0x65c] ;  /* 0x00065c0001e57983 */ /* 0x000f280000300800 */
[----:B------:R-:W4:Y:S04]  /*90640*/  LDL.LU R230, [R1+0x5f4] ;  /* 0x0005f40001e67983 */ /* 0x000f280000300800 */
[----:B------:R-:W4:Y:S04]  /*90650*/  LDL.LU R231, [R1+0x5fc] ;  /* 0x0005fc0001e77983 */ /* 0x000f280000300800 */
[----:B-1----:R-:W2:Y:S04]  /*90660*/  LDL.LU R219, [R1+0x9f0] ;  /* 0x0009f00001db7983 */ /* 0x002ea80000300800 */
[----:B---3--:R-:W-:Y:S01]  /*90670*/  STSM.16.M88.4 [R0+0x200], R212 ;  /* 0x000200d400007844 */ /* 0x008fe20000000200 */
[----:B------:R-:W-:Y:S06]  /*90680*/  BAR.SYNC.DEFER_BLOCKING 0x0 ;  /* 0x0000000000007b1d */ /* 0x000fec0000010000 */
[----:B------:R-:W1:Y:S04]  /*90690*/  LDS.128 R212, [R194] ;  /* 0x00000000c2d47984 */ /* 0x000e680000000c00 */
[----:B------:R-:W-:Y:S01]  /*906a0*/  LDS.128 R232, [R194+0x400] ;  /* 0x00040000c2e87984 */ /* 0x000fe20000000c00 */
[----:B------:R-:W-:Y:S06]  /*906b0*/  BAR.SYNC.DEFER_BLOCKING 0x0 ;  /* 0x0000000000007b1d */ /* 0x000fec0000010000 */
[----:B----4-:R3:W-:Y:S04]  /*906c0*/  STSM.16.M88.4 [R0], R228 ;  /* 0x000000e400007844 */ /* 0x0107e80000000200 */
[----:B---3--:R-:W3:Y:S04]  /*906d0*/  LDL.LU R228, [R1+0x334] ;  /* 0x0003340001e47983 */ /* 0x008ee80000300800 */
[----:B------:R-:W3:Y:S04]  /*906e0*/  LDL.LU R229, [R1+0x33c] ;  /* 0x00033c0001e57983 */ /* 0x000ee80000300800 */
[----:B------:R-:W3:Y:S04]  /*906f0*/  LDL.LU R230, [R1+0x144] ;  /* 0x0001440001e67983 */ /* 0x000ee80000300800 */
        /* <DEDUP_REMOVED lines=14> */
[----:B--2---:R-:W-:-:S04]  /*907e0*/  ISETP.GE.AND P0, PT, R219, UR18, PT ;  /* 0x00000012db007c0c */ /* 0x004fc8000bf06270 */
[C---:B------:R-:W-:Y:S01]  /*907f0*/  ISETP.LT.AND P0, PT, R252.reuse, UR27, !P0 ;  /* 0x0000001bfc007c0c */ /* 0x040fe2000c701270 */
[----:B------:R-:W-:Y:S01]  /*90800*/  IMAD R240, R252, UR5, RZ ;  /* 0x00000005fcf07c24 */ /* 0x000fe2000f8e02ff */
[----:B------:R-:W2:Y:S01]  /*90810*/  LDCU UR5, c[0x0][0x39c] ;  /* 0x00007380ff0577ac */ /* 0x000ea20008000800 */
[----:B------:R-:W1:Y:S01]  /*90820*/  LDCU UR27, c[0x0][0x3b8] ;  /* 0x00007700ff1b77ac */ /* 0x000e620008000800 */
[----:B---3--:R3:W-:Y:S02]  /*90830*/  STSM.16.M88.4 [R0+0x200], R228 ;  /* 0x000200e400007844 */ /* 0x0087e40000000200 */
[----:B---3--:R-:W-:Y:S01]  /*90840*/  IMAD R0, R219, UR4, RZ ;  /* 0x00000004db007c24 */ /* 0x008fe2000f8e02ff */
[----:B------:R-:W3:Y:S01]  /*90850*/  LDCU UR4, c[0x0][0x3b8] ;  /* 0x00007700ff0477ac */ /* 0x000ee20008000800 */
[----:B------:R-:W-:Y:S03]  /*90860*/  BAR.SYNC.DEFER_BLOCKING 0x0 ;  /* 0x0000000000007b1d */ /* 0x000fe60000010000 */
[----:B------:R-:W-:-:S04]  /*90870*/  LEA R228, P1, R0, UR6, 0x2 ;  /* 0x0000000600e47c11 */ /* 0x000fc8000f8210ff */
[----:B------:R-:W-:Y:S01]  /*90880*/  LEA.HI.X.SX32 R229, R0, UR7, 0x2, P1 ;  /* 0x0000000700e57c11 */ /* 0x000fe200088f16ff */
[----:B------:R-:W1:Y:S02]  /*90890*/  LDCU.64 UR6, c[0x0][0x398] ;  /* 0x00007300ff0677ac */ /* 0x000e640008000a00 */
[----:B------:R-:W-:-:S05]  /*908a0*/  IMAD.WIDE R2, R240, 0x4, R228 ;  /* 0x00000004f0027825 */ /* 0x000fca00078e02e4 */
[----:B----4-:R4:W-:Y:S01]  /*908b0*/  @P0 STG.E desc[UR14][R2.64], R223 ;  /* 0x000000df02000986 */ /* 0x0109e2000c10190e */
[C---:B------:R-:W-:Y:S01]  /*908c0*/  IMAD R0, R195.reuse, UR8, RZ ;  /* 0x00000008c3007c24 */ /* 0x040fe2000f8e02ff */
[----:B------:R-:W-:Y:S01]  /*908d0*/  ISETP.GE.AND P0, PT, R195, UR12, PT ;  /* 0x0000000cc3007c0c */ /* 0x000fe2000bf06270 */
[----:B------:R-:W1:Y:S03]  /*908e0*/  LDCU.64 UR8, c[0x0][0x398] ;  /* 0x00007300ff0877ac */ /* 0x000e660008000a00 */
[----:B----4-:R-:W-:Y:S02]  /*908f0*/  LEA R2, P1, R0, UR10, 0x2 ;  /* 0x0000000a00027c11 */ /* 0x010fe4000f8210ff */
[----:B------:R-:W-:Y:S01]  /*90900*/  ISETP.LT.AND P0, PT, R252, UR29, !P0 ;  /* 0x0000001dfc007c0c */ /* 0x000fe2000c701270 */
[----:B------:R-:W4:Y:S01]  /*90910*/  LDCU UR29, c[0x0][0x39c] ;  /* 0x00007380ff1d77ac */ /* 0x000f220008000800 */
[----:B------:R-:W-:Y:S01]  /*90920*/  LEA.HI.X.SX32 R3, R0, UR11, 0x2, P1 ;  /* 0x0000000b00037c11 */ /* 0x000fe200088f16ff */
[----:B------:R-:W-:Y:S01]  /*90930*/  VIADD R0, R252, 0x1 ;  /* 0x00000001fc007836 */ /* 0x000fe20000000000 */
[----:B------:R-:W1:Y:S01]  /*90940*/  LDCU.64 UR10, c[0x0][0x398] ;  /* 0x00007300ff0a77ac */ /* 0x000e620008000a00 */
[----:B------:R-:W-:-:S08]  /*90950*/  IMAD.WIDE R230, R240, 0x4, R2 ;  /* 0x00000004f0e67825 */ /* 0x000fd000078e0202 */
[----:B------:R1:W-:Y:S01]  /*90960*/  @P0 STG.E desc[UR14][R230.64], R227 ;  /* 0x000000e3e6000986 */ /* 0x0003e2000c10190e */
[----:B------:R-:W-:Y:S01]  /*90970*/  ISETP.GE.AND P0, PT, R0, UR19, PT ;  /* 0x0000001300007c0c */ /* 0x000fe2000bf06270 */
[----:B------:R-:W2:Y:S03]  /*90980*/  LDCU.64 UR18, c[0x0][0x398] ;  /* 0x00007300ff1277ac */ /* 0x000ea60008000a00 */
[----:B------:R-:W-:Y:S01]  /*90990*/  ISETP.LT.AND P1, PT, R219, UR20, !P0 ;  /* 0x00000014db007c0c */ /* 0x000fe2000c721270 */
[----:B------:R-:W2:Y:S01]  /*909a0*/  LDCU UR20, c[0x0][0x398] ;  /* 0x00007300ff1477ac */ /* 0x000ea20008000800 */
[----:B---3--:R-:W-:Y:S02]  /*909b0*/  IADD3 R0, PT, PT, R240, UR4, RZ ;  /* 0x00000004f0007c10 */ /* 0x008fe4000fffe0ff */
[----:B------:R-:W-:Y:S01]  /*909c0*/  ISETP.LT.AND P0, PT, R195, UR16, !P0 ;  /* 0x00000010c3007c0c */ /* 0x000fe2000c701270 */
[----:B------:R-:W3:Y:S02]  /*909d0*/  LDCU UR4, c[0x0][0x3b8] ;  /* 0x00007700ff0477ac */ /* 0x000ee40008000800 */
[C---:B-1----:R-:W-:Y:S01]  /*909e0*/  IMAD.WIDE R230, R0.reuse, 0x4, R228 ;  /* 0x0000000400e67825 */ /* 0x042fe200078e02e4 */
[----:B------:R-:W1:Y:S05]  /*909f0*/  LDCU UR16, c[0x0][0x39c] ;  /* 0x00007380ff1077ac */ /* 0x000e6a0008000800 */
[----:B------:R2:W-:Y:S02]  /*90a00*/  @P1 STG.E desc[UR14][R230.64], R226 ;  /* 0x000000e2e6001986 */ /* 0x0005e4000c10190e */
[----:B--2---:R-:W-:-:S05]  /*90a10*/  IMAD.WIDE R230, R0, 0x4, R2 ;  /* 0x0000000400e67825 */ /* 0x004fca00078e0202 */
[----:B------:R2:W-:Y:S02]  /*90a20*/  @P0 STG.E desc[UR14][R230.64], R248 ;  /* 0x000000f8e6000986 */ /* 0x0005e4000c10190e */
[----:B--2---:R-:W-:-:S05]  /*90a30*/  VIADD R230, R252, 0x2 ;  /* 0x00000002fce67836 */ /* 0x004fca0000000000 */
[----:B------:R-:W-:Y:S01]  /*90a40*/  ISETP.GE.AND P0, PT, R230, UR13, PT ;  /* 0x0000000de6007c0c */ /* 0x000fe2000bf06270 */
[----:B------:R-:W2:Y:S03]  /*90a50*/  LDCU.64 UR12, c[0x0][0x398] ;  /* 0x00007300ff0c77ac */ /* 0x000ea60008000a00 */
[----:B------:R-:W-:Y:S01]  /*90a60*/  ISETP.LT.AND P1, PT, R219, UR18, !P0 ;  /* 0x00000012db007c0c */ /* 0x000fe2000c721270 */
[----:B------:R-:W1:Y:S01]  /*90a70*/  LDCU UR18, c[0x0][0x39c] ;  /* 0x00007380ff1277ac */ /* 0x000e620008000800 */
[----:B---3--:R-:W-:Y:S02]  /*90a80*/  IADD3 R0, PT, PT, R0, UR4, RZ ;  /* 0x0000000400007c10 */ /* 0x008fe4000fffe0ff */
[----:B------:R-:W-:Y:S01]  /*90a90*/  ISETP.LT.AND P0, PT, R195, UR22, !P0 ;  /* 0x00000016c3007c0c */ /* 0x000fe2000c701270 */
[----:B------:R-:W3:Y:S02]  /*90aa0*/  LDCU UR4, c[0x0][0x3b8] ;  /* 0x00007700ff0477ac */ /* 0x000ee40008000800 */
[C---:B------:R-:W-:Y:S01]  /*90ab0*/  IMAD.WIDE R230, R0.reuse, 0x4, R228 ;  /* 0x0000000400e67825 */ /* 0x040fe200078e02e4 */
[----:B------:R-:W1:Y:S05]  /*90ac0*/  LDCU UR22, c[0x0][0x398] ;  /* 0x00007300ff1677ac */ /* 0x000e6a0008000800 */
[----:B------:R2:W-:Y:S02]  /*90ad0*/  @P1 STG.E desc[UR14][R230.64], R225 ;  /* 0x000000e1e6001986 */ /* 0x0005e4000c10190e */
[----:B--2---:R-:W-:-:S02]  /*90ae0*/  IMAD.WIDE R230, R0, 0x4, R2 ;  /* 0x0000000400e67825 */ /* 0x004fc400078e0202 */
[----:B------:R-:W2:Y:S04]  /*90af0*/  LDL.LU R225, [R1+0x50] ;  /* 0x0000500001e17983 */ /* 0x000ea80000300800 */
[----:B------:R1:W-:Y:S02]  /*90b00*/  @P0 STG.E desc[UR14][R230.64], R224 ;  /* 0x000000e0e6000986 */ /* 0x0003e4000c10190e */
[----:B-1----:R-:W-:Y:S02]  /*90b10*/  VIADD R230, R252, 0x3 ;  /* 0x00000003fce67836 */ /* 0x002fe40000000000 */
[----:B------:R-:W4:Y:S03]  /*90b20*/  LDL.LU R224, [R1+0x40] ;  /* 0x0000400001e07983 */ /* 0x000f260000300800 */
[----:B------:R-:W-:Y:S01]  /*90b30*/  ISETP.GE.AND P0, PT, R230, UR5, PT ;  /* 0x00000005e6007c0c */ /* 0x000fe2000bf06270 */
[----:B------:R-:W1:Y:S03]  /*90b40*/  LDCU UR5, c[0x0][0x39c] ;  /* 0x00007380ff0577ac */ /* 0x000e660008000800 */
[----:B------:R-:W-:Y:S01]  /*90b50*/  ISETP.LT.AND P1, PT, R219, UR24, !P0 ;  /* 0x00000018db007c0c */ /* 0x000fe2000c721270 */
[----:B------:R-:W1:Y:S01]  /*90b60*/  LDCU UR24, c[0x0][0x39c] ;  /* 0x00007380ff1877ac */ /* 0x000e620008000800 */
[----:B---3--:R-:W-:-:S02]  /*90b70*/  IADD3 R0, PT, PT, R0, UR4, RZ ;  /* 0x0000000400007c10 */ /* 0x008fc4000fffe0ff */
[----:B------:R-:W-:Y:S01]  /*90b80*/  ISETP.LT.AND P0, PT, R195, UR12, !P0 ;  /* 0x0000000cc3007c0c */ /* 0x000fe2000c701270 */
[----:B------:R-:W3:Y:S02]  /*90b90*/  LDCU UR4, c[0x0][0x3b8] ;  /* 0x00007700ff0477ac */ /* 0x000ee40008000800 */
[C---:B------:R-:W-:Y:S01]  /*90ba0*/  IMAD.WIDE R230, R0.reuse, 0x4, R228 ;  /* 0x0000000400e67825 */ /* 0x040fe200078e02e4 */
[----:B------:R-:W1:Y:S05]  /*90bb0*/  LDCU UR12, c[0x0][0x3b8] ;  /* 0x00007700ff0c77ac */ /* 0x000e6a0008000800 */
[----:B------:R3:W-:Y:S02]  /*90bc0*/  @P1 STG.E desc[UR14][R230.64], R239 ;  /* 0x000000efe6001986 */ /* 0x0007e4000c10190e */
[----:B---3--:R-:W-:-:S02]  /*90bd0*/  IMAD.WIDE R230, R0, 0x4, R2 ;  /* 0x0000000400e67825 */ /* 0x008fc400078e0202 */
[----:B------:R-:W3:Y:S04]  /*90be0*/  LDL.LU R239, [R1+0x30] ;  /* 0x0000300001ef7983 */ /* 0x000ee80000300800 */
[----:B------:R1:W-:Y:S02]  /*90bf0*/  @P0 STG.E desc[UR14][R230.64], R249 ;  /* 0x000000f9e6000986 */ /* 0x0003e4000c10190e */
[----:B-1----:R-:W-:-:S05]  /*90c00*/  VIADD R230, R252, 0x4 ;  /* 0x00000004fce67836 */ /* 0x002fca0000000000 */
[----:B------:R-:W-:-:S04]  /*90c10*/  ISETP.GE.AND P0, PT, R230, UR5, PT ;  /* 0x00000005e6007c0c */ /* 0x000fc8000bf06270 */
[----:B------:R-:W-:Y:S01]  /*90c20*/  ISETP.LT.AND P1, PT, R219, UR10, !P0 ;  /* 0x0000000adb007c0c */ /* 0x000fe2000c721270 */
[----:B------:R-:W1:Y:S01]  /*90c30*/  LDCU UR10, c[0x0][0x39c] ;  /* 0x00007380ff0a77ac */ /* 0x000e620008000800 */
[----:B------:R-:W-:Y:S02]  /*90c40*/  IADD3 R0, PT, PT, R0, UR4, RZ ;  /* 0x0000000400007c10 */ /* 0x000fe4000fffe0ff */
[----:B------:R-:W-:Y:S01]  /*90c50*/  ISETP.LT.AND P0, PT, R195, UR8, !P0 ;  /* 0x00000008c3007c0c */ /* 0x000fe2000c701270 */
[----:B------:R-:W1:Y:S02]  /*90c60*/  LDCU UR8, c[0x0][0x3b8] ;  /* 0x00007700ff0877ac */ /* 0x000e640008000800 */
[C---:B------:R-:W-:Y:S01]  /*90c70*/  IMAD.WIDE R230, R0.reuse, 0x4, R228 ;  /* 0x0000000400e67825 */ /* 0x040fe200078e02e4 */
[----:B------:R-:W1:Y:S05]  /*90c80*/  LDCU.64 UR4, c[0x0][0x398] ;  /* 0x00007300ff0477ac */ /* 0x000e6a0008000a00 */
[----:B------:R1:W-:Y:S02]  /*90c90*/  @P1 STG.E desc[UR14][R230.64], R238 ;  /* 0x000000eee6001986 */ /* 0x0003e4000c10190e */
[----:B-1----:R-:W-:-:S02]  /*90ca0*/  IMAD.WIDE R230, R0, 0x4, R2 ;  /* 0x0000000400e67825 */ /* 0x002fc400078e0202 */
[----:B------:R-:W3:Y:S04]  /*90cb0*/  LDL.LU R238, [R1+0x54] ;  /* 0x0000540001ee7983 */ /* 0x000ee80000300800 */
[----:B------:R1:W-:Y:S02]  /*90cc0*/  @P0 STG.E desc[UR14][R230.64], R237 ;  /* 0x000000ede6000986 */ /* 0x0003e4000c10190e */
[----:B-1----:R-:W-:Y:S02]  /*90cd0*/  VIADD R230, R252, 0x5 ;  /* 0x00000005fce67836 */ /* 0x002fe40000000000 */
[----:B------:R-:W3:Y:S03]  /*90ce0*/  LDL.LU R237, [R1+0x44] ;  /* 0x0000440001ed7983 */ /* 0x000ee60000300800 */
[----:B------:R-:W-:Y:S01]  /*90cf0*/  ISETP.GE.AND P0, PT, R230, UR10, PT ;  /* 0x0000000ae6007c0c */ /* 0x000fe2000bf06270 */
[----:B------:R-:W1:Y:S03]  /*90d00*/  LDCU UR10, c[0x0][0x398] ;  /* 0x00007300ff0a77ac */ /* 0x000e660008000800 */
[----:B------:R-:W-:Y:S01]  /*90d10*/  ISETP.LT.AND P1, PT, R219, UR6, !P0 ;  /* 0x00000006db007c0c */ /* 0x000fe2000c721270 */
[----:B------:R-:W1:Y:S01]  /*90d20*/  LDCU UR6, c[0x0][0x39c] ;  /* 0x00007380ff0677ac */ /* 0x000e620008000800 */
[----:B------:R-:W-:-:S02]  /*90d30*/  IADD3 R0, PT, PT, R0, UR8, RZ ;  /* 0x0000000800007c10 */ /* 0x000fc4000fffe0ff */
[----:B------:R-:W-:Y:S01]  /*90d40*/  ISETP.LT.AND P0, PT, R195, UR4, !P0 ;  /* 0x00000004c3007c0c */ /* 0x000fe2000c701270 */
[----:B------:R-:W1:Y:S02]  /*90d50*/  LDCU UR4, c[0x0][0x3b8] ;  /* 0x00007700ff0477ac */ /* 0x000e640008000800 */
[C---:B------:R-:W-:Y:S01]  /*90d60*/  IMAD.WIDE R230, R0.reuse, 0x4, R228 ;  /* 0x0000000400e67825 */ /* 0x040fe200078e02e4 */
[----:B------:R-:W1:Y:S05]  /*90d70*/  LDCU UR8, c[0x0][0x398] ;  /* 0x00007300ff0877ac */ /* 0x000e6a0008000800 */
[----:B------:R1:W-:Y:S02]  /*90d80*/  @P1 STG.E desc[UR14][R230.64], R236 ;  /* 0x000000ece6001986 */ /* 0x0003e4000c10190e */
[----:B-1----:R-:W-:-:S02]  /*90d90*/  IMAD.WIDE R230, R0, 0x4, R2 ;  /* 0x0000000400e67825 */ /* 0x002fc400078e0202 */
[----:B------:R-:W3:Y:S04]  /*90da0*/  LDL.LU R236, [R1+0x34] ;  /* 0x0000340001ec7983 */ /* 0x000ee80000300800 */
[----:B------:R1:W-:Y:S02]  /*90db0*/  @P0 STG.E desc[UR14][R230.64], R250 ;  /* 0x000000fae6000986 */ /* 0x0003e4000c10190e */
[----:B-1----:R-:W-:-:S05]  /*90dc0*/  VIADD R230, R252, 0x6 ;  /* 0x00000006fce67836 */ /* 0x002fca0000000000 */
[----:B------:R-:W-:Y:S01]  /*90dd0*/  ISETP.GE.AND P0, PT, R230, UR6, PT ;  /* 0x00000006e6007c0c */ /* 0x000fe2000bf06270 */
[----:B------:R-:W1:Y:S03]  /*90de0*/  LDCU UR6, c[0x0][0x39c] ;  /* 0x00007380ff0677ac */ /* 0x000e660008000800 */
[----:B------:R-:W-:Y:S01]  /*90df0*/  ISETP.LT.AND P1, PT, R219, UR26, !P0 ;  /* 0x0000001adb007c0c */ /* 0x000fe2000c721270 */
[----:B------:R-:W1:Y:S01]  /*90e00*/  LDCU UR26, c[0x0][0x3b8] ;  /* 0x00007700ff1a77ac */ /* 0x000e620008000800 */
[----:B------:R-:W-:Y:S02]  /*90e10*/  IADD3 R0, PT, PT, R0, UR4, RZ ;  /* 0x0000000400007c10 */ /* 0x000fe4000fffe0ff */
        /* <DEDUP_REMOVED lines=19> */
[----:B------:R1:W-:Y:S04]  /*90f50*/  @P1 STG.E desc[UR14][R230.64], R242 ;  /* 0x000000f2e6001986 */ /* 0x0003e8000c10190e */
[----:B-1----:R-:W3:Y:S01]  /*90f60*/  LDL.LU R242, [R1+0x38] ;  /* 0x0000380001f27983 */ /* 0x002ee20000300800 */
[----:B------:R-:W-:-:S05]  /*90f70*/  IMAD.WIDE R230, R0, 0x4, R2 ;  /* 0x0000000400e67825 */ /* 0x000fca00078e0202 */
        /* <DEDUP_REMOVED lines=11> */
[----:B--2---:R2:W-:Y:S02]  /*91030*/  @P1 STG.E desc[UR14][R230.64], R225 ;  /* 0x000000e1e6001986 */ /* 0x0045e4000c10190e */
[----:B--2---:R-:W-:-:S05]  /*91040*/  IMAD.WIDE R230, R0, 0x4, R2 ;  /* 0x0000000400e67825 */ /* 0x004fca00078e0202 */
[----:B----4-:R2:W-:Y:S02]  /*91050*/  @P0 STG.E desc[UR14][R230.64], R224 ;  /* 0x000000e0e6000986 */ /* 0x0105e4000c10190e */
[----:B--2---:R-:W-:-:S05]  /*91060*/  VIADD R230, R252, 0x9 ;  /* 0x00000009fce67836 */ /* 0x004fca0000000000 */
[----:B-1----:R-:W-:Y:S01]  /*91070*/  ISETP.GE.AND P0, PT, R230, UR6, PT ;  /* 0x00000006e6007c0c */ /* 0x002fe2000bf06270 */
[----:B------:R-:W1:Y:S03]  /*91080*/  LDCU UR6, c[0x0][0x39c] ;  /* 0x00007380ff0677ac */ /* 0x000e660008000800 */
[----:B------:R-:W-:Y:S01]  /*91090*/  ISETP.LT.AND P1, PT, R219, UR8, !P0 ;  /* 0x00000008db007c0c */ /* 0x000fe2000c721270 */
[----:B------:R-:W2:Y:S01]  /*910a0*/  LDCU UR8, c[0x0][0x398] ;  /* 0x00007300ff0877ac */ /* 0x000ea20008000800 */
[----:B------:R-:W-:Y:S02]  /*910b0*/  IADD3 R0, PT, PT, R0, UR4, RZ ;  /* 0x0000000400007c10 */ /* 0x000fe4000fffe0ff */
[----:B------:R-:W-:Y:S01]  /*910c0*/  ISETP.LT.AND P0, PT, R195, UR10, !P0 ;  /* 0x0000000ac3007c0c */ /* 0x000fe2000c701270 */
[----:B------:R-:W4:Y:S02]  /*910d0*/  LDCU UR4, c[0x0][0x3b8] ;  /* 0x00007700ff0477ac */ /* 0x000f240008000800 */
[C---:B------:R-:W-:Y:S01]  /*910e0*/  IMAD.WIDE R230, R0.reuse, 0x4, R228 ;  /* 0x0000000400e67825 */ /* 0x040fe200078e02e4 */
[----:B------:R-:W1:Y:S05]  /*910f0*/  LDCU UR10, c[0x0][0x398] ;  /* 0x00007300ff0a77ac */ /* 0x000e6a0008000800 */
[----:B---3--:R3:W-:Y:S02]  /*91100*/  @P1 STG.E desc[UR14][R230.64], R239 ;  /* 0x000000efe6001986 */ /* 0x0087e4000c10190e */
[----:B---3--:R-:W-:-:S05]  /*91110*/  IMAD.WIDE R230, R0, 0x4, R2 ;  /* 0x0000000400e67825 */ /* 0x008fca00078e0202 */
[----:B------:R3:W-:Y:S02]  /*91120*/  @P0 STG.E desc[UR14][R230.64], R244 ;  /* 0x000000f4e6000986 */ /* 0x0007e4000c10190e */
[----:B---3--:R-:W-:-:S05]  /*91130*/  VIADD R230, R252, 0xa ;  /* 0x0000000afce67836 */ /* 0x008fca0000000000 */
[----:B-1----:R-:W-:Y:S01]  /*91140*/  ISETP.GE.AND P0, PT, R230, UR6, PT ;  /* 0x00000006e6007c0c */ /* 0x002fe2000bf06270 */
[----:B------:R-:W1:Y:S03]  /*91150*/  LDCU UR6, c[0x0][0x39c] ;  /* 0x00007380ff0677ac */ /* 0x000e660008000800 */
[----:B--2---:R-:W-:Y:S01]  /*91160*/  ISETP.LT.AND P1, PT, R219, UR8, !P0 ;  /* 0x00000008db007c0c */ /* 0x004fe2000c721270 */
[----:B------:R-:W2:Y:S01]  /*91170*/  LDCU UR8, c[0x0][0x398] ;  /* 0x00007300ff0877ac */ /* 0x000ea20008000800 */
[----:B----4-:R-:W-:Y:S02]  /*91180*/  IADD3 R0, PT, PT, R0, UR4, RZ ;  /* 0x0000000400007c10 */ /* 0x010fe4000fffe0ff */
[----:B------:R-:W-:Y:S01]  /*91190*/  ISETP.LT.AND P0, PT, R195, UR10, !P0 ;  /* 0x0000000ac3007c0c */ /* 0x000fe2000c701270 */
[----:B------:R-:W3:Y:S02]  /*911a0*/  LDCU UR4, c[0x0][0x3b8] ;  /* 0x00007700ff0477ac */ /* 0x000ee40008000800 */
[C---:B------:R-:W-:Y:S01]  /*911b0*/  IMAD.WIDE R230, R0.reuse, 0x4, R228 ;  /* 0x0000000400e67825 */ /* 0x040fe200078e02e4 */
[----:B------:R-:W4:Y:S05]  /*911c0*/  LDCU UR10, c[0x0][0x398] ;  /* 0x00007300ff0a77ac */ /* 0x000f2a0008000800 */
[----:B------:R1:W-:Y:S02]  /*911d0*/  @P1 STG.E desc[UR14][R230.64], R238 ;  /* 0x000000eee6001986 */ /* 0x0003e4000c10190e */
[----:B-1----:R-:W-:-:S05]  /*911e0*/  IMAD.WIDE R230, R0, 0x4, R2 ;  /* 0x0000000400e67825 */ /* 0x002fca00078e0202 */
[----:B------:R1:W-:Y:S02]  /*911f0*/  @P0 STG.E desc[UR14][R230.64], R237 ;  /* 0x000000ede6000986 */ /* 0x0003e4000c10190e */
[----:B-1----:R-:W-:-:S05]  /*91200*/  VIADD R230, R252, 0xb ;  /* 0x0000000bfce67836 */ /* 0x002fca0000000000 */
[----:B------:R-:W-:Y:S01]  /*91210*/  ISETP.GE.AND P0, PT, R230, UR6, PT ;  /* 0x00000006e6007c0c */ /* 0x000fe2000bf06270 */
[----:B------:R-:W1:Y:S03]  /*91220*/  LDCU UR6, c[0x0][0x39c] ;  /* 0x00007380ff0677ac */ /* 0x000e660008000800 */
[----:B--2---:R-:W-:Y:S01]  /*91230*/  ISETP.LT.AND P1, PT, R219, UR8, !P0 ;  /* 0x00000008db007c0c */ /* 0x004fe2000c721270 */
[----:B------:R-:W2:Y:S01]  /*91240*/  LDCU UR8, c[0x0][0x398] ;  /* 0x00007300ff0877ac */ /* 0x000ea20008000800 */
[----:B---3--:R-:W-:Y:S02]  /*91250*/  IADD3 R0, PT, PT, R0, UR4, RZ ;  /* 0x0000000400007c10 */ /* 0x008fe4000fffe0ff */
[----:B----4-:R-:W-:Y:S01]  /*91260*/  ISETP.LT.AND P0, PT, R195, UR10, !P0 ;  /* 0x0000000ac3007c0c */ /* 0x010fe2000c701270 */
        /* <DEDUP_REMOVED lines=28> */
[C---:B------:R-:W-:Y:S01]  /*91430*/  IADD3 R240, PT, PT, R0.reuse, UR27, RZ ;  /* 0x0000001b00f07c10 */ /* 0x040fe2000fffe0ff */
[----:B------:R-:W4:Y:S04]  /*91440*/  LDCU UR10, c[0x0][0x398] ;  /* 0x00007300ff0a77ac */ /* 0x000f280008000800 */
[----:B------:R1:W-:Y:S01]  /*91450*/  @P1 STG.E desc[UR14][R230.64], R242 ;  /* 0x000000f2e6001986 */ /* 0x0003e2000c10190e */
[----:B------:R-:W2:Y:S03]  /*91460*/  LDCU UR27, c[0x0][0x3b8] ;  /* 0x00007700ff1b77ac */ /* 0x000ea60008000800 */
[----:B-1----:R-:W2:Y:S04]  /*91470*/  LDL.LU R242, [R1+0x5c] ;  /* 0x00005c0001f27983 */ /* 0x002ea80000300800 */
[----:B------:R-:W4:Y:S04]  /*91480*/  LDL.LU R243, [R1+0x4c] ;  /* 0x00004c0001f37983 */ /* 0x000f280000300800 */
[----:B------:R-:W4:Y:S01]  /*91490*/  LDL.LU R241, [R1+0x3c] ;  /* 0x00003c0001f17983 */ /* 0x000f220000300800 */
[----:B------:R-:W-:-:S05]  /*914a0*/  IMAD.WIDE R230, R0, 0x4, R2 ;  /* 0x0000000400e67825 */ /* 0x000fca00078e0202 */
[----:B------:R1:W-:Y:S04]  /*914b0*/  @P0 STG.E desc[UR14][R230.64], R246 ;  /* 0x000000f6e6000986 */ /* 0x0003e8000c10190e */
        /* <DEDUP_REMOVED lines=16> */
[----:B------:R-:W-:-:S05]  /*915c0*/  VIADD R230, R252, 0xe ;  /* 0x0000000efce67836 */ /* 0x000fca0000000000 */
[----:B------:R-:W-:Y:S01]  /*915d0*/  ISETP.GE.AND P0, PT, R230, UR29, PT ;  /* 0x0000001de6007c0c */ /* 0x000fe2000bf06270 */
[----:B------:R-:W-:Y:S01]  /*915e0*/  IMAD.WIDE R230, R240, 0x4, R228 ;  /* 0x00000004f0e67825 */ /* 0x000fe200078e02e4 */
[----:B------:R-:W1:Y:S02]  /*915f0*/  LDCU UR29, c[0x0][0x398] ;  /* 0x00007300ff1d77ac */ /* 0x000e640008000800 */
[----:B------:R-:W-:Y:S02]  /*91600*/  ISETP.LT.AND P1, PT, R219, UR63, !P0 ;  /* 0x0000003fdb007c0c */ /* 0x000fe4000c721270 */
[----:B------:R-:W-:Y:S01]  /*91610*/  ISETP.LT.AND P2, PT, R195, UR41, !P0 ;  /* 0x00000029c3007c0c */ /* 0x000fe2000c741270 */
[----:B------:R-:W-:Y:S01]  /*91620*/  VIADD R0, R252, 0xf ;  /* 0x0000000ffc007836 */ /* 0x000fe20000000000 */
[----:B------:R-:W1:Y:S04]  /*91630*/  LDCU UR63, c[0x0][0x398] ;  /* 0x00007300ff3f77ac */ /* 0x000e680008000800 */
[----:B------:R-:W-:Y:S01]  /*91640*/  ISETP.GE.AND P0, PT, R0, UR74, PT ;  /* 0x0000004a00007c0c */ /* 0x000fe2000bf06270 */
[----:B------:R-:W1:Y:S01]  /*91650*/  LDCU UR41, c[0x0][0x39c] ;  /* 0x00007380ff2977ac */ /* 0x000e620008000800 */
[----:B------:R-:W1:Y:S03]  /*91660*/  LDCU UR74, c[0x0][0x398] ;  /* 0x00007300ff4a77ac */ /* 0x000e660008000800 */
[----:B--2---:R2:W-:Y:S01]  /*91670*/  @P1 STG.E desc[UR14][R230.64], R242 ;  /* 0x000000f2e6001986 */ /* 0x0045e2000c10190e */
[----:B---3--:R-:W-:Y:S01]  /*91680*/  ISETP.LT.AND P1, PT, R219, UR4, !P0 ;  /* 0x00000004db007c0c */ /* 0x008fe2000c721270 */
[----:B------:R-:W3:Y:S01]  /*91690*/  LDCU UR4, c[0x0][0x3b8] ;  /* 0x00007700ff0477ac */ /* 0x000ee20008000800 */
[----:B--2---:R-:W-:-:S05]  /*916a0*/  VIADD R230, R252, 0x10 ;  /* 0x00000010fce67836 */ /* 0x004fca0000000000 */
[----:B------:R-:W-:Y:S01]  /*916b0*/  ISETP.GE.AND P3, PT, R230, UR68, PT ;  /* 0x00000044e6007c0c */ /* 0x000fe2000bf66270 */
[C---:B------:R-:W-:Y:S01]  /*916c0*/  IMAD.WIDE R230, R240.reuse, 0x4, R2 ;  /* 0x00000004f0e67825 */ /* 0x040fe200078e0202 */
[----:B------:R-:W-:Y:S01]  /*916d0*/  IADD3 R242, PT, PT, R240, UR51, RZ ;  /* 0x00000033f0f27c10 */ /* 0x000fe2000fffe0ff */
[----:B------:R-:W2:Y:S03]  /*916e0*/  LDCU UR51, c[0x0][0x398] ;  /* 0x00007300ff3377ac */ /* 0x000ea60008000800 */
[----:B----4-:R4:W-:Y:S01]  /*916f0*/  @P2 STG.E desc[UR14][R230.64], R243 ;  /* 0x000000f3e6002986 */ /* 0x0109e2000c10190e */
[----:B------:R-:W-:Y:S01]  /*91700*/  ISETP.LT.AND P0, PT, R195, UR70, !P0 ;  /* 0x00000046c3007c0c */ /* 0x000fe2000c701270 */
[----:B------:R-:W1:Y:S01]  /*91710*/  LDCU UR70, c[0x0][0x39c] ;  /* 0x00007380ff4677ac */ /* 0x000e620008000800 */
[----:B------:R-:W1:Y:S01]  /*91720*/  LDCU UR68, c[0x0][0x398] ;  /* 0x00007300ff4477ac */ /* 0x000e620008000800 */
[----:B----4-:R-:W-:-:S05]  /*91730*/  VIADD R230, R252, 0x11 ;  /* 0x00000011fce67836 */ /* 0x010fca0000000000 */
[----:B------:R-:W-:Y:S01]  /*91740*/  ISETP.GE.AND P2, PT, R230, UR61, PT ;  /* 0x0000003de6007c0c */ /* 0x000fe2000bf46270 */
[C---:B------:R-:W-:Y:S01]  /*91750*/  IMAD.WIDE R230, R242.reuse, 0x4, R228 ;  /* 0x00000004f2e67825 */ /* 0x040fe200078e02e4 */
[----:B------:R-:W-:Y:S01]  /*91760*/  ISETP.LT.AND P5, PT, R219, UR43, !P3 ;  /* 0x0000002bdb007c0c */ /* 0x000fe2000dfa1270 */
[----:B------:R-:W4:Y:S03]  /*91770*/  LDCU UR43, c[0x0][0x3b8] ;  /* 0x00007700ff2b77ac */ /* 0x000f260008000800 */
[----:B------:R1:W-:Y:S01]  /*91780*/  @P1 STG.E desc[UR14][R230.64], R241 ;  /* 0x000000f1e6001986 */ /* 0x0003e2000c10190e */
[----:B------:R-:W-:Y:S01]  /*91790*/  IADD3 R0, PT, PT, R242, UR26, RZ ;  /* 0x0000001af2007c10 */ /* 0x000fe2000fffe0ff */
[C---:B------:R-:W-:Y:S01]  /*917a0*/  VIADD R243, R252.reuse, 0x13 ;  /* 0x00000013fcf37836 */ /* 0x040fe20000000000 */
[----:B------:R-:W-:Y:S01]  /*917b0*/  ISETP.LT.AND P3, PT, R195, UR64, !P3 ;  /* 0x00000040c3007c0c */ /* 0x000fe2000df61270 */
[----:B------:R-:W2:Y:S01]  /*917c0*/  LDCU UR26, c[0x0][0x398] ;  /* 0x00007300ff1a77ac */ /* 0x000ea20008000800 */
[----:B------:R-:W2:Y:S01]  /*917d0*/  LDCU UR61, c[0x0][0x398] ;  /* 0x00007300ff3d77ac */ /* 0x000ea20008000800 */
[----:B-1----:R-:W-:Y:S01]  /*917e0*/  VIADD R230, R252, 0x12 ;  /* 0x00000012fce67836 */ /* 0x002fe20000000000 */
[----:B------:R-:W-:Y:S01]  /*917f0*/  ISETP.LT.AND P4, PT, R219, UR39, !P2 ;  /* 0x00000027db007c0c */ /* 0x000fe2000d781270 */
[----:B------:R-:W1:Y:S03]  /*91800*/  LDCU UR64, c[0x0][0x39c] ;  /* 0x00007380ff4077ac */ /* 0x000e660008000800 */
[----:B------:R-:W-:Y:S01]  /*91810*/  ISETP.GE.AND P1, PT, R230, UR54, PT ;  /* 0x00000036e6007c0c */ /* 0x000fe2000bf26270 */
[----:B------:R-:W-:Y:S01]  /*91820*/  IMAD.WIDE R230, R242, 0x4, R2 ;  /* 0x00000004f2e67825 */ /* 0x000fe200078e0202 */
[C---:B------:R-:W-:Y:S01]  /*91830*/  IADD3 R240, PT, PT, R0.reuse, UR36, RZ ;  /* 0x0000002400f07c10 */ /* 0x040fe2000fffe0ff */
[----:B------:R-:W1:Y:S03]  /*91840*/  LDCU UR36, c[0x0][0x398] ;  /* 0x00007300ff2477ac */ /* 0x000e660008000800 */
[----:B------:R2:W-:Y:S01]  /*91850*/  @P0 STG.E desc[UR14][R230.64], R247 ;  /* 0x000000f7e6000986 */ /* 0x0005e2000c10190e */
[----:B------:R-:W-:Y:S01]  /*91860*/  ISETP.LT.AND P2, PT, R195, UR57, !P2 ;  /* 0x00000039c3007c0c */ /* 0x000fe2000d741270 */
[----:B------:R-:W1:Y:S01]  /*91870*/  LDCU UR57, c[0x0][0x39c] ;  /* 0x00007380ff3977ac */ /* 0x000e620008000800 */
[----:B------:R-:W1:Y:S01]  /*91880*/  LDCU UR54, c[0x0][0x398] ;  /* 0x00007300ff3677ac */ /* 0x000e620008000800 */
[----:B------:R-:W1:Y:S01]  /*91890*/  LDCU UR39, c[0x0][0x3b8] ;  /* 0x00007700ff2777ac */ /* 0x000e620008000800 */
[----:B--2---:R-:W-:Y:S01]  /*918a0*/  IMAD.WIDE R230, R0, 0x4, R228 ;  /* 0x0000000400e67825 */ /* 0x004fe200078e02e4 */
[----:B------:R-:W-:Y:S01]  /*918b0*/  ISETP.LT.AND P6, PT, R219, UR10, !P1 ;  /* 0x0000000adb007c0c */ /* 0x000fe2000cfc1270 */
[----:B------:R-:W2:Y:S04]  /*918c0*/  LDL.LU R247, [R1+0xd0] ;  /* 0x0000d00001f77983 */ /* 0x000ea80000300800 */
[----:B------:R1:W-:Y:S01]  /*918d0*/  @P5 STG.E desc[UR14][R230.64], R246 ;  /* 0x000000f6e6005986 */ /* 0x0003e2000c10190e */
[----:B------:R-:W-:Y:S01]  /*918e0*/  ISETP.LT.AND P1, PT, R195, UR50, !P1 ;  /* 0x00000032c3007c0c */ /* 0x000fe2000cf21270 */
[----:B------:R-:W2:Y:S01]  /*918f0*/  LDCU UR50, c[0x0][0x39c] ;  /* 0x00007380ff3277ac */ /* 0x000ea20008000800 */
[----:B------:R-:W-:-:S02]  /*91900*/  ISETP.GE.AND P0, PT, R243, UR47, PT ;  /* 0x0000002ff3007c0c */ /* 0x000fc4000bf06270 */
[----:B------:R-:W-:Y:S01]  /*91910*/  IADD3 R241, PT, PT, R240, UR32, RZ ;  /* 0x00000020f0f17c10 */ /* 0x000fe2000fffe0ff */
[----:B------:R-:W2:Y:S01]  /*91920*/  LDCU UR10, c[0x0][0x3b8] ;  /* 0x00007700ff0a77ac */ /* 0x000ea20008000800 */
[----:B-1----:R-:W-:Y:S01]  /*91930*/  IMAD.WIDE R230, R0, 0x4, R2 ;  /* 0x0000000400e67825 */ /* 0x002fe200078e0202 */
[----:B------:R-:W-:Y:S01]  /*91940*/  ISETP.LT.AND P5, PT, R219, UR34, !P0 ;  /* 0x00000022db007c0c */ /* 0x000fe2000c7a1270 */
[----:B------:R-:W2:Y:S01]  /*91950*/  LDL.LU R246, [R1+0xb0] ;  /* 0x0000b00001f67983 */ /* 0x000ea20000300800 */
[----:B------:R-:W1:Y:S03]  /*91960*/  LDCU UR32, c[0x0][0x398] ;  /* 0x00007300ff2077ac */ /* 0x000e660008000800 */
[----:B------:R3:W-:Y:S01]  /*91970*/  @P3 STG.E desc[UR14][R230.64], R245 ;  /* 0x000000f5e6003986 */ /* 0x0007e2000c10190e */
[----:B------:R-:W-:Y:S01]  /*91980*/  VIADD R243, R252, 0x14 ;  /* 0x00000014fcf37836 */ /* 0x000fe20000000000 */
[----:B------:R-:W-:Y:S01]  /*91990*/  ISETP.LT.AND P0, PT, R195, UR77, !P0 ;  /* 0x0000004dc3007c0c */ /* 0x000fe2000c701270 */
[----:B------:R-:W1:Y:S01]  /*919a0*/  LDCU UR47, c[0x0][0x398] ;  /* 0x00007300ff2f77ac */ /* 0x000e620008000800 */
[----:B------:R-:W-:Y:S01]  /*919b0*/  IADD3 R242, PT, PT, R241, UR12, RZ ;  /* 0x0000000cf1f27c10 */ /* 0x000fe2000fffe0ff */
[----:B------:R-:W1:Y:S01]  /*919c0*/  LDCU UR34, c[0x0][0x3b8] ;  /* 0x00007700ff2277ac */ /* 0x000e620008000800 */
[----:B---3--:R-:W-:Y:S01]  /*919d0*/  IMAD.WIDE R230, R240, 0x4, R228 ;  /* 0x00000004f0e67825 */ /* 0x008fe200078e02e4 */
[----:B------:R-:W-:Y:S01]  /*919e0*/  ISETP.GE.AND P3, PT, R243, UR16, PT ;  /* 0x00000010f3007c0c */ /* 0x000fe2000bf66270 */
[----:B------:R-:W3:Y:S03]  /*919f0*/  LDCU UR12, c[0x0][0x398] ;  /* 0x00007300ff0c77ac */ /* 0x000ee60008000800 */
[----:B------:R1:W-:Y:S01]  /*91a00*/  @P4 STG.E desc[UR14][R230.64], R244 ;  /* 0x000000f4e6004986 */ /* 0x0003e2000c10190e */
[----:B------:R-:W-:Y:S01]  /*91a10*/  ISETP.LT.AND P4, PT, R219, UR42, !P3 ;  /* 0x0000002adb007c0c */ /* 0x000fe2000df81270 */
[----:B------:R-:W2:Y:S01]  /*91a20*/  LDCU UR77, c[0x0][0x39c] ;  /* 0x00007380ff4d77ac */ /* 0x000ea20008000800 */
[----:B------:R-:W-:Y:S01]  /*91a30*/  IADD3 R0, PT, PT, R242, UR76, RZ ;  /* 0x0000004cf2007c10 */ /* 0x000fe2000fffe0ff */
[----:B------:R-:W2:Y:S01]  /*91a40*/  LDCU UR16, c[0x0][0x398] ;  /* 0x00007300ff1077ac */ /* 0x000ea20008000800 */
[----:B-1----:R-:W-:-:S04]  /*91a50*/  IMAD.WIDE R230, R240, 0x4, R2 ;  /* 0x00000004f0e67825 */ /* 0x002fc800078e0202 */
[----:B------:R-:W-:Y:S01]  /*91a60*/  IMAD.WIDE R244, R241, 0x4, R228 ;  /* 0x00000004f1f47825 */ /* 0x000fe200078e02e4 */
[----:B------:R1:W-:Y:S01]  /*91a70*/  @P2 STG.E desc[UR14][R230.64], R251 ;  /* 0x000000fbe6002986 */ /* 0x0003e2000c10190e */
[----:B------:R-:W-:Y:S01]  /*91a80*/  ISETP.LT.AND P3, PT, R195, UR30, !P3 ;  /* 0x0000001ec3007c0c */ /* 0x000fe2000df61270 */
[----:B------:R-:W2:Y:S01]  /*91a90*/  LDCU UR76, c[0x0][0x398] ;  /* 0x00007300ff4c77ac */ /* 0x000ea20008000800 */
[----:B------:R-:W-:Y:S01]  /*91aa0*/  VIADD R240, R252, 0x15 ;  /* 0x00000015fcf07836 */ /* 0x000fe20000000000 */
[----:B------:R3:W-:Y:S01]  /*91ab0*/  @P6 STG.E desc[UR14][R244.64], R250 ;  /* 0x000000faf4006986 */ /* 0x0007e2000c10190e */
[----:B------:R-:W-:Y:S01]  /*91ac0*/  IADD3 R243, PT, PT, R0, UR38, RZ ;  /* 0x0000002600f37c10 */ /* 0x000fe2000fffe0ff */
[----:B------:R-:W2:Y:S02]  /*91ad0*/  LDCU UR30, c[0x0][0x39c] ;  /* 0x00007380ff1e77ac */ /* 0x000ea40008000800 */
[----:B------:R-:W-:Y:S01]  /*91ae0*/  ISETP.GE.AND P2, PT, R240, UR18, PT ;  /* 0x00000012f0007c0c */ /* 0x000fe2000bf46270 */
[----:B------:R-:W2:Y:S01]  /*91af0*/  LDCU UR38, c[0x0][0x398] ;  /* 0x00007300ff2677ac */ /* 0x000ea20008000800 */
[----:B-1----:R-:W-:Y:S01]  /*91b00*/  IMAD.WIDE R230, R241, 0x4, R2 ;  /* 0x00000004f1e67825 */ /* 0x002fe200078e0202 */
[----:B------:R-:W1:Y:S03]  /*91b10*/  LDCU UR18, c[0x0][0x398] ;  /* 0x00007300ff1277ac */ /* 0x000e660008000800 */
[----:B------:R-:W-:Y:S01]  /*91b20*/  IMAD.WIDE R240, R242, 0x4, R228 ;  /* 0x00000004f2f07825 */ /* 0x000fe200078e02e4 */
[----:B------:R4:W-:Y:S01]  /*91b30*/  @P1 STG.E desc[UR14][R230.64], R249 ;  /* 0x000000f9e6001986 */ /* 0x0009e2000c10190e */
[----:B------:R-:W1:Y:S02]  /*91b40*/  LDCU UR42, c[0x0][0x3b8] ;  /* 0x00007700ff2a77ac */ /* 0x000e640008000800 */
[----:B---3--:R-:W-:Y:S01]  /*91b50*/  VIADD R245, R252, 0x16 ;  /* 0x00000016fcf57836 */ /* 0x008fe20000000000 */
[----:B------:R-:W-:Y:S01]  /*91b60*/  ISETP.LT.AND P6, PT, R219, UR22, !P2 ;  /* 0x00000016db007c0c */ /* 0x000fe2000d7c1270 */
[----:B------:R3:W-:Y:S01]  /*91b70*/  @P5 STG.E desc[UR14][R240.64], R248 ;  /* 0x000000f8f0005986 */ /* 0x0007e2000c10190e */
[----:B------:R-:W-:Y:S01]  /*91b80*/  ISETP.LT.AND P2, PT, R195, UR35, !P2 ;  /* 0x00000023c3007c0c */ /* 0x000fe2000d741270 */
[----:B------:R-:W1:Y:S01]  /*91b90*/  LDCU UR35, c[0x0][0x39c] ;  /* 0x00007380ff2377ac */ /* 0x000e620008000800 */
[----:B----4-:R-:W-:Y:S01]  /*91ba0*/  IMAD.WIDE R230, R242, 0x4, R2 ;  /* 0x00000004f2e67825 */ /* 0x010fe200078e0202 */
[----:B------:R-:W-:Y:S01]  /*91bb0*/  ISETP.GE.AND P1, PT, R245, UR28, PT ;  /* 0x0000001cf5007c0c */ /* 0x000fe2000bf26270 */
[----:B------:R-:W4:Y:S02]  /*91bc0*/  LDCU UR28, c[0x0][0x398] ;  /* 0x00007300ff1c77ac */ /* 0x000f240008000800 */
[----:B------:R-:W-:Y:S01]  /*91bd0*/  VIADD R245, R252, 0x17 ;  /* 0x00000017fcf57836 */ /* 0x000fe20000000000 */
[----:B------:R1:W-:Y:S01]  /*91be0*/  @P0 STG.E desc[UR14][R230.64], R223 ;  /* 0x000000dfe6000986 */ /* 0x0003e2000c10190e */
[----:B---3--:R-:W-:Y:S01]  /*91bf0*/  IMAD.WIDE R240, R0, 0x4, R228 ;  /* 0x0000000400f07825 */ /* 0x008fe200078e02e4 */
[----:B------:R-:W-:Y:S01]  /*91c00*/  ISETP.LT.AND P5, PT, R219, UR20, !P1 ;  /* 0x00000014db007c0c */ /* 0x000fe2000cfa1270 */
[----:B------:R-:W3:Y:S01]  /*91c10*/  LDCU UR22, c[0x0][0x3b8] ;  /* 0x00007700ff1677ac */ /* 0x000ee20008000800 */
[----:B------:R-:W-:-:S02]  /*91c20*/  ISETP.LT.AND P1, PT, R195, UR6, !P1 ;  /* 0x00000006c3007c0c */ /* 0x000fc4000cf21270 */
[----:B------:R4:W-:Y:S01]  /*91c30*/  @P4 STG.E desc[UR14][R240.64], R227 ;  /* 0x000000e3f0004986 */ /* 0x0009e2000c10190e */
[----:B------:R-:W-:Y:S01]  /*91c40*/  ISETP.GE.AND P0, PT, R245, UR24, PT ;  /* 0x00000018f5007c0c */ /* 0x000fe2000bf06270 */
[----:B------:R-:W2:Y:S01]  /*91c50*/  LDCU UR6, c[0x0][0x39c] ;  /* 0x00007380ff0677ac */ /* 0x000ea20008000800 */
[----:B-1----:R-:W-:Y:S01]  /*91c60*/  IMAD.WIDE R230, R0, 0x4, R2 ;  /* 0x0000000400e67825 */ /* 0x002fe200078e0202 */
[C---:B------:R-:W-:Y:S01]  /*91c70*/  IADD3 R244, PT, PT, R243.reuse, UR31, RZ ;  /* 0x0000001ff3f47c10 */ /* 0x040fe2000fffe0ff */
[----:B------:R-:W1:Y:S03]  /*91c80*/  LDCU UR31, c[0x0][0x398] ;  /* 0x00007300ff1f77ac */ /* 0x000e660008000800 */
[----:B------:R3:W-:Y:S01]  /*91c90*/  @P3 STG.E desc[UR14][R230.64], R226 ;  /* 0x000000e2e6003986 */ /* 0x0007e2000c10190e */
[----:B----4-:R-:W-:Y:S01]  /*91ca0*/  IMAD.WIDE R240, R243, 0x4, R228 ;  /* 0x00000004f3f07825 */ /* 0x010fe200078e02e4 */
[----:B------:R-:W-:Y:S01]  /*91cb0*/  ISETP.LT.AND P4, PT, R219, UR71, !P0 ;  /* 0x00000047db007c0c */ /* 0x000fe2000c781270 */
[----:B------:R-:W4:Y:S01]  /*91cc0*/  LDCU UR24, c[0x0][0x398] ;  /* 0x00007300ff1877ac */ /* 0x000f220008000800 */
[----:B------:R-:W-:-:S02]  /*91cd0*/  ISETP.LT.AND P0, PT, R195, UR58, !P0 ;  /* 0x0000003ac3007c0c */ /* 0x000fc4000c701270 */
[----:B------:R1:W-:Y:S01]  /*91ce0*/  @P6 STG.E desc[UR14][R240.64], R225 ;  /* 0x000000e1f0006986 */ /* 0x0003e2000c10190e */
[----:B------:R-:W-:Y:S01]  /*91cf0*/  IADD3 R242, PT, PT, R244, UR59, RZ ;  /* 0x0000003bf4f27c10 */ /* 0x000fe2000fffe0ff */
[----:B------:R-:W-:Y:S01]  /*91d00*/  VIADD R245, R252, 0x18 ;  /* 0x00000018fcf57836 */ /* 0x000fe20000000000 */
[----:B------:R-:W2:Y:S01]  /*91d10*/  LDCU UR59, c[0x0][0x398] ;  /* 0x00007300ff3b77ac */ /* 0x000ea20008000800 */
[----:B---3--:R-:W-:Y:S01]  /*91d20*/  IMAD.WIDE R230, R243, 0x4, R2 ;  /* 0x00000004f3e67825 */ /* 0x008fe200078e0202 */
[----:B------:R-:W3:Y:S04]  /*91d30*/  LDCU UR58, c[0x0][0x39c] ;  /* 0x00007380ff3a77ac */ /* 0x000ee80008000800 */
[----:B------:R4:W-:Y:S01]  /*91d40*/  @P2 STG.E desc[UR14][R230.64], R224 ;  /* 0x000000e0e6002986 */ /* 0x0009e2000c10190e */
[C---:B-1----:R-:W-:Y:S01]  /*91d50*/  IMAD.WIDE R240, R244.reuse, 0x4, R228 ;  /* 0x00000004f4f07825 */ /* 0x042fe200078e02e4 */
[----:B------:R-:W1:Y:S04]  /*91d60*/  LDCU UR20, c[0x0][0x3b8] ;  /* 0x00007700ff1477ac */ /* 0x000e680008000800 */
[----:B------:R3:W-:Y:S01]  /*91d70*/  @P5 STG.E desc[UR14][R240.64], R239 ;  /* 0x000000eff0005986 */ /* 0x0007e2000c10190e */
[----:B------:R-:W1:Y:S01]  /*91d80*/  LDCU UR71, c[0x0][0x3b8] ;  /* 0x00007700ff4777ac */ /* 0x000e620008000800 */
[----:B----4-:R-:W-:-:S05]  /*91d90*/  IMAD.WIDE R230, R244, 0x4, R2 ;  /* 0x00000004f4e67825 */ /* 0x010fca00078e0202 */
[----:B------:R4:W-:Y:S01]  /*91da0*/  @P1 STG.E desc[UR14][R230.64], R238 ;  /* 0x000000eee6001986 */ /* 0x0009e2000c10190e */
[----:B---3--:R-:W-:-:S05]  /*91db0*/  IMAD.WIDE R240, R242, 0x4, R228 ;  /* 0x00000004f2f07825 */ /* 0x008fca00078e02e4 */
[----:B------:R-:W-:Y:S01]  /*91dc0*/  @P4 STG.E desc[UR14][R240.64], R237 ;  /* 0x000000edf0004986 */ /* 0x000fe2000c10190e */
[----:B----4-:R-:W-:-:S05]  /*91dd0*/  IMAD.WIDE R230, R242, 0x4, R2 ;  /* 0x00000004f2e67825 */ /* 0x010fca00078e0202 */
[----:B------:R3:W-:Y:S04]  /*91de0*/  @P0 STG.E desc[UR14][R230.64], R236 ;  /* 0x000000ece6000986 */ /* 0x0007e8000c10190e */
[----:B---3--:R-:W3:Y:S04]  /*91df0*/  LDL.LU R231, [R1+0xe0] ;  /* 0x0000e00001e77983 */ /* 0x008ee80000300800 */
        /* <DEDUP_REMOVED lines=13> */
[----:B------:R-:W-:Y:S01]  /*91ed0*/  ISETP.GE.AND P3, PT, R245, UR40, PT ;  /* 0x00000028f5007c0c */ /* 0x000fe2000bf66270 */
[----:B------:R-:W-:Y:S01]  /*91ee0*/  VIADD R245, R252, 0x19 ;  /* 0x00000019fcf57836 */ /* 0x000fe20000000000 */
[----:B------:R-:W-:Y:S01]  /*91ef0*/  IADD3 R0, PT, PT, R242, UR73, RZ ;  /* 0x00000049f2007c10 */ /* 0x000fe2000fffe0ff */
[----:B------:R-:W1:Y:S01]  /*91f00*/  LDCU UR73, c[0x0][0x398] ;  /* 0x00007300ff4977ac */ /* 0x000e620008000800 */
[----:B------:R-:W-:-:S02]  /*91f10*/  ISETP.LT.AND P6, PT, R219, UR72, !P3 ;  /* 0x00000048db007c0c */ /* 0x000fc4000dfc1270 */
[----:B------:R-:W-:Y:S01]  /*91f20*/  ISETP.LT.AND P3, PT, R195, UR75, !P3 ;  /* 0x0000004bc3007c0c */ /* 0x000fe2000df61270 */
[----:B------:R-:W-:Y:S01]  /*91f30*/  IMAD.WIDE R240, R0, 0x4, R228 ;  /* 0x0000000400f07825 */ /* 0x000fe200078e02e4 */
[----:B------:R-:W-:Y:S01]  /*91f40*/  ISETP.GE.AND P2, PT, R245, UR48, PT ;  /* 0x00000030f5007c0c */ /* 0x000fe2000bf46270 */
[----:B------:R-:W1:Y:S02]  /*91f50*/  LDCU UR40, c[0x0][0x398] ;  /* 0x00007300ff2877ac */ /* 0x000e640008000800 */
[C---:B------:R-:W-:Y:S01]  /*91f60*/  VIADD R245, R252.reuse, 0x1a ;  /* 0x0000001afcf57836 */ /* 0x040fe20000000000 */
[----:B------:R-:W-:Y:S01]  /*91f70*/  ISETP.LT.AND P5, PT, R219, UR60, !P2 ;  /* 0x0000003cdb007c0c */ /* 0x000fe2000d7a1270 */
[----:B------:R-:W1:Y:S01]  /*91f80*/  LDCU UR75, c[0x0][0x39c] ;  /* 0x00007380ff4b77ac */ /* 0x000e620008000800 */
[----:B------:R-:W-:Y:S02]  /*91f90*/  ISETP.LT.AND P2, PT, R195, UR67, !P2 ;  /* 0x00000043c3007c0c */ /* 0x000fe4000d741270 */
[----:B------:R-:W-:Y:S01]  /*91fa0*/  ISETP.GE.AND P1, PT, R245, UR52, PT ;  /* 0x00000034f5007c0c */ /* 0x000fe2000bf26270 */
[----:B------:R-:W-:Y:S01]  /*91fb0*/  VIADD R245, R252, 0x1b ;  /* 0x0000001bfcf57836 */ /* 0x000fe20000000000 */
[----:B------:R-:W-:Y:S01]  /*91fc0*/  IADD3 R243, PT, PT, R0, UR8, RZ ;  /* 0x0000000800f37c10 */ /* 0x000fe2000fffe0ff */
[----:B------:R-:W1:Y:S01]  /*91fd0*/  LDCU UR8, c[0x0][0x398] ;  /* 0x00007300ff0877ac */ /* 0x000e620008000800 */
[----:B------:R-:W-:-:S02]  /*91fe0*/  ISETP.LT.AND P4, PT, R219, UR65, !P1 ;  /* 0x00000041db007c0c */ /* 0x000fc4000cf81270 */
[----:B------:R-:W-:Y:S01]  /*91ff0*/  ISETP.LT.AND P1, PT, R195, UR49, !P1 ;  /* 0x00000031c3007c0c */ /* 0x000fe2000cf21270 */
[----:B------:R-:W1:Y:S01]  /*92000*/  LDCU UR72, c[0x0][0x3b8] ;  /* 0x00007700ff4877ac */ /* 0x000e620008000800 */
[----:B------:R-:W-:Y:S01]  /*92010*/  ISETP.GE.AND P0, PT, R245, UR44, PT ;  /* 0x0000002cf5007c0c */ /* 0x000fe2000bf06270 */
[----:B------:R-:W-:Y:S01]  /*92020*/  VIADD R245, R252, 0x1c ;  /* 0x0000001cfcf57836 */ /* 0x000fe20000000000 */
[----:B------:R-:W-:Y:S01]  /*92030*/  IADD3 R244, PT, PT, R243, UR66, RZ ;  /* 0x00000042f3f47c10 */ /* 0x000fe2000fffe0ff */
[----:B------:R-:W1:Y:S03]  /*92040*/  LDCU UR48, c[0x0][0x398] ;  /* 0x00007300ff3077ac */ /* 0x000e660008000800 */
[----:B------:R-:W-:Y:S01]  /*92050*/  IADD3 R242, PT, PT, R244, UR33, RZ ;  /* 0x00000021f4f27c10 */ /* 0x000fe2000fffe0ff */
[----:B------:R-:W1:Y:S01]  /*92060*/  LDCU UR67, c[0x0][0x39c] ;  /* 0x00007380ff4377ac */ /* 0x000e620008000800 */
[----:B------:R-:W1:Y:S01]  /*92070*/  LDCU UR66, c[0x0][0x398] ;  /* 0x00007300ff4277ac */ /* 0x000e620008000800 */
[----:B------:R-:W1:Y:S01]  /*92080*/  LDCU UR52, c[0x0][0x398] ;  /* 0x00007300ff3477ac */ /* 0x000e620008000800 */
[----:B------:R-:W1:Y:S01]  /*92090*/  LDCU UR49, c[0x0][0x39c] ;  /* 0x00007380ff3177ac */ /* 0x000e620008000800 */
[----:B------:R-:W1:Y:S01]  /*920a0*/  LDCU UR60, c[0x0][0x3b8] ;  /* 0x00007700ff3c77ac */ /* 0x000e620008000800 */
[----:B------:R-:W1:Y:S01]  /*920b0*/  LDCU UR33, c[0x0][0x398] ;  /* 0x00007300ff2177ac */ /* 0x000e620008000800 */
[----:B------:R-:W1:Y:S01]  /*920c0*/  LDCU UR44, c[0x0][0x398] ;  /* 0x00007300ff2c77ac */ /* 0x000e620008000800 */
[----:B------:R-:W1:Y:S01]  /*920d0*/  LDCU UR65, c[0x0][0x3b8] ;  /* 0x00007700ff4177ac */ /* 0x000e620008000800 */
[----:B---3--:R3:W-:Y:S01]  /*920e0*/  @P6 STG.E desc[UR14][R240.64], R231 ;  /* 0x000000e7f0006986 */ /* 0x0087e2000c10190e */
[----:B------:R-:W-:Y:S01]  /*920f0*/  ISETP.LT.AND P6, PT, R219, UR56, !P0 ;  /* 0x00000038db007c0c */ /* 0x000fe2000c7c1270 */
[----:B------:R-:W1:Y:S01]  /*92100*/  LDCU UR56, c[0x0][0x3b8] ;  /* 0x00007700ff3877ac */ /* 0x000e620008000800 */
[----:B---3--:R-:W-:-:S04]  /*92110*/  IMAD.WIDE R230, R0, 0x4, R2 ;  /* 0x0000000400e67825 */ /* 0x008fc800078e0202 */
[----:B------:R-:W-:Y:S01]  /*92120*/  IMAD.WIDE R240, R243, 0x4, R228 ;  /* 0x00000004f3f07825 */ /* 0x000fe200078e02e4 */
[----:B--2---:R2:W-:Y:S01]  /*92130*/  @P3 STG.E desc[UR14][R230.64], R247 ;  /* 0x000000f7e6003986 */ /* 0x0045e2000c10190e */
[----:B------:R-:W-:Y:S01]  /*92140*/  ISETP.LT.AND P0, PT, R195, UR55, !P0 ;  /* 0x00000037c3007c0c */ /* 0x000fe2000c701270 */
[----:B------:R-:W3:Y:S01]  /*92150*/  LDCU UR55, c[0x0][0x39c] ;  /* 0x00007380ff3777ac */ /* 0x000ee20008000800 */
[----:B------:R-:W-:Y:S01]  /*92160*/  ISETP.GE.AND P3, PT, R245, UR53, PT ;  /* 0x00000035f5007c0c */ /* 0x000fe2000bf66270 */
[----:B------:R1:W-:Y:S01]  /*92170*/  @P5 STG.E desc[UR14][R240.64], R246 ;  /* 0x000000f6f0005986 */ /* 0x0003e2000c10190e */
[----:B------:R-:W-:Y:S01]  /*92180*/  VIADD R245, R252, 0x1d ;  /* 0x0000001dfcf57836 */ /* 0x000fe20000000000 */
[----:B------:R-:W-:Y:S01]  /*92190*/  IADD3 R0, PT, PT, R242, UR37, RZ ;  /* 0x00000025f2007c10 */ /* 0x000fe2000fffe0ff */
[----:B------:R-:W3:Y:S01]  /*921a0*/  LDCU UR37, c[0x0][0x398] ;  /* 0x00007300ff2577ac */ /* 0x000ee20008000800 */
[----:B--2---:R-:W-:Y:S01]  /*921b0*/  IMAD.WIDE R230, R243, 0x4, R2 ;  /* 0x00000004f3e67825 */ /* 0x004fe200078e0202 */
[----:B------:R-:W2:Y:S01]  /*921c0*/  LDL.LU R247, [R1+0x120] ;  /* 0x0001200001f77983 */ /* 0x000ea20000300800 */
[----:B------:R-:W2:Y:S02]  /*921d0*/  LDCU UR53, c[0x0][0x398] ;  /* 0x00007300ff3577ac */ /* 0x000ea40008000800 */
[----:B-1----:R-:W-:Y:S01]  /*921e0*/  IMAD.WIDE R240, R244, 0x4, R228 ;  /* 0x00000004f4f07825 */ /* 0x002fe200078e02e4 */
[----:B----4-:R1:W-:Y:S01]  /*921f0*/  @P2 STG.E desc[UR14][R230.64], R251 ;  /* 0x000000fbe6002986 */ /* 0x0103e2000c10190e */
[----:B------:R-:W-:Y:S01]  /*92200*/  ISETP.LT.AND P5, PT, R219, UR45, !P3 ;  /* 0x0000002ddb007c0c */ /* 0x000fe2000dfa1270 */
[----:B------:R-:W4:Y:S01]  /*92210*/  LDCU UR45, c[0x0][0x3b8] ;  /* 0x00007700ff2d77ac */ /* 0x000f220008000800 */
[----:B------:R-:W-:Y:S01]  /*92220*/  ISETP.LT.AND P3, PT, R195, UR69, !P3 ;  /* 0x00000045c3007c0c */ /* 0x000fe2000df61270 */
[----:B------:R3:W-:Y:S01]  /*92230*/  @P4 STG.E desc[UR14][R240.64], R250 ;  /* 0x000000faf0004986 */ /* 0x0007e2000c10190e */
[----:B------:R-:W-:Y:S01]  /*92240*/  ISETP.GE.AND P2, PT, R245, UR46, PT ;  /* 0x0000002ef5007c0c */ /* 0x000fe2000bf46270 */
[----:B------:R-:W-:Y:S01]  /*92250*/  VIADD R245, R252, 0x1e ;  /* 0x0000001efcf57836 */ /* 0x000fe20000000000 */
[----:B------:R-:W-:Y:S01]  /*92260*/  IADD3 R243, PT, PT, R0, UR62, RZ ;  /* 0x0000003e00f37c10 */ /* 0x000fe2000fffe0ff */
[----:B------:R-:W2:Y:S01]  /*92270*/  LDL.LU R246, [R1+0x110] ;  /* 0x0001100001f67983 */ /* 0x000ea20000300800 */
[----:B-1----:R-:W-:Y:S01]  /*92280*/  IMAD.WIDE R230, R244, 0x4, R2 ;  /* 0x00000004f4e67825 */ /* 0x002fe200078e0202 */
[----:B------:R-:W1:Y:S03]  /*92290*/  LDCU UR69, c[0x0][0x39c] ;  /* 0x00007380ff4577ac */ /* 0x000e660008000800 */
[----:B---3--:R-:W-:Y:S01]  /*922a0*/  IMAD.WIDE R240, R242, 0x4, R228 ;  /* 0x00000004f2f07825 */ /* 0x008fe200078e02e4 */
[----:B------:R3:W-:Y:S01]  /*922b0*/  @P1 STG.E desc[UR14][R230.64], R249 ;  /* 0x000000f9e6001986 */ /* 0x0007e2000c10190e */
[----:B------:R-:W-:Y:S01]  /*922c0*/  ISETP.LT.AND P4, PT, R219, UR29, !P2 ;  /* 0x0000001ddb007c0c */ /* 0x000fe2000d781270 */
[----:B------:R-:W1:Y:S01]  /*922d0*/  LDCU UR62, c[0x0][0x398] ;  /* 0x00007300ff3e77ac */ /* 0x000e620008000800 */
[----:B------:R-:W-:Y:S01]  /*922e0*/  ISETP.LT.AND P2, PT, R195, UR63, !P2 ;  /* 0x0000003fc3007c0c */ /* 0x000fe2000d741270 */
[----:B------:R4:W-:Y:S01]  /*922f0*/  @P6 STG.E desc[UR14][R240.64], R248 ;  /* 0x000000f8f0006986 */ /* 0x0009e2000c10190e */
[----:B------:R-:W-:Y:S01]  /*92300*/  ISETP.GE.AND P1, PT, R245, UR41, PT ;  /* 0x00000029f5007c0c */ /* 0x000fe2000bf26270 */
[----:B------:R-:W-:Y:S01]  /*92310*/  VIADD R245, R252, 0x1f ;  /* 0x0000001ffcf57836 */ /* 0x000fe20000000000 */
[----:B------:R-:W-:Y:S01]  /*92320*/  IADD3 R244, PT, PT, R243, UR27, RZ ;  /* 0x0000001bf3f47c10 */ /* 0x000fe2000fffe0ff */
[----:B------:R-:W1:Y:S01]  /*92330*/  LDCU UR46, c[0x0][0x398] ;  /* 0x00007300ff2e77ac */ /* 0x000e620008000800 */
[----:B---3--:R-:W-:Y:S01]  /*92340*/  IMAD.WIDE R230, R242, 0x4, R2 ;  /* 0x00000004f2e67825 */ /* 0x008fe200078e0202 */
[----:B------:R-:W3:Y:S03]  /*92350*/  LDCU UR63, c[0x0][0x39c] ;  /* 0x00007380ff3f77ac */ /* 0x000ee60008000800 */
[C---:B----4-:R-:W-:Y:S01]  /*92360*/  IMAD.WIDE R240, R0.reuse, 0x4, R228 ;  /* 0x0000000400f07825 */ /* 0x050fe200078e02e4 */
[----:B------:R4:W-:Y:S01]  /*92370*/  @P0 STG.E desc[UR14][R230.64], R223 ;  /* 0x000000dfe6000986 */ /* 0x0009e2000c10190e */
[----:B------:R-:W-:Y:S01]  /*92380*/  ISETP.LT.AND P6, PT, R219, UR51, !P1 ;  /* 0x00000033db007c0c */ /* 0x000fe2000cfc1270 */
[----:B------:R-:W1:Y:S01]  /*92390*/  LDCU UR27, c[0x0][0x398] ;  /* 0x00007300ff1b77ac */ /* 0x000e620008000800 */
[----:B------:R-:W-:Y:S01]  /*923a0*/  ISETP.LT.AND P1, PT, R195, UR74, !P1 ;  /* 0x0000004ac3007c0c */ /* 0x000fe2000cf21270 */
[----:B------:R3:W-:Y:S01]  /*923b0*/  @P5 STG.E desc[UR14][R240.64], R227 ;  /* 0x000000e3f0005986 */ /* 0x0007e2000c10190e */
[----:B------:R-:W-:Y:S01]  /*923c0*/  ISETP.GE.AND P0, PT, R245, UR70, PT ;  /* 0x00000046f5007c0c */ /* 0x000fe2000bf06270 */
[----:B------:R-:W1:Y:S01]  /*923d0*/  LDCU UR41, c[0x0][0x398] ;  /* 0x00007300ff2977ac */ /* 0x000e620008000800 */
[----:B------:R-:W1:Y:S01]  /*923e0*/  LDCU UR29, c[0x0][0x3b8] ;  /* 0x00007700ff1d77ac */ /* 0x000e620008000800 */
[----:B----4-:R-:W-:Y:S01]  /*923f0*/  IMAD.WIDE R230, R0, 0x4, R2 ;  /* 0x0000000400e67825 */ /* 0x010fe200078e0202 */
[----:B------:R-:W-:Y:S01]  /*92400*/  IADD3 R242, PT, PT, R244, UR4, RZ ;  /* 0x00000004f4f27c10 */ /* 0x000fe2000fffe0ff */
[----:B------:R-:W4:Y:S02]  /*92410*/  LDCU UR74, c[0x0][0x39c] ;  /* 0x00007380ff4a77ac */ /* 0x000f240008000800 */
[----:B---3--:R-:W-:Y:S01]  /*92420*/  IMAD.WIDE R240, R243, 0x4, R228 ;  /* 0x00000004f3f07825 */ /* 0x008fe200078e02e4 */
[----:B------:R3:W-:Y:S01]  /*92430*/  @P3 STG.E desc[UR14][R230.64], R226 ;  /* 0x000000e2e6003986 */ /* 0x0007e2000c10190e */
[----:B------:R-:W-:Y:S01]  /*92440*/  ISETP.LT.AND P5, PT, R219, UR26, !P0 ;  /* 0x0000001adb007c0c */ /* 0x000fe2000c7a1270 */
[----:B------:R-:W1:Y:S01]  /*92450*/  LDCU UR4, c[0x0][0x398] ;  /* 0x00007300ff0477ac */ /* 0x000e620008000800 */
[----:B------:R-:W-:Y:S01]  /*92460*/  ISETP.LT.AND P0, PT, R195, UR68, !P0 ;  /* 0x00000044c3007c0c */ /* 0x000fe2000c701270 */
[----:B------:R4:W-:Y:S01]  /*92470*/  @P4 STG.E desc[UR14][R240.64], R225 ;  /* 0x000000e1f0004986 */ /* 0x0009e2000c10190e */
[----:B------:R-:W-:Y:S01]  /*92480*/  VIADD R245, R252, 0x20 ;  /* 0x00000020fcf57836 */ /* 0x000fe20000000000 */
[----:B------:R-:W-:Y:S01]  /*92490*/  IADD3 R0, PT, PT, R242, UR43, RZ ;  /* 0x0000002bf2007c10 */ /* 0x000fe2000fffe0ff */
[----:B------:R-:W1:Y:S01]  /*924a0*/  LDCU UR70, c[0x0][0x398] ;  /* 0x00007300ff4677ac */ /* 0x000e620008000800 */
[----:B------:R-:W1:Y:S01]  /*924b0*/  LDCU UR68, c[0x0][0x39c] ;  /* 0x00007380ff4477ac */ /* 0x000e620008000800 */
[----:B---3--:R-:W-:Y:S01]  /*924c0*/  IMAD.WIDE R230, R243, 0x4, R2 ;  /* 0x00000004f3e67825 */ /* 0x008fe200078e0202 */
[----:B------:R-:W3:Y:S03]  /*924d0*/  LDCU UR51, c[0x0][0x3b8] ;  /* 0x00007700ff3377ac */ /* 0x000ee60008000800 */
[C---:B----4-:R-:W-:Y:S01]  /*924e0*/  IMAD.WIDE R240, R244.reuse, 0x4, R228 ;  /* 0x00000004f4f07825 */ /* 0x050fe200078e02e4 */
[----:B------:R4:W-:Y:S01]  /*924f0*/  @P2 STG.E desc[UR14][R230.64], R224 ;  /* 0x000000e0e6002986 */ /* 0x0009e2000c10190e */
[----:B------:R-:W-:Y:S01]  /*92500*/  ISETP.GE.AND P3, PT, R245, UR64, PT ;  /* 0x00000040f5007c0c */ /* 0x000fe2000bf66270 */
[----:B------:R-:W1:Y:S02]  /*92510*/  LDCU UR43, c[0x0][0x398] ;  /* 0x00007300ff2b77ac */ /* 0x000e640008000800 */
[----:B------:R3:W-:Y:S01]  /*92520*/  @P6 STG.E desc[UR14][R240.64], R239 ;  /* 0x000000eff0006986 */ /* 0x0007e2000c10190e */
[----:B------:R-:W1:Y:S01]  /*92530*/  LDCU UR26, c[0x0][0x3b8] ;  /* 0x00007700ff1a77ac */ /* 0x000e620008000800 */
[----:B----4-:R-:W-:Y:S01]  /*92540*/  IMAD.WIDE R230, R244, 0x4, R2 ;  /* 0x00000004f4e67825 */ /* 0x010fe200078e0202 */
[----:B------:R-:W-:Y:S01]  /*92550*/  IADD3 R243, PT, PT, R0, UR39, RZ ;  /* 0x0000002700f37c10 */ /* 0x000fe2000fffe0ff */
[----:B------:R-:W4:Y:S02]  /*92560*/  LDCU UR64, c[0x0][0x398] ;  /* 0x00007300ff4077ac */ /* 0x000f240008000800 */
[C---:B---3--:R-:W-:Y:S01]  /*92570*/  IMAD.WIDE R240, R242.reuse, 0x4, R228 ;  /* 0x00000004f2f07825 */ /* 0x048fe200078e02e4 */
[----:B------:R3:W-:Y:S01]  /*92580*/  @P1 STG.E desc[UR14][R230.64], R238 ;  /* 0x000000eee6001986 */ /* 0x0007e2000c10190e */
[----:B------:R-:W-:Y:S01]  /*92590*/  ISETP.LT.AND P4, PT, R219, UR36, !P3 ;  /* 0x00000024db007c0c */ /* 0x000fe2000df81270 */
[----:B------:R-:W1:Y:S02]  /*925a0*/  LDCU UR39, c[0x0][0x398] ;  /* 0x00007300ff2777ac */ /* 0x000e640008000800 */
[----:B------:R-:W-:Y:S01]  /*925b0*/  @P5 STG.E desc[UR14][R240.64], R237 ;  /* 0x000000edf0005986 */ /* 0x000fe2000c10190e */
[----:B---3--:R-:W-:-:S04]  /*925c0*/  IMAD.WIDE R230, R242, 0x4, R2 ;  /* 0x00000004f2e67825 */ /* 0x008fc800078e0202 */
[----:B------:R-:W-:Y:S01]  /*925d0*/  VIADD R245, R252, 0x21 ;  /* 0x00000021fcf57836 */ /* 0x000fe20000000000 */
[----:B------:R3:W-:Y:S01]  /*925e0*/  @P0 STG.E desc[UR14][R230.64], R236 ;  /* 0x000000ece6000986 */ /* 0x0007e2000c10190e */
[----:B------:R-:W-:Y:S01]  /*925f0*/  IADD3 R244, PT, PT, R243, UR10, RZ ;  /* 0x0000000af3f47c10 */ /* 0x000fe2000fffe0ff */
[----:B------:R-:W1:Y:S02]  /*92600*/  LDCU UR36, c[0x0][0x3b8] ;  /* 0x00007700ff2477ac */ /* 0x000e640008000800 */
[----:B---3--:R-:W3:Y:S01]  /*92610*/  LDL.LU R231, [R1+0x130] ;  /* 0x0001300001e77983 */ /* 0x008ee20000300800 */
[----:B------:R-:W-:Y:S01]  /*92620*/  ISETP.LT.AND P3, PT, R195, UR61, !P3 ;  /* 0x0000003dc3007c0c */ /* 0x000fe2000df61270 */
[----:B------:R-:W-:Y:S01]  /*92630*/  IMAD.WIDE R240, R0, 0x4, R228 ;  /* 0x0000000400f07825 */ /* 0x000fe200078e02e4 */
[----:B------:R-:W-:Y:S01]  /*92640*/  ISETP.GE.AND P2, PT, R245, UR57, PT ;  /* 0x00000039f5007c0c */ /* 0x000fe2000bf46270 */
[----:B------:R-:W2:Y:S01]  /*92650*/  LDL.LU R251, [R1+0xc0] ;  /* 0x0000c00001fb7983 */ /* 0x000ea20000300800 */
[----:B------:R-:W-:Y:S01]  /*92660*/  IADD3 R242, PT, PT, R244, UR34, RZ ;  /* 0x00000022f4f27c10 */ /* 0x000fe2000fffe0ff */
[C---:B------:R-:W-:Y:S01]  /*92670*/  VIADD R245, R252.reuse, 0x22 ;  /* 0x00000022fcf57836 */ /* 0x040fe20000000000 */
[----:B------:R-:W-:Y:S01]  /*92680*/  ISETP.LT.AND P6, PT, R219, UR32, !P2 ;  /* 0x00000020db007c0c */ /* 0x000fe2000d7c1270 */
[----:B------:R-:W2:Y:S01]  /*92690*/  LDL.LU R250, [R1+0x134] ;  /* 0x0001340001fa7983 */ /* 0x000ea20000300800 */
[----:B------:R-:W1:Y:S03]  /*926a0*/  LDCU UR61, c[0x0][0x39c] ;  /* 0x00007380ff3d77ac */ /* 0x000e660008000800 */
[----:B------:R-:W2:Y:S01]  /*926b0*/  LDL.LU R249, [R1+0x124] ;  /* 0x0001240001f97983 */ /* 0x000ea20000300800 */
[----:B------:R-:W-:Y:S01]  /*926c0*/  ISETP.GE.AND P1, PT, R245, UR50, PT ;  /* 0x00000032f5007c0c */ /* 0x000fe2000bf26270 */
[----:B------:R-:W1:Y:S02]  /*926d0*/  LDCU UR57, c[0x0][0x398] ;  /* 0x00007300ff3977ac */ /* 0x000e640008000800 */
[----:B------:R-:W2:Y:S01]  /*926e0*/  LDL.LU R248, [R1+0x114] ;  /* 0x0001140001f87983 */ /* 0x000ea20000300800 */
[----:B------:R-:W-:Y:S01]  /*926f0*/  ISETP.LT.AND P2, PT, R195, UR54, !P2 ;  /* 0x00000036c3007c0c */ /* 0x000fe2000d741270 */
[C---:B------:R-:W-:Y:S01]  /*92700*/  VIADD R245, R252.reuse, 0x23 ;  /* 0x00000023fcf57836 */ /* 0x040fe20000000000 */
[----:B------:R-:W-:Y:S01]  /*92710*/  ISETP.LT.AND P5, PT, R219, UR12, !P1 ;  /* 0x0000000cdb007c0c */ /* 0x000fe2000cfa1270 */
[----:B------:R-:W4:Y:S01]  /*92720*/  LDL.LU R223, [R1+0xc4] ;  /* 0x0000c40001df7983 */ /* 0x000f220000300800 */
[----:B------:R-:W1:Y:S03]  /*92730*/  LDCU UR54, c[0x0][0x39c] ;  /* 0x00007380ff3677ac */ /* 0x000e660008000800 */
[----:B------:R-:W4:Y:S01]  /*92740*/  LDL.LU R227, [R1+0x138] ;  /* 0x0001380001e37983 */ /* 0x000f220000300800 */
[----:B------:R-:W-:Y:S01]  /*92750*/  ISETP.GE.AND P0, PT, R245, UR77, PT ;  /* 0x0000004df5007c0c */ /* 0x000fe2000bf06270 */
[----:B------:R-:W1:Y:S02]  /*92760*/  LDCU UR10, c[0x0][0x398] ;  /* 0x00007300ff0a77ac */ /* 0x000e640008000800 */
[----:B------:R-:W4:Y:S01]  /*92770*/  LDL.LU R226, [R1+0x128] ;  /* 0x0001280001e27983 */ /* 0x000f220000300800 */
[----:B------:R-:W-:Y:S01]  /*92780*/  ISETP.LT.AND P1, PT, R195, UR47, !P1 ;  /* 0x0000002fc3007c0c */ /* 0x000fe2000cf21270 */
[----:B------:R-:W-:Y:S01]  /*92790*/  VIADD R245, R252, 0x24 ;  /* 0x00000024fcf57836 */ /* 0x000fe20000000000 */
[----:B------:R-:W1:Y:S01]  /*927a0*/  LDCU UR50, c[0x0][0x398] ;  /* 0x00007300ff3277ac */ /* 0x000e620008000800 */
[----:B------:R-:W4:Y:S01]  /*927b0*/  LDL.LU R225, [R1+0x118] ;  /* 0x0001180001e17983 */ /* 0x000f220000300800 */
[----:B------:R-:W1:Y:S03]  /*927c0*/  LDCU UR47, c[0x0][0x39c] ;  /* 0x00007380ff2f77ac */ /* 0x000e660008000800 */
        /* <DEDUP_REMOVED lines=8> */
[----:B------:R-:W4:Y:S04]  /*92850*/  LDL.LU R236, [R1+0xcc] ;  /* 0x0000cc0001ec7983 */ /* 0x000f280000300800 */
        /* <DEDUP_REMOVED lines=17> */
[----:B------:R1:W-:Y:S01]  /*92970*/  @P2 STG.E desc[UR14][R230.64], R251 ;  /* 0x000000fbe6002986 */ /* 0x0003e2000c10190e */
[----:B------:R-:W-:Y:S01]  /*92980*/  ISETP.LT.AND P6, PT, R219, UR38, !P3 ;  /* 0x00000026db007c0c */ /* 0x000fe2000dfc1270 */
[----:B------:R-:W2:Y:S01]  /*92990*/  LDCU UR38, c[0x0][0x3b8] ;  /* 0x00007700ff2677ac */ /* 0x000ea20008000800 */
        /* <DEDUP_REMOVED lines=834> */
[----:B------:R-:W2:Y:S03]  /*95dc0*/  LDCU UR41, c[0x0][0x398] ;  /* 0x00007300ff2977ac */ /* 0x000ea60008000800 */
        /* <DEDUP_REMOVED lines=9> */
[----:B------:R-:W2:Y:S01]  /*95e60*/  LDCU UR74, c[0x0][0x39c] ;  /* 0x00007380ff4a77ac */ /* 0x000ea20008000800 */
[----:B-1----:R-:W-:-:S04]  /*95e70*/  IMAD.WIDE R230, R244, 0x4, R2 ;  /* 0x00000004f4e67825 */ /* 0x002fc800078e0202 */
[----:B---3--:R-:W-:Y:S01]  /*95e80*/  IMAD.WIDE R240, R242, 0x4, R228 ;  /* 0x00000004f2f07825 */ /* 0x008fe200078e02e4 */
[----:B------:R1:W-:Y:S01]  /*95e90*/  @P1 STG.E desc[UR14][R230.64], R249 ;  /* 0x000000f9e6001986 */ /* 0x0003e2000c10190e */
[----:B------:R-:W-:Y:S01]  /*95ea0*/  ISETP.LT.AND P6, PT, R219, UR26, !P2 ;  /* 0x0000001adb007c0c */ /* 0x000fe2000d7c1270 */
[----:B------:R-:W3:Y:S01]  /*95eb0*/  LDCU UR4, c[0x0][0x398] ;  /* 0x00007300ff0477ac */ /* 0x000ee20008000800 */
[----:B------:R-:W-:Y:S01]  /*95ec0*/  ISETP.LT.AND P2, PT, R195, UR68, !P2 ;  /* 0x00000044c3007c0c */ /* 0x000fe2000d741270 */
[----:B------:R2:W-:Y:S01]  /*95ed0*/  @P5 STG.E desc[UR14][R240.64], R248 ;  /* 0x000000f8f0005986 */ /* 0x0005e2000c10190e */
[----:B------:R-:W-:Y:S01]  /*95ee0*/  ISETP.GE.AND P1, PT, R245, UR64, PT ;  /* 0x00000040f5007c0c */ /* 0x000fe2000bf26270 */
[----:B------:R-:W-:Y:S01]  /*95ef0*/  VIADD R245, R252, 0x5f ;  /* 0x0000005ffcf57836 */ /* 0x000fe20000000000 */
[----:B------:R-:W-:Y:S01]  /*95f00*/  IADD3 R244, PT, PT, R243, UR43, RZ ;  /* 0x0000002bf3f47c10 */ /* 0x000fe2000fffe0ff */
[----:B------:R-:W3:Y:S01]  /*95f10*/  LDCU UR70, c[0x0][0x398] ;  /* 0x00007300ff4677ac */ /* 0x000ee20008000800 */
[----:B-1----:R-:W-:Y:S01]  /*95f20*/  IMAD.WIDE R230, R242, 0x4, R2 ;  /* 0x00000004f2e67825 */ /* 0x002fe200078e0202 */
[----:B------:R-:W1:Y:S03]  /*95f30*/  LDCU UR68, c[0x0][0x39c] ;  /* 0x00007380ff4477ac */ /* 0x000e660008000800 */
[C---:B--2---:R-:W-:Y:S01]  /*95f40*/  IMAD.WIDE R240, R0.reuse, 0x4, R228 ;  /* 0x0000000400f07825 */ /* 0x044fe200078e02e4 */
[----:B----4-:R2:W-:Y:S01]  /*95f50*/  @P0 STG.E desc[UR14][R230.64], R223 ;  /* 0x000000dfe6000986 */ /* 0x0105e2000c10190e */
[----:B------:R-:W-:Y:S01]  /*95f60*/  ISETP.LT.AND P5, PT, R219, UR36, !P1 ;  /* 0x00000024db007c0c */ /* 0x000fe2000cfa1270 */
[----:B------:R-:W4:Y:S01]  /*95f70*/  LDCU UR43, c[0x0][0x398] ;  /* 0x00007300ff2b77ac */ /* 0x000f220008000800 */
[----:B------:R-:W-:Y:S01]  /*95f80*/  ISETP.LT.AND P1, PT, R195, UR61, !P1 ;  /* 0x0000003dc3007c0c */ /* 0x000fe2000cf21270 */
[----:B------:R1:W-:Y:S01]  /*95f90*/  @P4 STG.E desc[UR14][R240.64], R227 ;  /* 0x000000e3f0004986 */ /* 0x0003e2000c10190e */
[----:B------:R-:W-:Y:S01]  /*95fa0*/  ISETP.GE.AND P0, PT, R245, UR57, PT ;  /* 0x00000039f5007c0c */ /* 0x000fe2000bf06270 */
[----:B------:R-:W3:Y:S01]  /*95fb0*/  LDCU UR64, c[0x0][0x398] ;  /* 0x00007300ff4077ac */ /* 0x000ee20008000800 */
[----:B------:R-:W3:Y:S01]  /*95fc0*/  LDCU UR26, c[0x0][0x3b8] ;  /* 0x00007700ff1a77ac */ /* 0x000ee20008000800 */
[----:B--2---:R-:W-:Y:S01]  /*95fd0*/  IMAD.WIDE R230, R0, 0x4, R2 ;  /* 0x0000000400e67825 */ /* 0x004fe200078e0202 */
[----:B------:R-:W-:Y:S01]  /*95fe0*/  IADD3 R242, PT, PT, R244, UR39, RZ ;  /* 0x00000027f4f27c10 */ /* 0x000fe2000fffe0ff */
[----:B------:R-:W2:Y:S01]  /*95ff0*/  LDL.LU R223, [R1+0x410] ;  /* 0x0004100001df7983 */ /* 0x000ea20000300800 */
[----:B------:R-:W2:Y:S01]  /*96000*/  LDCU UR61, c[0x0][0x39c] ;  /* 0x00007380ff3d77ac */ /* 0x000ea20008000800 */
[----:B-1----:R-:W-:-:S02]  /*96010*/  IMAD.WIDE R240, R243, 0x4, R228 ;  /* 0x00000004f3f07825 */ /* 0x002fc400078e02e4 */
[----:B------:R1:W-:Y:S01]  /*96020*/  @P3 STG.E desc[UR14][R230.64], R226 ;  /* 0x000000e2e6003986 */ /* 0x0003e2000c10190e */
[----:B------:R-:W-:Y:S01]  /*96030*/  ISETP.LT.AND P4, PT, R219, UR32, !P0 ;  /* 0x00000020db007c0c */ /* 0x000fe2000c781270 */
[----:B------:R-:W-:Y:S01]  /*96040*/  VIADD R245, R252, 0x60 ;  /* 0x00000060fcf57836 */ /* 0x000fe20000000000 */
[----:B------:R-:W-:Y:S01]  /*96050*/  ISETP.LT.AND P0, PT, R195, UR54, !P0 ;  /* 0x00000036c3007c0c */ /* 0x000fe2000c701270 */
[----:B------:R3:W-:Y:S01]  /*96060*/  @P6 STG.E desc[UR14][R240.64], R225 ;  /* 0x000000e1f0006986 */ /* 0x0007e2000c10190e */
[----:B------:R-:W-:Y:S01]  /*96070*/  IADD3 R0, PT, PT, R242, UR10, RZ ;  /* 0x0000000af2007c10 */ /* 0x000fe2000fffe0ff */
[----:B------:R-:W2:Y:S02]  /*96080*/  LDCU UR39, c[0x0][0x398] ;  /* 0x00007300ff2777ac */ /* 0x000ea40008000800 */
[----:B------:R-:W2:Y:S01]  /*96090*/  LDL.LU R247, [R1+0x400] ;  /* 0x0004000001f77983 */ /* 0x000ea20000300800 */
[----:B------:R-:W2:Y:S01]  /*960a0*/  LDCU UR57, c[0x0][0x398] ;  /* 0x00007300ff3977ac */ /* 0x000ea20008000800 */
[----:B-1----:R-:W-:Y:S01]  /*960b0*/  IMAD.WIDE R230, R243, 0x4, R2 ;  /* 0x00000004f3e67825 */ /* 0x002fe200078e0202 */
[----:B------:R-:W-:Y:S01]  /*960c0*/  ISETP.GE.AND P3, PT, R245, UR50, PT ;  /* 0x00000032f5007c0c */ /* 0x000fe2000bf66270 */
[----:B------:R-:W1:Y:S02]  /*960d0*/  LDCU UR54, c[0x0][0x39c] ;  /* 0x00007380ff3677ac */ /* 0x000e640008000800 */
[----:B---3--:R-:W-:Y:S01]  /*960e0*/  IMAD.WIDE R240, R244, 0x4, R228 ;  /* 0x00000004f4f07825 */ /* 0x008fe200078e02e4 */
[----:B------:R3:W-:Y:S01]  /*960f0*/  @P2 STG.E desc[UR14][R230.64], R224 ;  /* 0x000000e0e6002986 */ /* 0x0007e2000c10190e */
[----:B------:R-:W-:Y:S01]  /*96100*/  IADD3 R243, PT, PT, R0, UR34, RZ ;  /* 0x0000002200f37c10 */ /* 0x000fe2000fffe0ff */
[----:B------:R-:W1:Y:S02]  /*96110*/  LDCU UR36, c[0x0][0x3b8] ;  /* 0x00007700ff2477ac */ /* 0x000e640008000800 */
[----:B------:R4:W-:Y:S01]  /*96120*/  @P5 STG.E desc[UR14][R240.64], R239 ;  /* 0x000000eff0005986 */ /* 0x0009e2000c10190e */
[----:B------:R-:W-:Y:S01]  /*96130*/  ISETP.LT.AND P6, PT, R219, UR12, !P3 ;  /* 0x0000000cdb007c0c */ /* 0x000fe2000dfc1270 */
[----:B------:R-:W-:Y:S01]  /*96140*/  VIADD R245, R252, 0x61 ;  /* 0x00000061fcf57836 */ /* 0x000fe20000000000 */
[----:B------:R-:W1:Y:S01]  /*96150*/  LDCU UR10, c[0x0][0x398] ;  /* 0x00007300ff0a77ac */ /* 0x000e620008000800 */
[----:B------:R-:W1:Y:S01]  /*96160*/  LDCU UR50, c[0x0][0x398] ;  /* 0x00007300ff3277ac */ /* 0x000e620008000800 */
[----:B---3--:R-:W-:Y:S01]  /*96170*/  IMAD.WIDE R230, R244, 0x4, R2 ;  /* 0x00000004f4e67825 */ /* 0x008fe200078e0202 */
[----:B------:R-:W3:Y:S03]  /*96180*/  LDCU UR32, c[0x0][0x3b8] ;  /* 0x00007700ff2077ac */ /* 0x000ee60008000800 */
[C---:B----4-:R-:W-:Y:S01]  /*96190*/  IMAD.WIDE R240, R242.reuse, 0x4, R228 ;  /* 0x00000004f2f07825 */ /* 0x050fe200078e02e4 */
[----:B------:R4:W-:Y:S01]  /*961a0*/  @P1 STG.E desc[UR14][R230.64], R238 ;  /* 0x000000eee6001986 */ /* 0x0009e2000c10190e */
[----:B------:R-:W1:Y:S03]  /*961b0*/  LDCU UR34, c[0x0][0x398] ;  /* 0x00007300ff2277ac */ /* 0x000e660008000800 */
[----:B------:R-:W-:Y:S01]  /*961c0*/  @P4 STG.E desc[UR14][R240.64], R237 ;  /* 0x000000edf0004986 */ /* 0x000fe2000c10190e */
[----:B------:R-:W1:Y:S01]  /*961d0*/  LDCU UR12, c[0x0][0x3b8] ;  /* 0x00007700ff0c77ac */ /* 0x000e620008000800 */
[----:B----4-:R-:W-:-:S05]  /*961e0*/  IMAD.WIDE R230, R242, 0x4, R2 ;  /* 0x00000004f2e67825 */ /* 0x010fca00078e0202 */
[----:B------:R4:W-:Y:S04]  /*961f0*/  @P0 STG.E desc[UR14][R230.64], R236 ;  /* 0x000000ece6000986 */ /* 0x0009e8000c10190e */
[----:B----4-:R-:W4:Y:S04]  /*96200*/  LDL.LU R231, [R1+0x420] ;  /* 0x0004200001e77983 */ /* 0x010f280000300800 */
        /* <DEDUP_REMOVED lines=13> */
[----:B------:R-:W-:Y:S01]  /*962e0*/  ISETP.LT.AND P3, PT, R195, UR47, !P3 ;  /* 0x0000002fc3007c0c */ /* 0x000fe2000df61270 */
[----:B------:R-:W-:Y:S01]  /*962f0*/  IMAD.WIDE R240, R0, 0x4, R228 ;  /* 0x0000000400f07825 */ /* 0x000fe200078e02e4 */
[----:B------:R-:W-:Y:S01]  /*96300*/  ISETP.GE.AND P2, PT, R245, UR77, PT ;  /* 0x0000004df5007c0c */ /* 0x000fe2000bf46270 */
[----:B------:R-:W1:Y:S02]  /*96310*/  LDCU UR47, c[0x0][0x39c] ;  /* 0x00007380ff2f77ac */ /* 0x000e640008000800 */
[----:B------:R-:W-:Y:S01]  /*96320*/  VIADD R245, R252, 0x62 ;  /* 0x00000062fcf57836 */ /* 0x000fe20000000000 */
[----:B------:R-:W-:Y:S01]  /*96330*/  ISETP.LT.AND P5, PT, R219, UR76, !P2 ;  /* 0x0000004cdb007c0c */ /* 0x000fe2000d7a1270 */
[----:B------:R-:W1:Y:S01]  /*96340*/  LDCU UR77, c[0x0][0x398] ;  /* 0x00007300ff4d77ac */ /* 0x000e620008000800 */
[----:B------:R-:W-:-:S02]  /*96350*/  ISETP.LT.AND P2, PT, R195, UR16, !P2 ;  /* 0x00000010c3007c0c */ /* 0x000fc4000d741270 */
[----:B------:R-:W-:Y:S01]  /*96360*/  ISETP.GE.AND P1, PT, R245, UR30, PT ;  /* 0x0000001ef5007c0c */ /* 0x000fe2000bf26270 */
[C---:B------:R-:W-:Y:S01]  /*96370*/  VIADD R245, R252.reuse, 0x63 ;  /* 0x00000063fcf57836 */ /* 0x040fe20000000000 */
[----:B------:R-:W-:Y:S01]  /*96380*/  IADD3 R244, PT, PT, R243, UR42, RZ ;  /* 0x0000002af3f47c10 */ /* 0x000fe2000fffe0ff */
[----:B------:R-:W1:Y:S01]  /*96390*/  LDCU UR16, c[0x0][0x39c] ;  /* 0x00007380ff1077ac */ /* 0x000e620008000800 */
[----:B------:R-:W-:Y:S02]  /*963a0*/  ISETP.LT.AND P4, PT, R219, UR38, !P1 ;  /* 0x00000026db007c0c */ /* 0x000fe4000cf81270 */
[----:B------:R-:W-:Y:S01]  /*963b0*/  ISETP.LT.AND P1, PT, R195, UR18, !P1 ;  /* 0x00000012c3007c0c */ /* 0x000fe2000cf21270 */
[----:B------:R-:W1:Y:S01]  /*963c0*/  LDCU UR42, c[0x0][0x398] ;  /* 0x00007300ff2a77ac */ /* 0x000e620008000800 */
[----:B------:R-:W-:Y:S01]  /*963d0*/  ISETP.GE.AND P0, PT, R245, UR35, PT ;  /* 0x00000023f5007c0c */ /* 0x000fe2000bf06270 */
[----:B------:R-:W-:Y:S01]  /*963e0*/  VIADD R245, R252, 0x64 ;  /* 0x00000064fcf57836 */ /* 0x000fe20000000000 */
[----:B------:R-:W-:Y:S01]  /*963f0*/  IADD3 R242, PT, PT, R244, UR22, RZ ;  /* 0x00000016f4f27c10 */ /* 0x000fe2000fffe0ff */
[----:B------:R-:W1:Y:S01]  /*96400*/  LDCU UR76, c[0x0][0x3b8] ;  /* 0x00007700ff4c77ac */ /* 0x000e620008000800 */
[----:B------:R-:W1:Y:S01]  /*96410*/  LDCU UR30, c[0x0][0x398] ;  /* 0x00007300ff1e77ac */ /* 0x000e620008000800 */
[----:B------:R-:W1:Y:S01]  /*96420*/  LDCU UR18, c[0x0][0x39c] ;  /* 0x00007380ff1277ac */ /* 0x000e620008000800 */
[----:B------:R-:W1:Y:S01]  /*96430*/  LDCU UR22, c[0x0][0x398] ;  /* 0x00007300ff1677ac */ /* 0x000e620008000800 */
[----:B------:R-:W1:Y:S01]  /*96440*/  LDCU UR38, c[0x0][0x3b8] ;  /* 0x00007700ff2677ac */ /* 0x000e620008000800 */
[----:B------:R-:W1:Y:S01]  /*96450*/  LDCU UR35, c[0x0][0x398] ;  /* 0x00007300ff2377ac */ /* 0x000e620008000800 */
[----:B----4-:R4:W-:Y:S01]  /*96460*/  @P6 STG.E desc[UR14][R240.64], R231 ;  /* 0x000000e7f0006986 */ /* 0x0109e2000c10190e */
[----:B------:R-:W-:Y:S01]  /*96470*/  ISETP.LT.AND P6, PT, R219, UR31, !P0 ;  /* 0x0000001fdb007c0c */ /* 0x000fe2000c7c1270 */
[----:B------:R-:W1:Y:S01]  /*96480*/  LDCU UR31, c[0x0][0x3b8] ;  /* 0x00007700ff1f77ac */ /* 0x000e620008000800 */
[----:B----4-:R-:W-:-:S04]  /*96490*/  IMAD.WIDE R230, R0, 0x4, R2 ;  /* 0x0000000400e67825 */ /* 0x010fc800078e0202 */
[----:B------:R-:W-:Y:S01]  /*964a0*/  IMAD.WIDE R240, R243, 0x4, R228 ;  /* 0x00000004f3f07825 */ /* 0x000fe200078e02e4 */
[----:B--2---:R2:W-:Y:S01]  /*964b0*/  @P3 STG.E desc[UR14][R230.64], R223 ;  /* 0x000000dfe6003986 */ /* 0x0045e2000c10190e */
[----:B------:R-:W-:Y:S01]  /*964c0*/  ISETP.LT.AND P0, PT, R195, UR28, !P0 ;  /* 0x0000001cc3007c0c */ /* 0x000fe2000c701270 */
[----:B------:R-:W4:Y:S01]  /*964d0*/  LDCU UR28, c[0x0][0x39c] ;  /* 0x00007380ff1c77ac */ /* 0x000f220008000800 */
        /* <DEDUP_REMOVED lines=19> */
[----:B----4-:R-:W-:Y:S01]  /*96610*/  IMAD.WIDE R240, R242, 0x4, R228 ;  /* 0x00000004f2f07825 */ /* 0x010fe200078e02e4 */
[----:B------:R1:W-:Y:S01]  /*96620*/  @P1 STG.E desc[UR14][R230.64], R250 ;  /* 0x000000fae6001986 */ /* 0x0003e2000c10190e */
[----:B------:R-:W-:Y:S01]  /*96630*/  ISETP.LT.AND P4, PT, R219, UR73, !P2 ;  /* 0x00000049db007c0c */ /* 0x000fe2000d781270 */
[----:B------:R-:W4:Y:S01]  /*96640*/  LDCU UR71, c[0x0][0x398] ;  /* 0x00007300ff4777ac */ /* 0x000f220008000800 */
[----:B------:R-:W-:Y:S01]  /*96650*/  ISETP.LT.AND P2, PT, R195, UR40, !P2 ;  /* 0x00000028c3007c0c */ /* 0x000fe2000d741270 */
[----:B------:R3:W-:Y:S01]  /*96660*/  @P6 STG.E desc[UR14][R240.64], R249 ;  /* 0x000000f9f0006986 */ /* 0x0007e2000c10190e */
[----:B------:R-:W-:Y:S01]  /*96670*/  ISETP.GE.AND P1, PT, R245, UR75, PT ;  /* 0x0000004bf5007c0c */ /* 0x000fe2000bf26270 */
[----:B------:R-:W-:Y:S01]  /*96680*/  VIADD R245, R252, 0x67 ;  /* 0x00000067fcf57836 */ /* 0x000fe20000000000 */
[----:B------:R-:W-:Y:S01]  /*96690*/  IADD3 R244, PT, PT, R243, UR72, RZ ;  /* 0x00000048f3f47c10 */ /* 0x000fe2000fffe0ff */
[----:B------:R-:W2:Y:S01]  /*966a0*/  LDCU UR58, c[0x0][0x398] ;  /* 0x00007300ff3a77ac */ /* 0x000ea20008000800 */
[----:B-1----:R-:W-:Y:S01]  /*966b0*/  IMAD.WIDE R230, R242, 0x4, R2 ;  /* 0x00000004f2e67825 */ /* 0x002fe200078e0202 */
[----:B------:R-:W1:Y:S03]  /*966c0*/  LDCU UR40, c[0x0][0x39c] ;  /* 0x00007380ff2877ac */ /* 0x000e660008000800 */
[C---:B---3--:R-:W-:Y:S01]  /*966d0*/  IMAD.WIDE R240, R0.reuse, 0x4, R228 ;  /* 0x0000000400f07825 */ /* 0x048fe200078e02e4 */
        /* <DEDUP_REMOVED lines=8> */
[----:B---3--:R-:W-:Y:S01]  /*96760*/  IMAD.WIDE R230, R0, 0x4, R2 ;  /* 0x0000000400e67825 */ /* 0x008fe200078e0202 */
[----:B------:R-:W-:Y:S01]  /*96770*/  IADD3 R242, PT, PT, R244, UR60, RZ ;  /* 0x0000003cf4f27c10 */ /* 0x000fe2000fffe0ff */
[----:B------:R-:W3:Y:S02]  /*96780*/  LDCU UR48, c[0x0][0x39c] ;  /* 0x00007380ff3077ac */ /* 0x000ee40008000800 */
[----:B----4-:R-:W-:Y:S01]  /*96790*/  IMAD.WIDE R240, R243, 0x4, R228 ;  /* 0x00000004f3f07825 */ /* 0x010fe200078e02e4 */
        /* <DEDUP_REMOVED lines=9> */
[----:B----4-:R-:W-:Y:S01]  /*96830*/  IMAD.WIDE R230, R243, 0x4, R2 ;  /* 0x00000004f3e67825 */ /* 0x010fe200078e0202 */
[----:B------:R-:W4:Y:S03]  /*96840*/  LDCU UR8, c[0x0][0x3b8] ;  /* 0x00007700ff0877ac */ /* 0x000f260008000800 */
[C---:B---3--:R-:W-:Y:S01]  /*96850*/  IMAD.WIDE R240, R244.reuse, 0x4, R228 ;  /* 0x00000004f4f07825 */ /* 0x048fe200078e02e4 */
[----:B------:R3:W-:Y:S01]  /*96860*/  @P2 STG.E desc[UR14][R230.64], R224 ;  /* 0x000000e0e6002986 */ /* 0x0007e2000c10190e */
[----:B------:R-:W-:Y:S01]  /*96870*/  ISETP.GE.AND P3, PT, R245, UR49, PT ;  /* 0x00000031f5007c0c */ /* 0x000fe2000bf66270 */
[----:B------:R-:W1:Y:S02]  /*96880*/  LDCU UR65, c[0x0][0x398] ;  /* 0x00007300ff4177ac */ /* 0x000e640008000800 */
[----:B------:R4:W-:Y:S01]  /*96890*/  @P6 STG.E desc[UR14][R240.64], R239 ;  /* 0x000000eff0006986 */ /* 0x0009e2000c10190e */
[----:B------:R-:W1:Y:S01]  /*968a0*/  LDCU UR66, c[0x0][0x3b8] ;  /* 0x00007700ff4277ac */ /* 0x000e620008000800 */
[----:B---3--:R-:W-:-:S02]  /*968b0*/  IMAD.WIDE R230, R244, 0x4, R2 ;  /* 0x00000004f4e67825 */ /* 0x008fc400078e0202 */
[----:B------:R-:W3:Y:S01]  /*968c0*/  LDL.LU R224, [R1+0x480] ;  /* 0x0004800001e07983 */ /* 0x000ee20000300800 */
[----:B------:R-:W-:Y:S01]  /*968d0*/  IADD3 R243, PT, PT, R0, UR56, RZ ;  /* 0x0000003800f37c10 */ /* 0x000fe2000fffe0ff */
[----:B------:R-:W1:Y:S01]  /*968e0*/  LDCU UR49, c[0x0][0x398] ;  /* 0x00007300ff3177ac */ /* 0x000e620008000800 */
[C---:B----4-:R-:W-:Y:S01]  /*968f0*/  IMAD.WIDE R240, R242.reuse, 0x4, R228 ;  /* 0x00000004f2f07825 */ /* 0x050fe200078e02e4 */
[----:B------:R4:W-:Y:S01]  /*96900*/  @P1 STG.E desc[UR14][R230.64], R238 ;  /* 0x000000eee6001986 */ /* 0x0009e2000c10190e */
[----:B------:R-:W-:Y:S01]  /*96910*/  ISETP.LT.AND P4, PT, R219, UR33, !P3 ;  /* 0x00000021db007c0c */ /* 0x000fe2000df81270 */
[----:B------:R-:W1:Y:S02]  /*96920*/  LDCU UR56, c[0x0][0x398] ;  /* 0x00007300ff3877ac */ /* 0x000e640008000800 */
[----:B------:R-:W-:Y:S01]  /*96930*/  @P5 STG.E desc[UR14][R240.64], R237 ;  /* 0x000000edf0005986 */ /* 0x000fe2000c10190e */
[----:B----4-:R-:W-:-:S04]  /*96940*/  IMAD.WIDE R230, R242, 0x4, R2 ;  /* 0x00000004f2e67825 */ /* 0x010fc800078e0202 */
[----:B------:R-:W-:Y:S01]  /*96950*/  VIADD R245, R252, 0x69 ;  /* 0x00000069fcf57836 */ /* 0x000fe20000000000 */
[----:B------:R4:W-:Y:S01]  /*96960*/  @P0 STG.E desc[UR14][R230.64], R236 ;  /* 0x000000ece6000986 */ /* 0x0009e2000c10190e */
[----:B------:R-:W-:Y:S01]  /*96970*/  IADD3 R244, PT, PT, R243, UR45, RZ ;  /* 0x0000002df3f47c10 */ /* 0x000fe2000fffe0ff */
[----:B------:R-:W1:Y:S02]  /*96980*/  LDCU UR33, c[0x0][0x3b8] ;  /* 0x00007700ff2177ac */ /* 0x000e640008000800 */
[----:B----4-:R-:W4:Y:S01]  /*96990*/  LDL.LU R231, [R1+0x490] ;  /* 0x0004900001e77983 */ /* 0x010f220000300800 */
[----:B------:R-:W-:Y:S01]  /*969a0*/  ISETP.LT.AND P3, PT, R195, UR44, !P3 ;  /* 0x0000002cc3007c0c */ /* 0x000fe2000df61270 */
[----:B------:R-:W-:Y:S01]  /*969b0*/  IMAD.WIDE R240, R0, 0x4, R228 ;  /* 0x0000000400f07825 */ /* 0x000fe200078e02e4 */
[----:B------:R-:W-:Y:S01]  /*969c0*/  ISETP.GE.AND P2, PT, R245, UR55, PT ;  /* 0x00000037f5007c0c */ /* 0x000fe2000bf46270 */
[----:B------:R-:W2:Y:S01]  /*969d0*/  LDL.LU R247, [R1+0x430] ;  /* 0x0004300001f77983 */ /* 0x000ea20000300800 */
[----:B------:R-:W-:Y:S01]  /*969e0*/  IADD3 R242, PT, PT, R244, UR29, RZ ;  /* 0x0000001df4f27c10 */ /* 0x000fe2000fffe0ff */
[----:B------:R-:W1:Y:S02]  /*969f0*/  LDCU UR44, c[0x0][0x39c] ;  /* 0x00007380ff2c77ac */ /* 0x000e640008000800 */
[----:B------:R-:W2:Y:S01]  /*96a00*/  LDL.LU R246, [R1+0x494] ;  /* 0x0004940001f67983 */ /* 0x000ea20000300800 */
[----:B------:R-:W1:Y:S03]  /*96a10*/  LDCU UR45, c[0x0][0x398] ;  /* 0x00007300ff2d77ac */ /* 0x000e660008000800 */
[----:B------:R-:W2:Y:S04]  /*96a20*/  LDL.LU R251, [R1+0x484] ;  /* 0x0004840001fb7983 */ /* 0x000ea80000300800 */
[----:B----4-:R4:W-:Y:S01]  /*96a30*/  @P4 STG.E desc[UR14][R240.64], R231 ;  /* 0x000000e7f0004986 */ /* 0x0109e2000c10190e */
[----:B------:R-:W-:Y:S01]  /*96a40*/  ISETP.LT.AND P6, PT, R219, UR37, !P2 ;  /* 0x00000025db007c0c */ /* 0x000fe2000d7c1270 */
[----:B------:R-:W-:Y:S01]  /*96a50*/  VIADD R245, R252, 0x6a ;  /* 0x0000006afcf57836 */ /* 0x000fe20000000000 */
[----:B------:R-:W1:Y:S01]  /*96a60*/  LDCU UR55, c[0x0][0x398] ;  /* 0x00007300ff3777ac */ /* 0x000e620008000800 */
[----:B------:R-:W2:Y:S01]  /*96a70*/  LDL.LU R250, [R1+0x464] ;  /* 0x0004640001fa7983 */ /* 0x000ea20000300800 */
[----:B------:R-:W1:Y:S03]  /*96a80*/  LDCU UR37, c[0x0][0x3b8] ;  /* 0x00007700ff2577ac */ /* 0x000e660008000800 */
[----:B------:R-:W2:Y:S01]  /*96a90*/  LDL.LU R249, [R1+0x434] ;  /* 0x0004340001f97983 */ /* 0x000ea20000300800 */
[----:B------:R-:W1:Y:S03]  /*96aa0*/  LDCU UR29, c[0x0][0x398] ;  /* 0x00007300ff1d77ac */ /* 0x000e660008000800 */
[----:B------:R-:W2:Y:S01]  /*96ab0*/  LDL.LU R248, [R1+0x498] ;  /* 0x0004980001f87983 */ /* 0x000ea20000300800 */
[----:B----4-:R-:W-:-:S03]  /*96ac0*/  IMAD.WIDE R230, R0, 0x4, R2 ;  /* 0x0000000400e67825 */ /* 0x010fc600078e0202 */
[----:B------:R-:W4:Y:S04]  /*96ad0*/  LDL.LU R227, [R1+0x488] ;  /* 0x0004880001e37983 */ /* 0x000f280000300800 */
[----:B------:R-:W2:Y:S04]  /*96ae0*/  LDL.LU R226, [R1+0x468] ;  /* 0x0004680001e27983 */ /* 0x000ea80000300800 */
[----:B------:R-:W2:Y:S04]  /*96af0*/  LDL.LU R225, [R1+0x438] ;  /* 0x0004380001e17983 */ /* 0x000ea80000300800 */
[----:B------:R-:W2:Y:S04]  /*96b00*/  LDL.LU R239, [R1+0x49c] ;  /* 0x00049c0001ef7983 */ /* 0x000ea80000300800 */
[----:B------:R-:W2:Y:S04]  /*96b10*/  LDL.LU R238, [R1+0x48c] ;  /* 0x00048c0001ee7983 */ /* 0x000ea80000300800 */
[----:B------:R-:W2:Y:S04]  /*96b20*/  LDL.LU R237, [R1+0x46c] ;  /* 0x00046c0001ed7983 */ /* 0x000ea80000300800 */
[----:B------:R-:W2:Y:S04]  /*96b30*/  LDL.LU R236, [R1+0x43c] ;  /* 0x00043c0001ec7983 */ /* 0x000ea80000300800 */
[----:B---3--:R3:W-:Y:S04]  /*96b40*/  @P3 STG.E desc[UR14][R230.64], R224 ;  /* 0x000000e0e6003986 */ /* 0x0087e8000c10190e */
[----:B---3--:R-:W3:Y:S04]  /*96b50*/  LDL.LU R224, [R1+0x2a28] ;  /* 0x002a280001e07983 */ /* 0x008ee80000300800 */
[----:B------:R-:W2:Y:S01]  /*96b60*/  LDL.LU R231, [R1+0x460] ;  /* 0x0004600001e77983 */ /* 0x000ea20000300800 */
        /* <DEDUP_REMOVED lines=9> */
[----:B------:R-:W-:Y:S01]  /*96c00*/  VIADD R245, R252, 0x6c ;  /* 0x0000006cfcf57836 */ /* 0x000fe20000000000 */
[----:B------:R-:W-:Y:S01]  /*96c10*/  IADD3 R0, PT, PT, R242, UR51, RZ ;  /* 0x00000033f2007c10 */ /* 0x000fe2000fffe0ff */
[----:B------:R-:W1:Y:S01]  /*96c20*/  LDCU UR46, c[0x0][0x39c] ;  /* 0x00007380ff2e77ac */ /* 0x000e620008000800 */
[----:B------:R-:W-:Y:S02]  /*96c30*/  ISETP.LT.AND P4, PT, R219, UR27, !P0 ;  /* 0x0000001bdb007c0c */ /* 0x000fe4000c781270 */
[----:B------:R-:W-:Y:S01]  /*96c40*/  ISETP.LT.AND P0, PT, R195, UR41, !P0 ;  /* 0x00000029c3007c0c */ /* 0x000fe2000c701270 */
[----:B------:R-:W1:Y:S01]  /*96c50*/  LDCU UR62, c[0x0][0x3b8] ;  /* 0x00007700ff3e77ac */ /* 0x000e620008000800 */
[----:B------:R-:W-:Y:S01]  /*96c60*/  ISETP.GE.AND P3, PT, R245, UR74, PT ;  /* 0x0000004af5007c0c */ /* 0x000fe2000bf66270 */
[----:B------:R-:W-:Y:S01]  /*96c70*/  VIADD R245, R252, 0x6d ;  /* 0x0000006dfcf57836 */ /* 0x000fe20000000000 */
[----:B------:R-:W1:Y:S01]  /*96c80*/  LDCU UR63, c[0x0][0x398] ;  /* 0x00007300ff3f77ac */ /* 0x000e620008000800 */
[----:B------:R-:W1:Y:S01]  /*96c90*/  LDCU UR41, c[0x0][0x39c] ;  /* 0x00007380ff2977ac */ /* 0x000e620008000800 */
[----:B------:R-:W1:Y:S01]  /*96ca0*/  LDCU UR51, c[0x0][0x398] ;  /* 0x00007300ff3377ac */ /* 0x000e620008000800 */
[----:B------:R-:W1:Y:S01]  /*96cb0*/  LDCU UR27, c[0x0][0x3b8] ;  /* 0x00007700ff1b77ac */ /* 0x000e620008000800 */
[----:B------:R-:W1:Y:S01]  /*96cc0*/  LDCU UR74, c[0x0][0x398] ;  /* 0x00007300ff4a77ac */ /* 0x000e620008000800 */
[----:B--2---:R2:W-:Y:S01]  /*96cd0*/  @P6 STG.E desc[UR14][R240.64], R231 ;  /* 0x000000e7f0006986 */ /* 0x0045e2000c10190e */
[----:B------:R-:W-:Y:S01]  /*96ce0*/  ISETP.LT.AND P6, PT, R219, UR4, !P3 ;  /* 0x00000004db007c0c */ /* 0x000fe2000dfc1270 */
[----:B------:R-:W1:Y:S01]  /*96cf0*/  LDCU UR4, c[0x0][0x3b8] ;  /* 0x00007700ff0477ac */ /* 0x000e620008000800 */
[----:B--2---:R-:W-:-:S04]  /*96d00*/  IMAD.WIDE R230, R243, 0x4, R2 ;  /* 0x00000004f3e67825 */ /* 0x004fc800078e0202 */
[----:B------:R-:W-:Y:S01]  /*96d10*/  IMAD.WIDE R240, R244, 0x4, R228 ;  /* 0x00000004f4f07825 */ /* 0x000fe200078e02e4 */
[----:B------:R2:W-:Y:S01]  /*96d20*/  @P2 STG.E desc[UR14][R230.64], R247 ;  /* 0x000000f7e6002986 */ /* 0x0005e2000c10190e */
[----:B------:R-:W-:Y:S01]  /*96d30*/  ISETP.LT.AND P3, PT, R195, UR70, !P3 ;  /* 0x00000046c3007c0c */ /* 0x000fe2000df61270 */
[----:B------:R-:W1:Y:S01]  /*96d40*/  LDCU UR70, c[0x0][0x39c] ;  /* 0x00007380ff4677ac */ /* 0x000e620008000800 */
[----:B------:R-:W-:Y:S01]  /*96d50*/  ISETP.GE.AND P2, PT, R245, UR68, PT ;  /* 0x00000044f5007c0c */ /* 0x000fe2000bf46270 */
[----:B------:R3:W-:Y:S01]  /*96d60*/  @P5 STG.E desc[UR14][R240.64], R246 ;  /* 0x000000f6f0005986 */ /* 0x0007e2000c10190e */
[----:B------:R-:W-:Y:S01]  /*96d70*/  VIADD R245, R252, 0x6e ;  /* 0x0000006efcf57836 */ /* 0x000fe20000000000 */
[----:B------:R-:W-:Y:S01]  /*96d80*/  IADD3 R243, PT, PT, R0, UR26, RZ ;  /* 0x0000001a00f37c10 */ /* 0x000fe2000fffe0ff */
[----:B------:R-:W1:Y:S01]  /*96d90*/  LDCU UR26, c[0x0][0x398] ;  /* 0x00007300ff1a77ac */ /* 0x000e620008000800 */
[----:B--2---:R-:W-:Y:S01]  /*96da0*/  IMAD.WIDE R230, R244, 0x4, R2 ;  /* 0x00000004f4e67825 */ /* 0x004fe200078e0202 */
[----:B------:R-:W2:Y:S03]  /*96db0*/  LDCU UR68, c[0x0][0x398] ;  /* 0x00007300ff4477ac */ /* 0x000ea60008000800 */
        /* <DEDUP_REMOVED lines=10> */
[----:B---3--:R-:W-:-:S04]  /*96e60*/  IMAD.WIDE R230, R242, 0x4, R2 ;  /* 0x00000004f2e67825 */ /* 0x008fc800078e0202 */
[C---:B--2---:R-:W-:Y:S01]  /*96e70*/  IMAD.WIDE R240, R0.reuse, 0x4, R228 ;  /* 0x0000000400f07825 */ /* 0x044fe200078e02e4 */
[----:B------:R2:W-:Y:S01]  /*96e80*/  @P0 STG.E desc[UR14][R230.64], R249 ;  /* 0x000000f9e6000986 */ /* 0x0005e2000c10190e */
[----:B------:R-:W-:Y:S01]  /*96e90*/  ISETP.LT.AND P4, PT, R219, UR39, !P1 ;  /* 0x00000027db007c0c */ /* 0x000fe2000cf81270 */
[----:B------:R-:W3:Y:S01]  /*96ea0*/  LDCU UR36, c[0x0][0x398] ;  /* 0x00007300ff2477ac */ /* 0x000ee20008000800 */
[----:B------:R-:W-:Y:S01]  /*96eb0*/  ISETP.LT.AND P1, PT, R195, UR57, !P1 ;  /* 0x00000039c3007c0c */ /* 0x000fe2000cf21270 */
[----:B------:R1:W-:Y:S01]  /*96ec0*/  @P6 STG.E desc[UR14][R240.64], R248 ;  /* 0x000000f8f0006986 */ /* 0x0003e2000c10190e */
[----:B------:R-:W-:Y:S01]  /*96ed0*/  ISETP.GE.AND P0, PT, R245, UR54, PT ;  /* 0x00000036f5007c0c */ /* 0x000fe2000bf06270 */
[----:B------:R-:W3:Y:S01]  /*96ee0*/  LDCU UR61, c[0x0][0x398] ;  /* 0x00007300ff3d77ac */ /* 0x000ee20008000800 */
[----:B--2---:R-:W-:Y:S01]  /*96ef0*/  IMAD.WIDE R230, R0, 0x4, R2 ;  /* 0x0000000400e67825 */ /* 0x004fe200078e0202 */
[----:B------:R-:W-:Y:S01]  /*96f00*/  IADD3 R242, PT, PT, R244, UR32, RZ ;  /* 0x00000020f4f27c10 */ /* 0x000fe2000fffe0ff */
[----:B------:R-:W2:Y:S02]  /*96f10*/  LDCU UR57, c[0x0][0x39c] ;  /* 0x00007380ff3977ac */ /* 0x000ea40008000800 */
[----:B-1----:R-:W-:Y:S01]  /*96f20*/  IMAD.WIDE R240, R243, 0x4, R228 ;  /* 0x00000004f3f07825 */ /* 0x002fe200078e02e4 */
[----:B----4-:R1:W-:Y:S01]  /*96f30*/  @P3 STG.E desc[UR14][R230.64], R227 ;  /* 0x000000e3e6003986 */ /* 0x0103e2000c10190e */
[----:B------:R-:W-:Y:S01]  /*96f40*/  ISETP.LT.AND P6, PT, R219, UR10, !P0 ;  /* 0x0000000adb007c0c */ /* 0x000fe2000c7c1270 */
[----:B------:R-:W4:Y:S01]  /*96f50*/  LDCU UR32, c[0x0][0x398] ;  /* 0x00007300ff2077ac */ /* 0x000f220008000800 */
[----:B------:R-:W-:Y:S01]  /*96f60*/  ISETP.LT.AND P0, PT, R195, UR50, !P0 ;  /* 0x00000032c3007c0c */ /* 0x000fe2000c701270 */
[----:B------:R2:W-:Y:S01]  /*96f70*/  @P5 STG.E desc[UR14][R240.64], R226 ;  /* 0x000000e2f0005986 */ /* 0x0005e2000c10190e */
[----:B------:R-:W-:Y:S01]  /*96f80*/  VIADD R245, R252, 0x70 ;  /* 0x00000070fcf57836 */ /* 0x000fe20000000000 */
[----:B------:R-:W-:Y:S01]  /*96f90*/  IADD3 R0, PT, PT, R242, UR12, RZ ;  /* 0x0000000cf2007c10 */ /* 0x000fe2000fffe0ff */
[----:B------:R-:W3:Y:S01]  /*96fa0*/  LDCU UR54, c[0x0][0x398] ;  /* 0x00007300ff3677ac */ /* 0x000ee20008000800 */
[----:B------:R-:W3:Y:S01]  /*96fb0*/  LDCU UR50, c[0x0][0x39c] ;  /* 0x00007380ff3277ac */ /* 0x000ee20008000800 */
[----:B-1----:R-:W-:Y:S01]  /*96fc0*/  IMAD.WIDE R230, R243, 0x4, R2 ;  /* 0x00000004f3e67825 */ /* 0x002fe200078e0202 */
[----:B------:R-:W1:Y:S03]  /*96fd0*/  LDCU UR39, c[0x0][0x3b8] ;  /* 0x00007700ff2777ac */ /* 0x000e660008000800 */
[C---:B--2---:R-:W-:Y:S01]  /*96fe0*/  IMAD.WIDE R240, R244.reuse, 0x4, R228 ;  /* 0x00000004f4f07825 */ /* 0x044fe200078e02e4 */
[----:B------:R2:W-:Y:S01]  /*96ff0*/  @P2 STG.E desc[UR14][R230.64], R225 ;  /* 0x000000e1e6002986 */ /* 0x0005e2000c10190e */
[----:B------:R-:W-:Y:S01]  /*97000*/  ISETP.GE.AND P3, PT, R245, UR47, PT ;  /* 0x0000002ff5007c0c */ /* 0x000fe2000bf66270 */
[----:B------:R-:W1:Y:S02]  /*97010*/  LDCU UR12, c[0x0][0x398] ;  /* 0x00007300ff0c77ac */ /* 0x000e640008000800 */
[----:B------:R3:W-:Y:S01]  /*97020*/  @P4 STG.E desc[UR14][R240.64], R239 ;  /* 0x000000eff0004986 */ /* 0x0007e2000c10190e */
[----:B------:R-:W1:Y:S01]  /*97030*/  LDCU UR10, c[0x0][0x3b8] ;  /* 0x00007700ff0a77ac */ /* 0x000e620008000800 */
[----:B--2---:R-:W-:-:S02]  /*97040*/  IMAD.WIDE R230, R244, 0x4, R2 ;  /* 0x00000004f4e67825 */ /* 0x004fc400078e0202 */
[----:B------:R-:W2:Y:S01]  /*97050*/  LDL.LU R225, [R1+0x4a0] ;  /* 0x0004a00001e17983 */ /* 0x000ea20000300800 */
[----:B------:R-:W-:Y:S01]  /*97060*/  IADD3 R243, PT, PT, R0, UR76, RZ ;  /* 0x0000004c00f37c10 */ /* 0x000fe2000fffe0ff */
[----:B------:R-:W1:Y:S01]  /*97070*/  LDCU UR47, c[0x0][0x398] ;  /* 0x00007300ff2f77ac */ /* 0x000e620008000800 */
        /* <DEDUP_REMOVED lines=20> */
[----:B---3--:R3:W-:Y:S01]  /*971c0*/  @P5 STG.E desc[UR14][R240.64], R231 ;  /* 0x000000e7f0005986 */ /* 0x0087e2000c10190e */
        /* <DEDUP_REMOVED lines=8> */
[----:B---3--:R-:W-:-:S03]  /*97250*/  IMAD.WIDE R230, R0, 0x4, R2 ;  /* 0x0000000400e67825 */ /* 0x008fc600078e0202 */
[----:B------:R-:W3:Y:S04]  /*97260*/  LDL.LU R248, [R1+0x318] ;  /* 0x0003180001f87983 */ /* 0x000ee80000300800 */
[----:B------:R-:W3:Y:S04]  /*97270*/  LDL.LU R227, [R1+0x298] ;  /* 0x0002980001e37983 */ /* 0x000ee80000300800 */
[----:B------:R-:W3:Y:S04]  /*97280*/  LDL.LU R239, [R1+0x4cc] ;  /* 0x0004cc0001ef7983 */ /* 0x000ee80000300800 */
[----:B------:R-:W3:Y:S04]  /*97290*/  LDL.LU R238, [R1+0x4ac] ;  /* 0x0004ac0001ee7983 */ /* 0x000ee80000300800 */
[----:B------:R-:W3:Y:S04]  /*972a0*/  LDL.LU R237, [R1+0x31c] ;  /* 0x00031c0001ed7983 */ /* 0x000ee80000300800 */
[----:B------:R-:W3:Y:S04]  /*972b0*/  LDL.LU R236, [R1+0x29c] ;  /* 0x00029c0001ec7983 */ /* 0x000ee80000300800 */
[----:B--2---:R2:W-:Y:S04]  /*972c0*/  @P3 STG.E desc[UR14][R230.64], R225 ;  /* 0x000000e1e6003986 */ /* 0x0045e8000c10190e */
[----:B--2---:R-:W2:Y:S04]  /*972d0*/  LDL.LU R225, [R1+0x2a24] ;  /* 0x002a240001e17983 */ /* 0x004ea80000300800 */
[----:B------:R-:W2:Y:S01]  /*972e0*/  LDL.LU R231, [R1+0x310] ;  /* 0x0003100001e77983 */ /* 0x000ea20000300800 */
[----:B------:R-:W-:Y:S01]  /*972f0*/  ISETP.LT.AND P2, PT, R195, UR30, !P2 ;  /* 0x0000001ec3007c0c */ /* 0x000fe2000d741270 */
[----:B------:R-:W-:Y:S01]  /*97300*/  IMAD.WIDE R240, R243, 0x4, R228 ;  /* 0x00000004f3f07825 */ /* 0x000fe200078e02e4 */
[----:B------:R-:W-:Y:S01]  /*97310*/  ISETP.GE.AND P1, PT, R245, UR18, PT ;  /* 0x00000012f5007c0c */ /* 0x000fe2000bf26270 */
[----:B------:R-:W1:Y:S03]  /*97320*/  LDCU UR30, c[0x0][0x39c] ;  /* 0x00007380ff1e77ac */ /* 0x000e660008000800 */
[----:B--2---:R2:W-:Y:S01]  /*97330*/  @P4 STG.E desc[UR14][R240.64], R231 ;  /* 0x000000e7f0004986 */ /* 0x0045e2000c10190e */
[----:B------:R-:W-:Y:S01]  /*97340*/  VIADD R245, R252, 0x73 ;  /* 0x00000073fcf57836 */ /* 0x000fe20000000000 */
[----:B------:R-:W-:Y:S01]  /*97350*/  IADD3 R0, PT, PT, R242, UR59, RZ ;  /* 0x0000003bf2007c10 */ /* 0x000fe2000fffe0ff */
[----:B------:R-:W1:Y:S01]  /*97360*/  LDCU UR18, c[0x0][0x398] ;  /* 0x00007300ff1277ac */ /* 0x000e620008000800 */
[----:B--2---:R-:W-:Y:S01]  /*97370*/  IMAD.WIDE R230, R243, 0x4, R2 ;  /* 0x00000004f3e67825 */ /* 0x004fe200078e0202 */
[----:B------:R-:W-:Y:S01]  /*97380*/  ISETP.LT.AND P6, PT, R219, UR22, !P1 ;  /* 0x00000016db007c0c */ /* 0x000fe2000cfc1270 */
[----:B------:R-:W2:Y:S03]  /*97390*/  LDCU UR22, c[0x0][0x3b8] ;  /* 0x00007700ff1677ac */ /* 0x000ea60008000800 */
[----:B------:R1:W-:Y:S01]  /*973a0*/  @P2 STG.E desc[UR14][R230.64], R226 ;  /* 0x000000e2e6002986 */ /* 0x0003e2000c10190e */
[----:B------:R-:W-:Y:S01]  /*973b0*/  ISETP.GE.AND P0, PT, R245, UR28, PT ;  /* 0x0000001cf5007c0c */ /* 0x000fe2000bf06270 */
[----:B------:R-:W-:Y:S01]  /*973c0*/  IMAD.WIDE R240, R244, 0x4, R228 ;  /* 0x00000004f4f07825 */ /* 0x000fe200078e02e4 */
[----:B------:R-:W-:Y:S01]  /*973d0*/  ISETP.LT.AND P1, PT, R195, UR35, !P1 ;  /* 0x00000023c3007c0c */ /* 0x000fe2000cf21270 */
[----:B------:R-:W2:Y:S01]  /*973e0*/  LDCU UR35, c[0x0][0x39c] ;  /* 0x00007380ff2377ac */ /* 0x000ea20008000800 */
[----:B------:R-:W2:Y:S01]  /*973f0*/  LDCU UR59, c[0x0][0x398] ;  /* 0x00007300ff3b77ac */ /* 0x000ea20008000800 */
[----:B-1----:R-:W2:Y:S01]  /*97400*/  LDL.LU R226, [R1+0x2a20] ;  /* 0x002a200001e27983 */ /* 0x002ea20000300800 */
[----:B------:R-:W-:Y:S01]  /*97410*/  VIADD R245, R252, 0x74 ;  /* 0x00000074fcf57836 */ /* 0x000fe20000000000 */
[----:B------:R-:W-:Y:S01]  /*97420*/  IADD3 R243, PT, PT, R0, UR73, RZ ;  /* 0x0000004900f37c10 */ /* 0x000fe2000fffe0ff */
[----:B------:R-:W1:Y:S01]  /*97430*/  LDCU UR28, c[0x0][0x398] ;  /* 0x00007300ff1c77ac */ /* 0x000e620008000800 */
[----:B------:R-:W2:Y:S01]  /*97440*/  LDL.LU R231, [R1+0x4c4] ;  /* 0x0004c40001e77983 */ /* 0x000ea20000300800 */
[----:B------:R-:W-:-:S02]  /*97450*/  ISETP.LT.AND P5, PT, R219, UR20, !P0 ;  /* 0x00000014db007c0c */ /* 0x000fc4000c7a1270 */
[----:B------:R-:W-:Y:S01]  /*97460*/  ISETP.LT.AND P0, PT, R195, UR6, !P0 ;  /* 0x00000006c3007c0c */ /* 0x000fe2000c701270 */
[----:B------:R-:W1:Y:S01]  /*97470*/  LDCU UR6, c[0x0][0x39c] ;  /* 0x00007380ff0677ac */ /* 0x000e620008000800 */
[----:B------:R-:W-:Y:S01]  /*97480*/  ISETP.GE.AND P3, PT, R245, UR24, PT ;  /* 0x00000018f5007c0c */ /* 0x000fe2000bf66270 */
[C---:B------:R-:W-:Y:S01]  /*97490*/  VIADD R245, R252.reuse, 0x75 ;  /* 0x00000075fcf57836 */ /* 0x040fe20000000000 */
[----:B------:R-:W1:Y:S02]  /*974a0*/  LDCU UR20, c[0x0][0x3b8] ;  /* 0x00007700ff1477ac */ /* 0x000e640008000800 */
        /* <DEDUP_REMOVED lines=24> */
[C---:B---3--:R-:W-:Y:S01]  /*97630*/  IMAD.WIDE R240, R0.reuse, 0x4, R228 ;  /* 0x0000000400f07825 */ /* 0x048fe200078e02e4 */
[----:B----4-:R3:W-:Y:S01]  /*97640*/  @P0 STG.E desc[UR14][R230.64], R251 ;  /* 0x000000fbe6000986 */ /* 0x0107e2000c10190e */
[----:B------:R-:W-:Y:S01]  /*97650*/  ISETP.LT.AND P5, PT, R219, UR60, !P1 ;  /* 0x0000003cdb007c0c */ /* 0x000fe2000cfa1270 */
[----:B------:R-:W4:Y:S01]  /*97660*/  LDCU UR60, c[0x0][0x3b8] ;  /* 0x00007700ff3c77ac */ /* 0x000f220008000800 */
[----:B------:R-:W-:Y:S01]  /*97670*/  ISETP.LT.AND P1, PT, R195, UR67, !P1 ;  /* 0x00000043c3007c0c */ /* 0x000fe2000cf21270 */
[----:B------:R1:W-:Y:S01]  /*97680*/  @P4 STG.E desc[UR14][R240.64], R250 ;  /* 0x000000faf0004986 */ /* 0x0003e2000c10190e */
[----:B------:R-:W-:Y:S01]  /*97690*/  ISETP.GE.AND P0, PT, R245, UR52, PT ;  /* 0x00000034f5007c0c */ /* 0x000fe2000bf06270 */
[----:B------:R-:W2:Y:S01]  /*976a0*/  LDCU UR67, c[0x0][0x39c] ;  /* 0x00007380ff4377ac */ /* 0x000ea20008000800 */
[----:B---3--:R-:W-:-:S04]  /*976b0*/  IMAD.WIDE R230, R0, 0x4, R2 ;  /* 0x0000000400e67825 */ /* 0x008fc800078e0202 */
[----:B-1----:R-:W-:Y:S01]  /*976c0*/  IMAD.WIDE R240, R243, 0x4, R228 ;  /* 0x00000004f3f07825 */ /* 0x002fe200078e02e4 */
[----:B------:R1:W-:Y:S01]  /*976d0*/  @P3 STG.E desc[UR14][R230.64], R249 ;  /* 0x000000f9e6003986 */ /* 0x0003e2000c10190e */
[----:B------:R-:W-:Y:S01]  /*976e0*/  ISETP.LT.AND P4, PT, R219, UR65, !P0 ;  /* 0x00000041db007c0c */ /* 0x000fe2000c781270 */
[----:B------:R-:W3:Y:S01]  /*976f0*/  LDCU UR52, c[0x0][0x398] ;  /* 0x00007300ff3477ac */ /* 0x000ee20008000800 */
[----:B------:R-:W-:Y:S01]  /*97700*/  ISETP.LT.AND P0, PT, R195, UR49, !P0 ;  /* 0x00000031c3007c0c */ /* 0x000fe2000c701270 */
[----:B------:R2:W-:Y:S01]  /*97710*/  @P6 STG.E desc[UR14][R240.64], R248 ;  /* 0x000000f8f0006986 */ /* 0x0005e2000c10190e */
[----:B------:R-:W-:Y:S01]  /*97720*/  IADD3 R242, PT, PT, R244, UR66, RZ ;  /* 0x00000042f4f27c10 */ /* 0x000fe2000fffe0ff */
[----:B------:R-:W-:Y:S01]  /*97730*/  VIADD R245, R252, 0x78 ;  /* 0x00000078fcf57836 */ /* 0x000fe20000000000 */
[----:B------:R-:W3:Y:S01]  /*97740*/  LDCU UR66, c[0x0][0x398] ;  /* 0x00007300ff4277ac */ /* 0x000ee20008000800 */
[----:B------:R-:W3:Y:S01]  /*97750*/  LDCU UR65, c[0x0][0x3b8] ;  /* 0x00007700ff4177ac */ /* 0x000ee20008000800 */
[----:B-1----:R-:W-:Y:S01]  /*97760*/  IMAD.WIDE R230, R243, 0x4, R2 ;  /* 0x00000004f3e67825 */ /* 0x002fe200078e0202 */
[----:B------:R-:W1:Y:S03]  /*97770*/  LDCU UR49, c[0x0][0x39c] ;  /* 0x00007380ff3177ac */ /* 0x000e660008000800 */
[C---:B--2---:R-:W-:Y:S01]  /*97780*/  IMAD.WIDE R240, R244.reuse, 0x4, R228 ;  /* 0x00000004f4f07825 */ /* 0x044fe200078e02e4 */
[----:B------:R2:W-:Y:S04]  /*97790*/  @P2 STG.E desc[UR14][R230.64], R227 ;  /* 0x000000e3e6002986 */ /* 0x0005e8000c10190e */
[----:B------:R1:W-:Y:S01]  /*977a0*/  @P5 STG.E desc[UR14][R240.64], R239 ;  /* 0x000000eff0005986 */ /* 0x0003e2000c10190e */
[----:B--2---:R-:W-:-:S03]  /*977b0*/  IMAD.WIDE R230, R244, 0x4, R2 ;  /* 0x00000004f4e67825 */ /* 0x004fc600078e0202 */
[----:B------:R-:W2:Y:S01]  /*977c0*/  LDL.LU R227, [R1+0x510] ;  /* 0x0005100001e37983 */ /* 0x000ea20000300800 */
[----:B-1----:R-:W-:-:S03]  /*977d0*/  IMAD.WIDE R240, R242, 0x4, R228 ;  /* 0x00000004f2f07825 */ /* 0x002fc600078e02e4 */
[----:B------:R1:W-:Y:S04]  /*977e0*/  @P1 STG.E desc[UR14][R230.64], R238 ;  /* 0x000000eee6001986 */ /* 0x0003e8000c10190e */
[----:B------:R-:W-:Y:S01]  /*977f0*/  @P4 STG.E desc[UR14][R240.64], R237 ;  /* 0x000000edf0004986 */ /* 0x000fe2000c10190e */
[----:B-1----:R-:W-:-:S05]  /*97800*/  IMAD.WIDE R230, R242, 0x4, R2 ;  /* 0x00000004f2e67825 */ /* 0x002fca00078e0202 */
[----:B------:R1:W-:Y:S04]  /*97810*/  @P0 STG.E desc[UR14][R230.64], R236 ;  /* 0x000000ece6000986 */ /* 0x0003e8000c10190e */
[----:B-1----:R-:W2:Y:S01]  /*97820*/  LDL.LU R231, [R1+0x520] ;  /* 0x0005200001e77983 */ /* 0x002ea20000300800 */
[----:B------:R-:W-:Y:S02]  /*97830*/  ISETP.GE.AND P3, PT, R245, UR44, PT ;  /* 0x0000002cf5007c0c */ /* 0x000fe4000bf66270 */
[----:B------:R-:W-:Y:S01]  /*97840*/  IADD3 R0, PT, PT, R242, UR33, RZ ;  /* 0x00000021f2007c10 */ /* 0x000fe2000fffe0ff */
[----:B------:R-:W3:Y:S01]  /*97850*/  LDL.LU R236, [R1+0x440] ;  /* 0x0004400001ec7983 */ /* 0x000ee20000300800 */
[----:B------:R-:W-:Y:S01]  /*97860*/  ISETP.LT.AND P6, PT, R219, UR56, !P3 ;  /* 0x00000038db007c0c */ /* 0x000fe2000dfc1270 */
[----:B------:R-:W-:Y:S01]  /*97870*/  VIADD R245, R252, 0x79 ;  /* 0x00000079fcf57836 */ /* 0x000fe20000000000 */
[----:B------:R-:W-:Y:S01]  /*97880*/  ISETP.LT.AND P3, PT, R195, UR55, !P3 ;  /* 0x00000037c3007c0c */ /* 0x000fe2000df61270 */
[C---:B------:R-:W-:Y:S01]  /*97890*/  IMAD.WIDE R240, R0.reuse, 0x4, R228 ;  /* 0x0000000400f07825 */ /* 0x040fe200078e02e4 */
[----:B------:R-:W3:Y:S01]  /*978a0*/  LDL.LU R237, [R1+0x514] ;  /* 0x0005140001ed7983 */ /* 0x000ee20000300800 */
[----:B------:R-:W-:Y:S01]  /*978b0*/  IADD3 R243, PT, PT, R0, UR37, RZ ;  /* 0x0000002500f37c10 */ /* 0x000fe2000fffe0ff */
[----:B------:R-:W1:Y:S02]  /*978c0*/  LDCU UR55, c[0x0][0x39c] ;  /* 0x00007380ff3777ac */ /* 0x000e640008000800 */
[----:B------:R-:W3:Y:S01]  /*978d0*/  LDL.LU R238, [R1+0x444] ;  /* 0x0004440001ee7983 */ /* 0x000ee20000300800 */
[----:B------:R-:W-:Y:S01]  /*978e0*/  ISETP.GE.AND P2, PT, R245, UR53, PT ;  /* 0x00000035f5007c0c */ /* 0x000fe2000bf46270 */
[----:B------:R-:W1:Y:S02]  /*978f0*/  LDCU UR33, c[0x0][0x398] ;  /* 0x00007300ff2177ac */ /* 0x000e640008000800 */
[----:B------:R-:W3:Y:S01]  /*97900*/  LDL.LU R247, [R1+0x518] ;  /* 0x0005180001f77983 */ /* 0x000ee20000300800 */
[----:B------:R-:W1:Y:S03]  /*97910*/  LDCU UR44, c[0x0][0x398] ;  /* 0x00007300ff2c77ac */ /* 0x000e660008000800 */
[----:B------:R-:W3:Y:S01]  /*97920*/  LDL.LU R246, [R1+0x4e8] ;  /* 0x0004e80001f67983 */ /* 0x000ee20000300800 */
[----:B------:R-:W1:Y:S03]  /*97930*/  LDCU UR56, c[0x0][0x3b8] ;  /* 0x00007700ff3877ac */ /* 0x000e660008000800 */
[----:B------:R-:W3:Y:S04]  /*97940*/  LDL.LU R251, [R1+0x448] ;  /* 0x0004480001fb7983 */ /* 0x000ee80000300800 */
[----:B--2---:R2:W-:Y:S01]  /*97950*/  @P6 STG.E desc[UR14][R240.64], R231 ;  /* 0x000000e7f0006986 */ /* 0x0045e2000c10190e */
[----:B------:R-:W-:Y:S01]  /*97960*/  VIADD R245, R252, 0x7a ;  /* 0x0000007afcf57836 */ /* 0x000fe20000000000 */
[----:B------:R-:W-:Y:S01]  /*97970*/  IADD3 R244, PT, PT, R243, UR62, RZ ;  /* 0x0000003ef3f47c10 */ /* 0x000fe2000fffe0ff */
[----:B------:R-:W1:Y:S01]  /*97980*/  LDCU UR37, c[0x0][0x398] ;  /* 0x00007300ff2577ac */ /* 0x000e620008000800 */
[----:B------:R-:W3:Y:S01]  /*97990*/  LDL.LU R250, [R1+0x52c] ;  /* 0x00052c0001fa7983 */ /* 0x000ee20000300800 */
[----:B------:R-:W1:Y:S03]  /*979a0*/  LDCU UR53, c[0x0][0x398] ;  /* 0x00007300ff3577ac */ /* 0x000e660008000800 */
[----:B------:R-:W3:Y:S01]  /*979b0*/  LDL.LU R239, [R1+0x51c] ;  /* 0x00051c0001ef7983 */ /* 0x000ee20000300800 */
[----:B--2---:R-:W-:-:S03]  /*979c0*/  IMAD.WIDE R230, R0, 0x4, R2 ;  /* 0x0000000400e67825 */ /* 0x004fc600078e0202 */
[----:B------:R-:W2:Y:S01]  /*979d0*/  LDL.LU R249, [R1+0x4ec] ;  /* 0x0004ec0001f97983 */ /* 0x000ea20000300800 */
[----:B------:R-:W-:Y:S01]  /*979e0*/  ISETP.LT.AND P5, PT, R219, UR45, !P2 ;  /* 0x0000002ddb007c0c */ /* 0x000fe2000d7a1270 */
[----:B------:R-:W1:Y:S02]  /*979f0*/  LDCU UR62, c[0x0][0x398] ;  /* 0x00007300ff3e77ac */ /* 0x000e640008000800 */
[----:B------:R-:W2:Y:S04]  /*97a00*/  LDL.LU R248, [R1+0x44c] ;  /* 0x00044c0001f87983 */ /* 0x000ea80000300800 */
[----:B------:R1:W-:Y:S01]  /*97a10*/  @P3 STG.E desc[UR14][R230.64], R227 ;  /* 0x000000e3e6003986 */ /* 0x0003e2000c10190e */
[----:B------:R-:W-:Y:S01]  /*97a20*/  IMAD.WIDE R240, R243, 0x4, R228 ;  /* 0x00000004f3f07825 */ /* 0x000fe200078e02e4 */
[----:B------:R-:W-:Y:S01]  /*97a30*/  ISETP.GE.AND P1, PT, R245, UR46, PT ;  /* 0x0000002ef5007c0c */ /* 0x000fe2000bf26270 */
[----:B------:R-:W2:Y:S01]  /*97a40*/  LDCU UR46, c[0x0][0x398] ;  /* 0x00007300ff2e77ac */ /* 0x000ea20008000800 */
[----:B------:R-:W-:Y:S01]  /*97a50*/  IADD3 R242, PT, PT, R244, UR27, RZ ;  /* 0x0000001bf4f27c10 */ /* 0x000fe2000fffe0ff */
[----:B------:R-:W2:Y:S01]  /*97a60*/  LDCU UR45, c[0x0][0x3b8] ;  /* 0x00007700ff2d77ac */ /* 0x000ea20008000800 */
[----:B-1----:R-:W2:Y:S01]  /*97a70*/  LDL.LU R227, [R1+0x2a1c] ;  /* 0x002a1c0001e37983 */ /* 0x002ea20000300800 */
[----:B------:R-:W-:Y:S01]  /*97a80*/  ISETP.LT.AND P2, PT, R195, UR69, !P2 ;  /* 0x00000045c3007c0c */ /* 0x000fe2000d741270 */
[----:B------:R-:W-:Y:S01]  /*97a90*/  VIADD R245, R252, 0x7b ;  /* 0x0000007bfcf57836 */ /* 0x000fe20000000000 */
[----:B------:R-:W-:Y:S01]  /*97aa0*/  ISETP.LT.AND P4, PT, R219, UR29, !P1 ;  /* 0x0000001ddb007c0c */ /* 0x000fe2000cf81270 */
[----:B------:R-:W2:Y:S01]  /*97ab0*/  LDL.LU R231, [R1+0x4e0] ;  /* 0x0004e00001e77983 */ /* 0x000ea20000300800 */
[----:B------:R-:W-:Y:S01]  /*97ac0*/  IADD3 R0, PT, PT, R242, UR4, RZ ;  /* 0x00000004f2007c10 */ /* 0x000fe2000fffe0ff */
[----:B------:R-:W1:Y:S01]  /*97ad0*/  LDCU UR69, c[0x0][0x39c] ;  /* 0x00007380ff4577ac */ /* 0x000e620008000800 */
[----:B------:R-:W-:-:S02]  /*97ae0*/  ISETP.LT.AND P1, PT, R195, UR63, !P1 ;  /* 0x0000003fc3007c0c */ /* 0x000fc4000cf21270 */
[----:B------:R-:W-:Y:S01]  /*97af0*/  ISETP.GE.AND P0, PT, R245, UR41, PT ;  /* 0x00000029f5007c0c */ /* 0x000fe2000bf06270 */
[----:B------:R-:W1:Y:S01]  /*97b00*/  LDCU UR27, c[0x0][0x398] ;  /* 0x00007300ff1b77ac */ /* 0x000e620008000800 */
[----:B------:R-:W1:Y:S01]  /*97b10*/  LDCU UR29, c[0x0][0x3b8] ;  /* 0x00007700ff1d77ac */ /* 0x000e620008000800 */
[----:B--2---:R2:W-:Y:S01]  /*97b20*/  @P5 STG.E desc[UR14][R240.64], R231 ;  /* 0x000000e7f0005986 */ /* 0x0045e2000c10190e */
[----:B------:R-:W-:Y:S01]  /*97b30*/  VIADD R245, R252, 0x7c ;  /* 0x0000007cfcf57836 */ /* 0x000fe20000000000 */
[----:B------:R-:W1:Y:S01]  /*97b40*/  LDCU UR63, c[0x0][0x39c] ;  /* 0x00007380ff3f77ac */ /* 0x000e620008000800 */
[----:B------:R-:W1:Y:S01]  /*97b50*/  LDCU UR41, c[0x0][0x398] ;  /* 0x00007300ff2977ac */ /* 0x000e620008000800 */
[----:B------:R-:W1:Y:S01]  /*97b60*/  LDCU UR4, c[0x0][0x398] ;  /* 0x00007300ff0477ac */ /* 0x000e620008000800 */
[----:B--2---:R-:W-:-:S05]  /*97b70*/  IMAD.WIDE R230, R243, 0x4, R2 ;  /* 0x00000004f3e67825 */ /* 0x004fca00078e0202 */
[----:B---3--:R2:W-:Y:S04]  /*97b80*/  @P2 STG.E desc[UR14][R230.64], R236 ;  /* 0x000000ece6002986 */ /* 0x0085e8000c10190e */
[----:B--2---:R-:W2:Y:S04]  /*97b90*/  LDL.LU R236, [R1+0x2a18] ;  /* 0x002a180001ec7983 */ /* 0x004ea80000300800 */
[----:B------:R-:W3:Y:S01]  /*97ba0*/  LDL.LU R231, [R1+0x524] ;  /* 0x0005240001e77983 */ /* 0x000ee20000300800 */
[C---:B------:R-:W-:Y:S01]  /*97bb0*/  IMAD.WIDE R240, R244.reuse, 0x4, R228 ;  /* 0x00000004f4f07825 */ /* 0x040fe200078e02e4 */
[----:B------:R-:W-:Y:S01]  /*97bc0*/  ISETP.LT.AND P6, PT, R219, UR51, !P0 ;  /* 0x00000033db007c0c */ /* 0x000fe2000c7c1270 */
[----:B------:R-:W1:Y:S03]  /*97bd0*/  LDCU UR51, c[0x0][0x3b8] ;  /* 0x00007700ff3377ac */ /* 0x000e660008000800 */
[----:B---3--:R3:W-:Y:S02]  /*97be0*/  @P4 STG.E desc[UR14][R240.64], R231 ;  /* 0x000000e7f0004986 */ /* 0x0087e4000c10190e */
[----:B---3--:R-:W-:-:S05]  /*97bf0*/  IMAD.WIDE R230, R244, 0x4, R2 ;  /* 0x00000004f4e67825 */ /* 0x008fca00078e0202 */
[----:B------:R3:W-:Y:S04]  /*97c00*/  @P1 STG.E desc[UR14][R230.64], R237 ;  /* 0x000000ede6001986 */ /* 0x0007e8000c10190e */
[----:B---3--:R-:W3:Y:S04]  /*97c10*/  LDL.LU R237, [R1+0x2a14] ;  /* 0x002a140001ed7983 */ /* 0x008ee80000300800 */
        /* <DEDUP_REMOVED lines=17> */
[----:B------:R-:W-:Y:S01]  /*97d30*/  IADD3 R244, PT, PT, R243, UR39, RZ ;  /* 0x00000027f3f47c10 */ /* 0x000fe2000fffe0ff */
[----:B------:R-:W2:Y:S01]  /*97d40*/  LDCU UR26, c[0x0][0x3b8] ;  /* 0x00007700ff1a77ac */ /* 0x000ea20008000800 */
[----:B-1----:R-:W2:Y:S01]  /*97d50*/  LDL.LU R238, [R1+0x2a10] ;  /* 0x002a100001ee7983 */ /* 0x002ea20000300800 */
[----:B------:R-:W-:Y:S01]  /*97d60*/  VIADD R245, R252, 0x7e ;  /* 0x0000007efcf57836 */ /* 0x000fe20000000000 */
[----:B------:R-:W-:Y:S01]  /*97d70*/  ISETP.LT.AND P4, PT, R219, UR36, !P2 ;  /* 0x00000024db007c0c */ /* 0x000fe2000d781270 */
[----:B------:R-:W1:Y:S01]  /*97d80*/  LDCU UR64, c[0x0][0x398] ;  /* 0x00007300ff4077ac */ /* 0x000e620008000800 */
[----:B------:R-:W2:Y:S01]  /*97d90*/  LDL.LU R231, [R1+0x528] ;  /* 0x0005280001e77983 */ /* 0x000ea20000300800 */
        /* <DEDUP_REMOVED lines=9> */
[----:B------:R-:W1:Y:S01]  /*97e30*/  LDCU UR39, c[0x0][0x398] ;  /* 0x00007300ff2777ac */ /* 0x000e620008000800 */
[----:B------:R-:W1:Y:S01]  /*97e40*/  LDCU UR36, c[0x0][0x3b8] ;  /* 0x00007700ff2477ac */ /* 0x000e620008000800 */
[----:B--2---:R2:W-:Y:S01]  /*97e50*/  @P5 STG.E desc[UR14][R240.64], R231 ;  /* 0x000000e7f0005986 */ /* 0x0045e2000c10190e */
[----:B------:R-:W-:Y:S01]  /*97e60*/  ISETP.LT.AND P5, PT, R219, UR12, !P0 ;  /* 0x0000000cdb007c0c */ /* 0x000fe2000c7a1270 */
[----:B------:R-:W-:Y:S01]  /*97e70*/  VIADD R245, R252, 0x80 ;  /* 0x00000080fcf57836 */ /* 0x000fe20000000000 */
[----:B------:R-:W1:Y:S01]  /*97e80*/  LDCU UR57, c[0x0][0x398] ;  /* 0x00007300ff3977ac */ /* 0x000e620008000800 */
[----:B------:R-:W1:Y:S01]  /*97e90*/  LDCU UR10, c[0x0][0x398] ;  /* 0x00007300ff0a77ac */ /* 0x000e620008000800 */
[----:B------:R-:W1:Y:S01]  /*97ea0*/  LDCU UR50, c[0x0][0x398] ;  /* 0x00007300ff3277ac */ /* 0x000e620008000800 */
[----:B--2---:R-:W-:Y:S01]  /*97eb0*/  IMAD.WIDE R230, R0, 0x4, R2 ;  /* 0x0000000400e67825 */ /* 0x004fe200078e0202 */
[----:B------:R-:W2:Y:S03]  /*97ec0*/  LDCU UR32, c[0x0][0x3b8] ;  /* 0x00007700ff2077ac */ /* 0x000ea60008000800 */
[----:B------:R-:W-:Y:S01]  /*97ed0*/  IMAD.WIDE R240, R243, 0x4, R228 ;  /* 0x00000004f3f07825 */ /* 0x000fe200078e02e4 */
[----:B------:R1:W-:Y:S01]  /*97ee0*/  @P3 STG.E desc[UR14][R230.64], R247 ;  /* 0x000000f7e6003986 */ /* 0x0003e2000c10190e */
[----:B------:R-:W-:Y:S01]  /*97ef0*/  ISETP.LT.AND P0, PT, R195, UR47, !P0 ;  /* 0x0000002fc3007c0c */ /* 0x000fe2000c701270 */
[----:B------:R-:W2:Y:S02]  /*97f00*/  LDCU UR47, c[0x0][0x39c] ;  /* 0x00007380ff2f77ac */ /* 0x000ea40008000800 */
[----:B------:R3:W-:Y:S01]  /*97f10*/  @P4 STG.E desc[UR14][R240.64], R246 ;  /* 0x000000f6f0004986 */ /* 0x0007e2000c10190e */
[----:B------:R-:W2:Y:S01]  /*97f20*/  LDCU UR12, c[0x0][0x3b8] ;  /* 0x00007700ff0c77ac */ /* 0x000ea20008000800 */
[----:B-1----:R-:W-:-:S04]  /*97f30*/  IMAD.WIDE R230, R243, 0x4, R2 ;  /* 0x00000004f3e67825 */ /* 0x002fc800078e0202 */
[C---:B---3--:R-:W-:Y:S01]  /*97f40*/  IMAD.WIDE R240, R244.reuse, 0x4, R228 ;  /* 0x00000004f4f07825 */ /* 0x048fe200078e02e4 */
[----:B------:R1:W-:Y:S04]  /*97f50*/  @P2 STG.E desc[UR14][R230.64], R251 ;  /* 0x000000fbe6002986 */ /* 0x0003e8000c10190e */
[----:B------:R3:W-:Y:S01]  /*97f60*/  @P6 STG.E desc[UR14][R240.64], R250 ;  /* 0x000000faf0006986 */ /* 0x0007e2000c10190e */
[----:B-1----:R-:W-:-:S04]  /*97f70*/  IMAD.WIDE R230, R244, 0x4, R2 ;  /* 0x00000004f4e67825 */ /* 0x002fc800078e0202 */
[C---:B---3--:R-:W-:Y:S01]  /*97f80*/  IMAD.WIDE R240, R242.reuse, 0x4, R228 ;  /* 0x00000004f2f07825 */ /* 0x048fe200078e02e4 */
[----:B------:R1:W-:Y:S04]  /*97f90*/  @P1 STG.E desc[UR14][R230.64], R239 ;  /* 0x000000efe6001986 */ /* 0x0003e8000c10190e */
[----:B------:R-:W-:Y:S01]  /*97fa0*/  @P5 STG.E desc[UR14][R240.64], R249 ;  /* 0x000000f9f0005986 */ /* 0x000fe2000c10190e */
[----:B-1----:R-:W-:-:S03]  /*97fb0*/  IMAD.WIDE R230, R242, 0x4, R2 ;  /* 0x00000004f2e67825 */ /* 0x002fc600078e0202 */
[----:B------:R-:W3:Y:S04]  /*97fc0*/  LDL.LU R239, [R1+0x530] ;  /* 0x0005300001ef7983 */ /* 0x000ee80000300800 */
[----:B------:R1:W-:Y:S04]  /*97fd0*/  @P0 STG.E desc[UR14][R230.64], R248 ;  /* 0x000000f8e6000986 */ /* 0x0003e8000c10190e */
[----:B-1----:R-:W2:Y:S04]  /*97fe0*/  LDL.LU R231, [R1+0x540] ;  /* 0x0005400001e77983 */ /* 0x002ea80000300800 */
[----:B------:R-:W3:Y:S04]  /*97ff0*/  LDL.LU R247, [R1+0x544] ;  /* 0x0005440001f77983 */ /* 0x000ee80000300800 */
[----:B------:R-:W3:Y:S04]  /*98000*/  LDL.LU R246, [R1+0x534] ;  /* 0x0005340001f67983 */ /* 0x000ee80000300800 */
[----:B------:R-:W3:Y:S04]  /*98010*/  LDL.LU R251, [R1+0x548] ;  /* 0x0005480001fb7983 */ /* 0x000ee80000300800 */
[----:B------:R-:W3:Y:S04]  /*98020*/  LDL.LU R250, [R1+0x538] ;  /* 0x0005380001fa7983 */ /* 0x000ee80000300800 */
        /* <DEDUP_REMOVED lines=11> */
[----:B------:R-:W-:Y:S01]  /*980e0*/  VIADD R245, R252, 0x82 ;  /* 0x00000082fcf57836 */ /* 0x000fe20000000000 */
[----:B------:R-:W-:Y:S01]  /*980f0*/  ISETP.LT.AND P6, PT, R219, UR38, !P2 ;  /* 0x00000026db007c0c */ /* 0x000fe2000d7c1270 */
[----:B------:R-:W1:Y:S01]  /*98100*/  LDCU UR77, c[0x0][0x398] ;  /* 0x00007300ff4d77ac */ /* 0x000e620008000800 */
[----:B------:R-:W-:Y:S02]  /*98110*/  ISETP.LT.AND P2, PT, R195, UR18, !P2 ;  /* 0x00000012c3007c0c */ /* 0x000fe4000d741270 */
[----:B------:R-:W-:Y:S01]  /*98120*/  IADD3 R243, PT, PT, R0, UR42, RZ ;  /* 0x0000002a00f37c10 */ /* 0x000fe2000fffe0ff */
[----:B------:R-:W1:Y:S01]  /*98130*/  LDCU UR18, c[0x0][0x39c] ;  /* 0x00007380ff1277ac */ /* 0x000e620008000800 */
[----:B------:R-:W-:Y:S01]  /*98140*/  ISETP.GE.AND P1, PT, R245, UR35, PT ;  /* 0x00000023f5007c0c */ /* 0x000fe2000bf26270 */
[C---:B------:R-:W-:Y:S01]  /*98150*/  VIADD R245, R252.reuse, 0x83 ;  /* 0x00000083fcf57836 */ /* 0x040fe20000000000 */
[----:B------:R-:W-:Y:S01]  /*98160*/  IADD3 R244, PT, PT, R243, UR22, RZ ;  /* 0x00000016f3f47c10 */ /* 0x000fe2000fffe0ff */
[----:B------:R-:W1:Y:S03]  /*98170*/  LDCU UR42, c[0x0][0x398] ;  /* 0x00007300ff2a77ac */ /* 0x000e660008000800 */
[----:B------:R-:W-:Y:S01]  /*98180*/  ISETP.GE.AND P0, PT, R245, UR6, PT ;  /* 0x00000006f5007c0c */ /* 0x000fe2000bf06270 */
[----:B------:R-:W-:Y:S01]  /*98190*/  VIADD R245, R252, 0x84 ;  /* 0x00000084fcf57836 */ /* 0x000fe20000000000 */
[----:B------:R-:W-:Y:S01]  /*981a0*/  ISETP.LT.AND P5, PT, R219, UR31, !P1 ;  /* 0x0000001fdb007c0c */ /* 0x000fe2000cfa1270 */
[----:B------:R-:W1:Y:S01]  /*981b0*/  LDCU UR30, c[0x0][0x398] ;  /* 0x00007300ff1e77ac */ /* 0x000e620008000800 */
[----:B------:R-:W-:-:S02]  /*981c0*/  ISETP.LT.AND P1, PT, R195, UR28, !P1 ;  /* 0x0000001cc3007c0c */ /* 0x000fc4000cf21270 */
        /* <DEDUP_REMOVED lines=9> */
[----:B--2---:R2:W-:Y:S02]  /*98260*/  @P4 STG.E desc[UR14][R240.64], R231 ;  /* 0x000000e7f0004986 */ /* 0x0045e4000c10190e */
[----:B--2---:R-:W-:-:S04]  /*98270*/  IMAD.WIDE R230, R0, 0x4, R2 ;  /* 0x0000000400e67825 */ /* 0x004fc800078e0202 */
[----:B------:R-:W-:Y:S01]  /*98280*/  IMAD.WIDE R240, R243, 0x4, R228 ;  /* 0x00000004f3f07825 */ /* 0x000fe200078e02e4 */
[----:B---3--:R2:W-:Y:S01]  /*98290*/  @P3 STG.E desc[UR14][R230.64], R239 ;  /* 0x000000efe6003986 */ /* 0x0085e2000c10190e */
[----:B------:R-:W-:Y:S01]  /*982a0*/  ISETP.GE.AND P3, PT, R245, UR58, PT ;  /* 0x0000003af5007c0c */ /* 0x000fe2000bf66270 */
[----:B------:R-:W3:Y:S02]  /*982b0*/  LDCU UR58, c[0x0][0x398] ;  /* 0x00007300ff3a77ac */ /* 0x000ee40008000800 */
[----:B------:R1:W-:Y:S01]  /*982c0*/  @P6 STG.E desc[UR14][R240.64], R236 ;  /* 0x000000ecf0006986 */ /* 0x0003e2000c10190e */
[----:B--2---:R-:W-:-:S03]  /*982d0*/  IMAD.WIDE R230, R243, 0x4, R2 ;  /* 0x00000004f3e67825 */ /* 0x004fc600078e0202 */
[----:B------:R-:W2:Y:S01]  /*982e0*/  LDL.LU R239, [R1+0x2a0c] ;  /* 0x002a0c0001ef7983 */ /* 0x000ea20000300800 */
[----:B-1----:R-:W-:-:S03]  /*982f0*/  IMAD.WIDE R240, R244, 0x4, R228 ;  /* 0x00000004f4f07825 */ /* 0x002fc600078e02e4 */
[----:B------:R1:W-:Y:S01]  /*98300*/  @P2 STG.E desc[UR14][R230.64], R220 ;  /* 0x000000dce6002986 */ /* 0x0003e2000c10190e */
[----:B------:R-:W-:Y:S01]  /*98310*/  ISETP.LT.AND P4, PT, R219, UR59, !P0 ;  /* 0x0000003bdb007c0c */ /* 0x000fe2000c781270 */
[----:B------:R-:W2:Y:S01]  /*98320*/  LDCU UR59, c[0x0][0x3b8] ;  /* 0x00007700ff3b77ac */ /* 0x000ea20008000800 */
[----:B------:R-:W-:Y:S01]  /*98330*/  ISETP.LT.AND P0, PT, R195, UR24, !P0 ;  /* 0x00000018c3007c0c */ /* 0x000fe2000c701270 */
[----:B------:R-:W-:Y:S02]  /*98340*/  VIADD R243, R252, 0x85 ;  /* 0x00000085fcf37836 */ /* 0x000fe40000000000 */
[----:B-1----:R-:W-:Y:S01]  /*98350*/  IMAD.WIDE R230, R244, 0x4, R2 ;  /* 0x00000004f4e67825 */ /* 0x002fe200078e0202 */
[----:B------:R-:W-:Y:S01]  /*98360*/  ISETP.LT.AND P6, PT, R219, UR73, !P3 ;  /* 0x00000049db007c0c */ /* 0x000fe2000dfc1270 */
[----:B------:R-:W3:Y:S01]  /*98370*/  LDL.LU R244, [R1+0x550] ;  /* 0x0005500001f47983 */ /* 0x000ee20000300800 */
[----:B------:R-:W-:Y:S01]  /*98380*/  ISETP.GE.AND P2, PT, R243, UR75, PT ;  /* 0x0000004bf3007c0c */ /* 0x000fe2000bf46270 */
[----:B------:R-:W1:Y:S02]  /*98390*/  LDCU UR24, c[0x0][0x39c] ;  /* 0x00007380ff1877ac */ /* 0x000e640008000800 */
[----:B------:R-:W3:Y:S01]  /*983a0*/  LDL.LU R245, [R1+0x4f0] ;  /* 0x0004f00001f57983 */ /* 0x000ee20000300800 */
[----:B------:R-:W-:-:S03]  /*983b0*/  ISETP.LT.AND P3, PT, R195, UR40, !P3 ;  /* 0x00000028c3007c0c */ /* 0x000fc6000df61270 */
[----:B------:R1:W-:Y:S01]  /*983c0*/  @P5 STG.E desc[UR14][R240.64], R247 ;  /* 0x000000f7f0005986 */ /* 0x0003e2000c10190e */
[----:B------:R-:W-:Y:S01]  /*983d0*/  IADD3 R0, PT, PT, R242, UR71, RZ ;  /* 0x00000047f2007c10 */ /* 0x000fe2000fffe0ff */
[----:B------:R-:W-:Y:S01]  /*983e0*/  VIADD R243, R252, 0x86 ;  /* 0x00000086fcf37836 */ /* 0x000fe20000000000 */
[----:B------:R-:W-:Y:S01]  /*983f0*/  ISETP.LT.AND P5, PT, R219, UR8, !P2 ;  /* 0x00000008db007c0c */ /* 0x000fe2000d7a1270 */
[----:B------:R4:W-:Y:S01]  /*98400*/  @P1 STG.E desc[UR14][R230.64], R246 ;  /* 0x000000f6e6001986 */ /* 0x0009e2000c10190e */
[----:B------:R-:W-:Y:S01]  /*98410*/  ISETP.LT.AND P2, PT, R195, UR48, !P2 ;  /* 0x00000030c3007c0c */ /* 0x000fe2000d741270 */
[----:B------:R-:W2:Y:S01]  /*98420*/  LDCU UR40, c[0x0][0x39c] ;  /* 0x00007380ff2877ac */ /* 0x000ea20008000800 */
[----:B------:R-:W2:Y:S01]  /*98430*/  LDCU UR75, c[0x0][0x398] ;  /* 0x00007300ff4b77ac */ /* 0x000ea20008000800 */
[----:B-1----:R-:W-:Y:S01]  /*98440*/  IMAD.WIDE R240, R242, 0x4, R228 ;  /* 0x00000004f2f07825 */ /* 0x002fe200078e02e4 */
[----:B------:R-:W3:Y:S01]  /*98450*/  LDL.LU R247, [R1+0x554] ;  /* 0x0005540001f77983 */ /* 0x000ee20000300800 */
[----:B------:R-:W-:Y:S01]  /*98460*/  IADD3 R236, PT, PT, R0, UR72, RZ ;  /* 0x0000004800ec7c10 */ /* 0x000fe2000fffe0ff */
[----:B------:R-:W1:Y:S01]  /*98470*/  LDCU UR71, c[0x0][0x398] ;  /* 0x00007300ff4777ac */ /* 0x000e620008000800 */
[----:B----4-:R-:W-:Y:S01]  /*98480*/  IMAD.WIDE R230, R242, 0x4, R2 ;  /* 0x00000004f2e67825 */ /* 0x010fe200078e0202 */
[----:B------:R-:W4:Y:S01]  /*98490*/  LDL.LU R246, [R1+0x4f4] ;  /* 0x0004f40001f67983 */ /* 0x000f220000300800 */
[----:B------:R-:W-:Y:S01]  /*984a0*/  ISETP.GE.AND P1, PT, R243, UR67, PT ;  /* 0x00000043f3007c0c */ /* 0x000fe2000bf26270 */
[----:B------:R-:W1:Y:S02]  /*984b0*/  LDCU UR48, c[0x0][0x39c] ;  /* 0x00007380ff3077ac */ /* 0x000e640008000800 */
        /* <DEDUP_REMOVED lines=9> */
[----:B------:R-:W-:Y:S01]  /*98550*/  IADD3 R237, PT, PT, R220, UR65, RZ ;  /* 0x00000041dced7c10 */ /* 0x000fe2000fffe0ff */
[----:B------:R-:W1:Y:S02]  /*98560*/  LDCU UR52, c[0x0][0x39c] ;  /* 0x00007380ff3477ac */ /* 0x000e640008000800 */
[----:B------:R-:W-:Y:S01]  /*98570*/  IMAD.WIDE R230, R0, 0x4, R2 ;  /* 0x0000000400e67825 */ /* 0x000fe200078e0202 */
[----:B------:R1:W-:Y:S01]  /*98580*/  @P6 STG.E desc[UR14][R240.64], R251 ;  /* 0x000000fbf0006986 */ /* 0x0003e2000c10190e */
[----:B------:R-:W2:Y:S02]  /*98590*/  LDCU UR60, c[0x0][0x398] ;  /* 0x00007300ff3c77ac */ /* 0x000ea40008000800 */
[----:B------:R-:W-:Y:S01]  /*985a0*/  VIADD R221, R252, 0x88 ;  /* 0x00000088fcdd7836 */ /* 0x000fe20000000000 */
[----:B------:R1:W-:Y:S01]  /*985b0*/  @P3 STG.E desc[UR14][R230.64], R250 ;  /* 0x000000fae6003986 */ /* 0x0003e2000c10190e */
[----:B------:R-:W-:Y:S01]  /*985c0*/  ISETP.GE.AND P0, PT, R242, UR49, PT ;  /* 0x00000031f2007c0c */ /* 0x000fe2000bf06270 */
[----:B------:R-:W2:Y:S02]  /*985d0*/  LDCU UR67, c[0x0][0x398] ;  /* 0x00007300ff4377ac */ /* 0x000ea40008000800 */
[----:B------:R-:W-:Y:S01]  /*985e0*/  ISETP.GE.AND P3, PT, R221, UR55, PT ;  /* 0x00000037dd007c0c */ /* 0x000fe2000bf66270 */
[----:B------:R-:W-:Y:S01]  /*985f0*/  VIADD R221, R252, 0x89 ;  /* 0x00000089fcdd7836 */ /* 0x000fe20000000000 */
[----:B------:R-:W2:Y:S01]  /*98600*/  LDCU UR8, c[0x0][0x3b8] ;  /* 0x00007700ff0877ac */ /* 0x000ea20008000800 */
[C---:B-1----:R-:W-:Y:S01]  /*98610*/  IMAD.WIDE R240, R236.reuse, 0x4, R228 ;  /* 0x00000004ecf07825 */ /* 0x042fe200078e02e4 */
[----:B------:R-:W4:Y:S01]  /*98620*/  LDL.LU R251, [R1+0x558] ;  /* 0x0005580001fb7983 */ /* 0x000f220000300800 */
[----:B------:R-:W1:Y:S02]  /*98630*/  LDCU UR65, c[0x0][0x398] ;  /* 0x00007300ff4177ac */ /* 0x000e640008000800 */
[----:B------:R-:W-:Y:S01]  /*98640*/  IMAD.WIDE R230, R236, 0x4, R2 ;  /* 0x00000004ece67825 */ /* 0x000fe200078e0202 */
[----:B------:R-:W4:Y:S01]  /*98650*/  LDL.LU R250, [R1+0x4f8] ;  /* 0x0004f80001fa7983 */ /* 0x000f220000300800 */
[----:B------:R-:W-:Y:S01]  /*98660*/  ISETP.LT.AND P6, PT, R219, UR33, !P0 ;  /* 0x00000021db007c0c */ /* 0x000fe2000c7c1270 */
[----:B------:R-:W1:Y:S02]  /*98670*/  LDCU UR49, c[0x0][0x398] ;  /* 0x00007300ff3177ac */ /* 0x000e640008000800 */
[----:B------:R1:W-:Y:S01]  /*98680*/  @P5 STG.E desc[UR14][R240.64], R238 ;  /* 0x000000eef0005986 */ /* 0x0003e2000c10190e */
[----:B------:R-:W-:Y:S01]  /*98690*/  IADD3 R0, PT, PT, R237, UR56, RZ ;  /* 0x00000038ed007c10 */ /* 0x000fe2000fffe0ff */
[----:B------:R-:W2:Y:S02]  /*986a0*/  LDCU UR66, c[0x0][0x3b8] ;  /* 0x00007700ff4277ac */ /* 0x000ea40008000800 */
[----:B------:R1:W-:Y:S01]  /*986b0*/  @P2 STG.E desc[UR14][R230.64], R222 ;  /* 0x000000dee6002986 */ /* 0x0003e2000c10190e */
[----:B------:R-:W-:Y:S01]  /*986c0*/  ISETP.GE.AND P2, PT, R221, UR69, PT ;  /* 0x00000045dd007c0c */ /* 0x000fe2000bf46270 */
[----:B------:R-:W2:Y:S01]  /*986d0*/  LDCU UR56, c[0x0][0x398] ;  /* 0x00007300ff3877ac */ /* 0x000ea20008000800 */
[----:B------:R-:W2:Y:S01]  /*986e0*/  LDCU UR55, c[0x0][0x398] ;  /* 0x00007300ff3777ac */ /* 0x000ea20008000800 */
[C---:B-1----:R-:W-:Y:S01]  /*986f0*/  IMAD.WIDE R240, R220.reuse, 0x4, R228 ;  /* 0x00000004dcf07825 */ /* 0x042fe200078e02e4 */
[----:B------:R-:W-:Y:S01]  /*98700*/  ISETP.LT.AND P0, PT, R195, UR44, !P0 ;  /* 0x0000002cc3007c0c */ /* 0x000fe2000c701270 */
[----:B------:R-:W1:Y:S02]  /*98710*/  LDCU UR44, c[0x0][0x39c] ;  /* 0x00007380ff2c77ac */ /* 0x000e640008000800 */
[----:B------:R-:W-:Y:S01]  /*98720*/  IMAD.WIDE R220, R220, 0x4, R2 ;  /* 0x00000004dcdc7825 */ /* 0x000fe200078e0202 */
[----:B------:R1:W-:Y:S01]  /*98730*/  @P4 STG.E desc[UR14][R240.64], R249 ;  /* 0x000000f9f0004986 */ /* 0x0003e2000c10190e */
[----:B------:R-:W-:Y:S01]  /*98740*/  ISETP.LT.AND P5, PT, R219, UR37, !P3 ;  /* 0x00000025db007c0c */ /* 0x000fe2000dfa1270 */
[----:B------:R-:W2:Y:S02]  /*98750*/  LDCU UR33, c[0x0][0x3b8] ;  /* 0x00007700ff2177ac */ /* 0x000ea40008000800 */
[----:B------:R1:W-:Y:S01]  /*98760*/  @P1 STG.E desc[UR14][R220.64], R248 ;  /* 0x000000f8dc001986 */ /* 0x0003e2000c10190e */
[----:B------:R-:W-:-:S04]  /*98770*/  IMAD.WIDE R230, R237, 0x4, R228 ;  /* 0x00000004ede67825 */ /* 0x000fc800078e02e4 */
[----:B------:R-:W-:Y:S01]  /*98780*/  VIADD R238, R252, 0x8a ;  /* 0x0000008afcee7836 */ /* 0x000fe20000000000 */
[----:B------:R-:W-:Y:S01]  /*98790*/  IADD3 R236, PT, PT, R0, UR45, RZ ;  /* 0x0000002d00ec7c10 */ /* 0x000fe2000fffe0ff */
[----:B------:R-:W2:Y:S01]  /*987a0*/  LDCU UR45, c[0x0][0x398] ;  /* 0x00007300ff2d77ac */ /* 0x000ea20008000800 */
[----:B-1----:R-:W4:Y:S01]  /*987b0*/  LDL.LU R249, [R1+0x55c] ;  /* 0x00055c0001f97983 */ /* 0x002f220000300800 */
[----:B------:R-:W-:Y:S01]  /*987c0*/  ISETP.LT.AND P4, PT, R219, UR62, !P2 ;  /* 0x0000003edb007c0c */ /* 0x000fe2000d781270 */
[----:B------:R-:W1:Y:S02]  /*987d0*/  LDCU UR69, c[0x0][0x398] ;  /* 0x00007300ff4577ac */ /* 0x000e640008000800 */
[----:B------:R-:W4:Y:S01]  /*987e0*/  LDL.LU R248, [R1+0x4fc] ;  /* 0x0004fc0001f87983 */ /* 0x000f220000300800 */
[----:B------:R-:W-:Y:S01]  /*987f0*/  ISETP.LT.AND P3, PT, R195, UR53, !P3 ;  /* 0x00000035c3007c0c */ /* 0x000fe2000df61270 */
[----:B------:R-:W-:Y:S01]  /*98800*/  IMAD.WIDE R220, R237, 0x4, R2 ;  /* 0x00000004eddc7825 */ /* 0x000fe200078e0202 */
        /* <DEDUP_REMOVED lines=12> */
[----:B--2---:R2:W-:Y:S04]  /*988d0*/  @P6 STG.E desc[UR14][R230.64], R239 ;  /* 0x000000efe6006986 */ /* 0x0045e8000c10190e */
[----:B------:R1:W-:Y:S01]  /*988e0*/  @P0 STG.E desc[UR14][R220.64], R223 ;  /* 0x000000dfdc000986 */ /* 0x0003e2000c10190e */
[----:B------:R-:W-:Y:S01]  /*988f0*/  ISETP.LT.AND P6, PT, R219, UR27, !P1 ;  /* 0x0000001bdb007c0c */ /* 0x000fe2000cfc1270 */
[----:B------:R-:W3:Y:S01]  /*98900*/  LDCU UR27, c[0x0][0x3b8] ;  /* 0x00007700ff1b77ac */ /* 0x000ee20008000800 */
[----:B------:R-:W-:Y:S01]  /*98910*/  ISETP.LT.AND P1, PT, R195, UR41, !P1 ;  /* 0x00000029c3007c0c */ /* 0x000fe2000cf21270 */
[----:B--2---:R-:W-:-:S04]  /*98920*/  IMAD.WIDE R230, R0, 0x4, R228 ;  /* 0x0000000400e67825 */ /* 0x004fc800078e02e4 */
[----:B-1----:R-:W-:Y:S01]  /*98930*/  IMAD.WIDE R220, R0, 0x4, R2 ;  /* 0x0000000400dc7825 */ /* 0x002fe200078e0202 */
[----:B------:R-:W-:Y:S01]  /*98940*/  ISETP.GE.AND P0, PT, R238, UR74, PT ;  /* 0x0000004aee007c0c */ /* 0x000fe2000bf06270 */
[----:B---3--:R1:W-:Y:S01]  /*98950*/  @P5 STG.E desc[UR14][R230.64], R244 ;  /* 0x000000f4e6005986 */ /* 0x0083e2000c10190e */
[----:B------:R-:W-:Y:S01]  /*98960*/  IADD3 R239, PT, PT, R237, UR26, RZ ;  /* 0x0000001aedef7c10 */ /* 0x000fe2000fffe0ff */
[----:B------:R-:W-:Y:S01]  /*98970*/  VIADD R0, R252, 0x8c ;  /* 0x0000008cfc007836 */ /* 0x000fe20000000000 */
[----:B------:R-:W-:Y:S01]  /*98980*/  ISETP.LT.AND P5, PT, R219, UR4, !P0 ;  /* 0x00000004db007c0c */ /* 0x000fe2000c7a1270 */
[----:B------:R2:W-:Y:S01]  /*98990*/  @P3 STG.E desc[UR14][R220.64], R245 ;  /* 0x000000f5dc003986 */ /* 0x0005e2000c10190e */
[----:B------:R-:W3:Y:S02]  /*989a0*/  LDCU UR41, c[0x0][0x39c] ;  /* 0x00007380ff2977ac */ /* 0x000ee40008000800 */
[----:B------:R-:W-:Y:S01]  /*989b0*/  ISETP.GE.AND P3, PT, R0, UR68, PT ;  /* 0x0000004400007c0c */ /* 0x000fe2000bf66270 */
[----:B------:R-:W-:Y:S01]  /*989c0*/  VIADD R0, R252, 0x8d ;  /* 0x0000008dfc007836 */ /* 0x000fe20000000000 */
[----:B------:R-:W3:Y:S01]  /*989d0*/  LDCU UR74, c[0x0][0x398] ;  /* 0x00007300ff4a77ac */ /* 0x000ee20008000800 */
[C---:B-1----:R-:W-:Y:S01]  /*989e0*/  IMAD.WIDE R230, R236.reuse, 0x4, R228 ;  /* 0x00000004ece67825 */ /* 0x042fe200078e02e4 */
[----:B------:R-:W-:Y:S01]  /*989f0*/  ISETP.LT.AND P0, PT, R195, UR70, !P0 ;  /* 0x00000046c3007c0c */ /* 0x000fe2000c701270 */
[----:B------:R-:W1:Y:S02]  /*98a00*/  LDCU UR70, c[0x0][0x39c] ;  /* 0x00007380ff4677ac */ /* 0x000e640008000800 */
[----:B--2---:R-:W-:Y:S01]  /*98a10*/  IMAD.WIDE R220, R236, 0x4, R2 ;  /* 0x00000004ecdc7825 */ /* 0x004fe200078e0202 */
[----:B------:R2:W-:Y:S01]  /*98a20*/  @P4 STG.E desc[UR14][R230.64], R224 ;  /* 0x000000e0e6004986 */ /* 0x0005e2000c10190e */
[----:B------:R-:W-:Y:S01]  /*98a30*/  IADD3 R241, PT, PT, R239, UR36, RZ ;  /* 0x00000024eff17c10 */ /* 0x000fe2000fffe0ff */
[----:B------:R-:W1:Y:S02]  /*98a40*/  LDCU UR26, c[0x0][0x398] ;  /* 0x00007300ff1a77ac */ /* 0x000e640008000800 */
[----:B------:R1:W-:Y:S01]  /*98a50*/  @P2 STG.E desc[UR14][R220.64], R12 ;  /* 0x0000000cdc002986 */ /* 0x0003e2000c10190e */
[----:B------:R-:W-:Y:S01]  /*98a60*/  ISETP.GE.AND P2, PT, R0, UR61, PT ;  /* 0x0000003d00007c0c */ /* 0x000fe2000bf46270 */
[----:B------:R-:W-:Y:S01]  /*98a70*/  VIADD R0, R252, 0x8e ;  /* 0x0000008efc007836 */ /* 0x000fe20000000000 */
[----:B------:R-:W-:Y:S01]  /*98a80*/  ISETP.LT.AND P4, PT, R219, UR43, !P3 ;  /* 0x0000002bdb007c0c */ /* 0x000fe2000df81270 */
[----:B------:R-:W3:Y:S01]  /*98a90*/  LDCU UR68, c[0x0][0x398] ;  /* 0x00007300ff4477ac */ /* 0x000ee20008000800 */
[C---:B--2---:R-:W-:Y:S01]  /*98aa0*/  IMAD.WIDE R230, R222.reuse, 0x4, R228 ;  /* 0x00000004dee67825 */ /* 0x044fe200078e02e4 */
[----:B------:R-:W-:Y:S01]  /*98ab0*/  IADD3 R243, PT, PT, R241, UR32, RZ ;  /* 0x00000020f1f37c10 */ /* 0x000fe2000fffe0ff */
[----:B------:R-:W2:Y:S02]  /*98ac0*/  LDCU UR4, c[0x0][0x3b8] ;  /* 0x00007700ff0477ac */ /* 0x000ea40008000800 */
[----:B------:R-:W-:Y:S01]  /*98ad0*/  IMAD.WIDE R222, R222, 0x4, R2 ;  /* 0x00000004dede7825 */ /* 0x000fe200078e0202 */
[----:B------:R-:W-:Y:S01]  /*98ae0*/  ISETP.LT.AND P3, PT, R195, UR64, !P3 ;  /* 0x00000040c3007c0c */ /* 0x000fe2000df61270 */
[----:B------:R-:W-:Y:S01]  /*98af0*/  @P6 STG.E desc[UR14][R230.64], R247 ;  /* 0x000000f7e6006986 */ /* 0x000fe2000c10190e */
[----:B------:R-:W2:Y:S01]  /*98b00*/  LDCU UR64, c[0x0][0x39c] ;  /* 0x00007380ff4077ac */ /* 0x000ea20008000800 */
[----:B-1----:R-:W-:-:S02]  /*98b10*/  IMAD.WIDE R220, R237, 0x4, R228 ;  /* 0x00000004eddc7825 */ /* 0x002fc400078e02e4 */
[----:B----4-:R1:W-:Y:S01]  /*98b20*/  @P1 STG.E desc[UR14][R222.64], R246 ;  /* 0x000000f6de001986 */ /* 0x0103e2000c10190e */
[----:B------:R-:W-:Y:S01]  /*98b30*/  ISETP.GE.AND P1, PT, R0, UR54, PT ;  /* 0x0000003600007c0c */ /* 0x000fe2000bf26270 */
[----:B------:R-:W-:Y:S01]  /*98b40*/  IMAD.WIDE R236, R237, 0x4, R2 ;  /* 0x00000004edec7825 */ /* 0x000fe200078e0202 */
[----:B------:R-:W-:Y:S01]  /*98b50*/  ISETP.LT.AND P6, PT, R219, UR39, !P2 ;  /* 0x00000027db007c0c */ /* 0x000fe2000d7c1270 */
[----:B------:R4:W-:Y:S01]  /*98b60*/  @P5 STG.E desc[UR14][R220.64], R225 ;  /* 0x000000e1dc005986 */ /* 0x0009e2000c10190e */
[----:B------:R-:W2:Y:S01]  /*98b70*/  LDCU UR36, c[0x0][0x398] ;  /* 0x00007300ff2477ac */ /* 0x000ea20008000800 */
[----:B------:R-:W-:Y:S01]  /*98b80*/  VIADD R0, R252, 0x8f ;  /* 0x0000008ffc007836 */ /* 0x000fe20000000000 */
[----:B------:R-:W-:Y:S01]  /*98b90*/  ISETP.LT.AND P2, PT, R195, UR57, !P2 ;  /* 0x00000039c3007c0c */ /* 0x000fe2000d741270 */
[----:B------:R3:W-:Y:S01]  /*98ba0*/  @P0 STG.E desc[UR14][R236.64], R13 ;  /* 0x0000000dec000986 */ /* 0x0007e2000c10190e */
[----:B------:R-:W2:Y:S02]  /*98bb0*/  LDCU UR61, c[0x0][0x398] ;  /* 0x00007300ff3d77ac */ /* 0x000ea40008000800 */
[----:B------:R-:W-:Y:S01]  /*98bc0*/  ISETP.GE.AND P0, PT, R0, UR47, PT ;  /* 0x0000002f00007c0c */ /* 0x000fe2000bf06270 */
[----:B-1----:R-:W-:Y:S01]  /*98bd0*/  IMAD.WIDE R222, R239, 0x4, R228 ;  /* 0x00000004efde7825 */ /* 0x002fe200078e02e4 */
[----:B------:R-:W-:Y:S01]  /*98be0*/  ISETP.LT.AND P5, PT, R219, UR10, !P1 ;  /* 0x0000000adb007c0c */ /* 0x000fe2000cfa1270 */
[----:B------:R-:W1:Y:S02]  /*98bf0*/  LDCU UR57, c[0x0][0x39c] ;  /* 0x00007380ff3977ac */ /* 0x000e640008000800 */
[----:B----4-:R-:W-:Y:S01]  /*98c00*/  IMAD.WIDE R224, R239, 0x4, R2 ;  /* 0x00000004efe07825 */ /* 0x010fe200078e0202 */
[----:B------:R-:W-:Y:S01]  /*98c10*/  ISETP.LT.AND P1, PT, R195, UR50, !P1 ;  /* 0x00000032c3007c0c */ /* 0x000fe2000cf21270 */
[----:B------:R-:W4:Y:S02]  /*98c20*/  LDCU UR43, c[0x0][0x3b8] ;  /* 0x00007700ff2b77ac */ /* 0x000f240008000800 */
[----:B------:R-:W-:Y:S01]  /*98c30*/  VIADD R0, R252, 0x90 ;  /* 0x00000090fc007836 */ /* 0x000fe20000000000 */
[----:B------:R-:W-:Y:S01]  /*98c40*/  @P4 STG.E desc[UR14][R222.64], R251 ;  /* 0x000000fbde004986 */ /* 0x000fe2000c10190e */
[----:B---3--:R-:W-:Y:S01]  /*98c50*/  IMAD.WIDE R236, R241, 0x4, R228 ;  /* 0x00000004f1ec7825 */ /* 0x008fe200078e02e4 */
[----:B------:R-:W-:Y:S01]  /*98c60*/  IADD3 R231, PT, PT, R243, UR12, RZ ;  /* 0x0000000cf3e77c10 */ /* 0x000fe2000fffe0ff */
[----:B------:R-:W3:Y:S01]  /*98c70*/  LDCU UR50, c[0x0][0x39c] ;  /* 0x00007380ff3277ac */ /* 0x000ee20008000800 */
[----:B------:R1:W-:Y:S01]  /*98c80*/  @P3 STG.E desc[UR14][R224.64], R250 ;  /* 0x000000fae0003986 */ /* 0x0003e2000c10190e */
[----:B------:R-:W-:Y:S01]  /*98c90*/  ISETP.GE.AND P3, PT, R0, UR16, PT ;  /* 0x0000001000007c0c */ /* 0x000fe2000bf66270 */
[----:B------:R-:W-:Y:S01]  /*98ca0*/  IMAD.WIDE R238, R241, 0x4, R2 ;  /* 0x00000004f1ee7825 */ /* 0x000fe200078e0202 */
[----:B------:R-:W-:Y:S01]  /*98cb0*/  ISETP.LT.AND P4, PT, R219, UR34, !P0 ;  /* 0x00000022db007c0c */ /* 0x000fe2000c781270 */
[----:B------:R2:W-:Y:S01]  /*98cc0*/  @P6 STG.E desc[UR14][R236.64], R226 ;  /* 0x000000e2ec006986 */ /* 0x0005e2000c10190e */
[----:B------:R-:W3:Y:S01]  /*98cd0*/  LDCU UR32, c[0x0][0x398] ;  /* 0x00007300ff2077ac */ /* 0x000ee20008000800 */
[----:B------:R-:W-:Y:S01]  /*98ce0*/  VIADD R0, R252, 0x91 ;  /* 0x00000091fc007836 */ /* 0x000fe20000000000 */
[----:B------:R-:W-:Y:S01]  /*98cf0*/  ISETP.LT.AND P0, PT, R195, UR77, !P0 ;  /* 0x0000004dc3007c0c */ /* 0x000fe2000c701270 */
[----:B------:R3:W-:Y:S01]  /*98d00*/  @P2 STG.E desc[UR14][R238.64], R14 ;  /* 0x0000000eee002986 */ /* 0x0007e2000c10190e */
[----:B------:R-:W4:Y:S02]  /*98d10*/  LDCU UR54, c[0x0][0x398] ;  /* 0x00007300ff3677ac */ /* 0x000f240008000800 */
[----:B------:R-:W-:Y:S01]  /*98d20*/  ISETP.GE.AND P2, PT, R0, UR18, PT ;  /* 0x0000001200007c0c */ /* 0x000fe2000bf46270 */
[----:B-1----:R-:W-:Y:S01]  /*98d30*/  IMAD.WIDE R224, R243, 0x4, R228 ;  /* 0x00000004f3e07825 */ /* 0x002fe200078e02e4 */
[----:B------:R-:W-:Y:S01]  /*98d40*/  ISETP.LT.AND P6, PT, R219, UR42, !P3 ;  /* 0x0000002adb007c0c */ /* 0x000fe2000dfc1270 */
[----:B------:R-:W1:Y:S02]  /*98d50*/  LDCU UR39, c[0x0][0x3b8] ;  /* 0x00007700ff2777ac */ /* 0x000e640008000800 */
[----:B--2---:R-:W-:Y:S01]  /*98d60*/  IMAD.WIDE R236, R243, 0x4, R2 ;  /* 0x00000004f3ec7825 */ /* 0x004fe200078e0202 */
[----:B------:R-:W-:Y:S01]  /*98d70*/  ISETP.LT.AND P3, PT, R195, UR30, !P3 ;  /* 0x0000001ec3007c0c */ /* 0x000fe2000df61270 */
[----:B------:R-:W2:Y:S02]  /*98d80*/  LDCU UR77, c[0x0][0x39c] ;  /* 0x00007380ff4d77ac */ /* 0x000ea40008000800 */
[----:B------:R-:W-:Y:S01]  /*98d90*/  VIADD R0, R252, 0x92 ;  /* 0x00000092fc007836 */ /* 0x000fe20000000000 */
[C---:B------:R-:W-:Y:S01]  /*98da0*/  IADD3 R221, PT, PT, R231.reuse, UR76, RZ ;  /* 0x0000004ce7dd7c10 */ /* 0x040fe2000fffe0ff */
[----:B---3--:R-:W-:Y:S01]  /*98db0*/  IMAD.WIDE R238, R231, 0x4, R228 ;  /* 0x00000004e7ee7825 */ /* 0x008fe200078e02e4 */
[----:B------:R-:W3:Y:S02]  /*98dc0*/  LDCU UR12, c[0x0][0x398] ;  /* 0x00007300ff0c77ac */ /* 0x000ee40008000800 */
[----:B------:R-:W-:Y:S01]  /*98dd0*/  IADD3 R13, PT, PT, R221, UR38, RZ ;  /* 0x00000026dd0d7c10 */ /* 0x000fe2000fffe0ff */
[----:B------:R-:W1:Y:S01]  /*98de0*/  LDCU UR47, c[0x0][0x398] ;  /* 0x00007300ff2f77ac */ /* 0x000e620008000800 */
[----:B------:R-:W1:Y:S01]  /*98df0*/  LDCU UR10, c[0x0][0x3b8] ;  /* 0x00007700ff0a77ac */ /* 0x000e620008000800 */
[----:B------:R2:W-:Y:S01]  /*98e00*/  @P5 STG.E desc[UR14][R224.64], R249 ;  /* 0x000000f9e0005986 */ /* 0x0005e2000c10190e */
[----:B------:R-:W1:Y:S03]  /*98e10*/  LDCU UR30, c[0x0][0x39c] ;  /* 0x00007380ff1e77ac */ /* 0x000e660008000800 */
[----:B------:R-:W-:Y:S01]  /*98e20*/  @P1 STG.E desc[UR14][R236.64], R248 ;  /* 0x000000f8ec001986 */ /* 0x000fe2000c10190e */
[----:B------:R-:W-:Y:S01]  /*98e30*/  ISETP.GE.AND P1, PT, R0, UR28, PT ;  /* 0x0000001c00007c0c */ /* 0x000fe2000bf26270 */
[----:B------:R-:W-:Y:S01]  /*98e40*/  VIADD R0, R252, 0x93 ;  /* 0x00000093fc007836 */ /* 0x000fe20000000000 */
[----:B------:R-:W-:Y:S01]  /*98e50*/  ISETP.LT.AND P5, PT, R219, UR22, !P2 ;  /* 0x00000016db007c0c */ /* 0x000fe2000d7a1270 */
[----:B------:R-:W-:Y:S01]  /*98e60*/  @P4 STG.E desc[UR14][R238.64], R227 ;  /* 0x000000e3ee004986 */ /* 0x000fe2000c10190e */
[----:B------:R-:W1:Y:S01]  /*98e70*/  LDCU UR76, c[0x0][0x398] ;  /* 0x00007300ff4c77ac */ /* 0x000e620008000800 */
[----:B--2---:R-:W-:Y:S01]  /*98e80*/  IMAD.WIDE R224, R231, 0x4, R2 ;  /* 0x00000004e7e07825 */ /* 0x004fe200078e0202 */
[----:B------:R-:W-:Y:S01]  /*98e90*/  ISETP.LT.AND P2, PT, R195, UR35, !P2 ;  /* 0x00000023c3007c0c */ /* 0x000fe2000d741270 */
[----:B------:R-:W2:Y:S02]  /*98ea0*/  LDCU UR16, c[0x0][0x398] ;  /* 0x00007300ff1077ac */ /* 0x000ea40008000800 */
[C---:B------:R-:W-:Y:S01]  /*98eb0*/  IMAD.WIDE R230, R221.reuse, 0x4, R228 ;  /* 0x00000004dde67825 */ /* 0x040fe200078e02e4 */
[----:B------:R1:W-:Y:S01]  /*98ec0*/  @P0 STG.E desc[UR14][R224.64], R15 ;  /* 0x0000000fe0000986 */ /* 0x0003e2000c10190e */
[----:B------:R-:W-:Y:S01]  /*98ed0*/  ISETP.GE.AND P0, PT, R0, UR24, PT ;  /* 0x0000001800007c0c */ /* 0x000fe2000bf06270 */
[----:B------:R-:W2:Y:S01]  /*98ee0*/  LDCU UR34, c[0x0][0x3b8] ;  /* 0x00007700ff2277ac */ /* 0x000ea20008000800 */
[----:B------:R-:W-:Y:S01]  /*98ef0*/  IMAD.WIDE R220, R221, 0x4, R2 ;  /* 0x00000004dddc7825 */ /* 0x000fe200078e0202 */
[----:B------:R-:W-:-:S02]  /*98f00*/  ISETP.LT.AND P4, PT, R219, UR20, !P1 ;  /* 0x00000014db007c0c */ /* 0x000fc4000cf81270 */
[----:B------:R-:W-:Y:S01]  /*98f10*/  IADD3 R223, PT, PT, R13, UR31, RZ ;  /* 0x0000001f0ddf7c10 */ /* 0x000fe2000fffe0ff */
[----:B------:R-:W-:Y:S01]  /*98f20*/  VIADD R0, R252, 0x94 ;  /* 0x00000094fc007836 */ /* 0x000fe20000000000 */
[----:B------:R-:W-:Y:S01]  /*98f30*/  ISETP.LT.AND P1, PT, R195, UR6, !P1 ;  /* 0x00000006c3007c0c */ /* 0x000fe2000cf21270 */
[----:B------:R-:W-:Y:S01]  /*98f40*/  @P6 STG.E desc[UR14][R230.64], R8 ;  /* 0x00000008e6006986 */ /* 0x000fe2000c10190e */
[----:B------:R-:W2:Y:S01]  /*98f50*/  LDCU UR35, c[0x0][0x39c] ;  /* 0x00007380ff2377ac */ /* 0x000ea20008000800 */
[C---:B-1----:R-:W-:Y:S02]  /*98f60*/  IMAD.WIDE R14, R13.reuse, 0x4, R228 ;  /* 0x000000040d0e7825 */ /* 0x042fe400078e02e4 */
        /* <DEDUP_REMOVED lines=8> */
[----:B------:R2:W-:Y:S01]  /*98ff0*/  @P5 STG.E desc[UR14][R14.64], R28 ;  /* 0x0000001c0e005986 */ /* 0x0005e2000c10190e */
[----:B------:R-:W3:Y:S01]  /*99000*/  LDCU UR18, c[0x0][0x398] ;  /* 0x00007300ff1277ac */ /* 0x000ee20008000800 */
[----:B-1----:R-:W-:Y:S02]  /*99010*/  IMAD.WIDE R220, R223, 0x4, R228 ;  /* 0x00000004dfdc7825 */ /* 0x002fe400078e02e4 */
[----:B------:R1:W-:Y:S01]  /*99020*/  @P2 STG.E desc[UR14][R12.64], R44 ;  /* 0x0000002c0c002986 */ /* 0x0003e2000c10190e */
[----:B------:R-:W-:Y:S01]  /*99030*/  ISETP.GE.AND P2, PT, R0, UR48, PT ;  /* 0x0000003000007c0c */ /* 0x000fe2000bf46270 */
[----:B------:R-:W3:Y:S01]  /*99040*/  LDCU UR42, c[0x0][0x3b8] ;  /* 0x00007700ff2a77ac */ /* 0x000ee20008000800 */
[----:B------:R-:W-:Y:S01]  /*99050*/  VIADD R0, R252, 0x96 ;  /* 0x00000096fc007836 */ /* 0x000fe20000000000 */
[----:B------:R-:W-:-:S02]  /*99060*/  ISETP.LT.AND P5, PT, R219, UR72, !P3 ;  /* 0x00000048db007c0c */ /* 0x000fc4000dfa1270 */
[----:B------:R-:W-:Y:S01]  /*99070*/  IADD3 R227, PT, PT, R241, UR73, RZ ;  /* 0x00000049f1e37c10 */ /* 0x000fe2000fffe0ff */
[----:B------:R-:W3:Y:S01]  /*99080*/  LDCU UR6, c[0x0][0x39c] ;  /* 0x00007380ff0677ac */ /* 0x000ee20008000800 */
[----:B--2---:R-:W-:Y:S01]  /*99090*/  IMAD.WIDE R14, R223, 0x4, R2 ;  /* 0x00000004df0e7825 */ /* 0x004fe200078e0202 */
[----:B------:R-:W-:Y:S01]  /*990a0*/  ISETP.LT.AND P3, PT, R195, UR75, !P3 ;  /* 0x0000004bc3007c0c */ /* 0x000fe2000df61270 */
[----:B------:R2:W-:Y:S01]  /*990b0*/  @P4 STG.E desc[UR14][R220.64], R9 ;  /* 0x00000009dc004986 */ /* 0x0005e2000c10190e */
[----:B------:R-:W3:Y:S01]  /*990c0*/  LDCU UR31, c[0x0][0x398] ;  /* 0x00007300ff1f77ac */ /* 0x000ee20008000800 */
[----:B-1----:R-:W-:Y:S02]  /*990d0*/  IMAD.WIDE R12, R241, 0x4, R228 ;  /* 0x00000004f10c7825 */ /* 0x002fe400078e02e4 */
[----:B------:R1:W-:Y:S01]  /*990e0*/  @P1 STG.E desc[UR14][R14.64], R25 ;  /* 0x000000190e001986 */ /* 0x0003e2000c10190e */
[----:B------:R-:W-:Y:S01]  /*990f0*/  ISETP.GE.AND P1, PT, R0, UR52, PT ;  /* 0x0000003400007c0c */ /* 0x000fe2000bf26270 */
[----:B------:R-:W-:Y:S01]  /*99100*/  VIADD R0, R252, 0x97 ;  /* 0x00000097fc007836 */ /* 0x000fe20000000000 */
[----:B------:R-:W-:Y:S01]  /*99110*/  ISETP.LT.AND P4, PT, R219, UR60, !P2 ;  /* 0x0000003cdb007c0c */ /* 0x000fe2000d781270 */
[----:B------:R3:W-:Y:S01]  /*99120*/  @P6 STG.E desc[UR14][R12.64], R29 ;  /* 0x0000001d0c006986 */ /* 0x0007e2000c10190e */
[----:B------:R-:W-:Y:S01]  /*99130*/  IADD3 R225, PT, PT, R227, UR8, RZ ;  /* 0x00000008e3e17c10 */ /* 0x000fe2000fffe0ff */
[----:B------:R-:W4:Y:S01]  /*99140*/  LDCU UR28, c[0x0][0x398] ;  /* 0x00007300ff1c77ac */ /* 0x000f220008000800 */
[----:B--2---:R-:W-:Y:S01]  /*99150*/  IMAD.WIDE R8, R241, 0x4, R2 ;  /* 0x00000004f1087825 */ /* 0x004fe200078e0202 */
[----:B------:R-:W-:Y:S01]  /*99160*/  ISETP.LT.AND P2, PT, R195, UR67, !P2 ;  /* 0x00000043c3007c0c */ /* 0x000fe2000d741270 */
[----:B------:R-:W2:Y:S02]  /*99170*/  LDCU UR22, c[0x0][0x3b8] ;  /* 0x00007700ff1677ac */ /* 0x000ea40008000800 */
[C---:B-1----:R-:W-:Y:S01]  /*99180*/  IMAD.WIDE R14, R227.reuse, 0x4, R228 ;  /* 0x00000004e30e7825 */ /* 0x042fe200078e02e4 */
[----:B------:R1:W-:Y:S01]  /*99190*/  @P0 STG.E desc[UR14][R8.64], R45 ;  /* 0x0000002d08000986 */ /* 0x0003e2000c10190e */
[----:B------:R-:W-:Y:S01]  /*991a0*/  ISETP.GE.AND P0, PT, R0, UR44, PT ;  /* 0x0000002c00007c0c */ /* 0x000fe2000bf06270 */
[----:B------:R-:W2:Y:S01]  /*991b0*/  LDCU UR58, c[0x0][0x39c] ;  /* 0x00007380ff3a77ac */ /* 0x000ea20008000800 */
[----:B---3--:R-:W-:Y:S01]  /*991c0*/  IMAD.WIDE R12, R227, 0x4, R2 ;  /* 0x00000004e30c7825 */ /* 0x008fe200078e0202 */
[----:B------:R-:W-:-:S02]  /*991d0*/  ISETP.LT.AND P6, PT, R219, UR65, !P1 ;  /* 0x00000041db007c0c */ /* 0x000fc4000cfc1270 */
[----:B------:R-:W-:Y:S01]  /*991e0*/  IADD3 R223, PT, PT, R225, UR66, RZ ;  /* 0x00000042e1df7c10 */ /* 0x000fe2000fffe0ff */
[----:B------:R-:W-:Y:S01]  /*991f0*/  VIADD R0, R252, 0x98 ;  /* 0x00000098fc007836 */ /* 0x000fe20000000000 */
[----:B------:R-:W-:Y:S01]  /*99200*/  ISETP.LT.AND P1, PT, R195, UR49, !P1 ;  /* 0x00000031c3007c0c */ /* 0x000fe2000cf21270 */
[----:B------:R3:W-:Y:S01]  /*99210*/  @P5 STG.E desc[UR14][R14.64], R10 ;  /* 0x0000000a0e005986 */ /* 0x0007e2000c10190e */
[----:B------:R-:W2:Y:S01]  /*99220*/  LDCU UR59, c[0x0][0x398] ;  /* 0x00007300ff3b77ac */ /* 0x000ea20008000800 */
[----:B-1----:R-:W-:Y:S02]  /*99230*/  IMAD.WIDE R8, R225, 0x4, R228 ;  /* 0x00000004e1087825 */ /* 0x002fe400078e02e4 */
[----:B------:R1:W-:Y:S01]  /*99240*/  @P3 STG.E desc[UR14][R12.64], R26 ;  /* 0x0000001a0c003986 */ /* 0x0003e2000c10190e */
[----:B------:R-:W-:Y:S01]  /*99250*/  ISETP.GE.AND P3, PT, R0, UR53, PT ;  /* 0x0000003500007c0c */ /* 0x000fe2000bf66270 */
[----:B------:R-:W2:Y:S01]  /*99260*/  LDCU UR24, c[0x0][0x398] ;  /* 0x00007300ff1877ac */ /* 0x000ea20008000800 */
[----:B------:R-:W-:Y:S01]  /*99270*/  VIADD R0, R252, 0x99 ;  /* 0x00000099fc007836 */ /* 0x000fe20000000000 */
[----:B------:R-:W-:-:S02]  /*99280*/  ISETP.LT.AND P5, PT, R219, UR56, !P0 ;  /* 0x00000038db007c0c */ /* 0x000fc4000c7a1270 */
[----:B------:R-:W-:Y:S01]  /*99290*/  IADD3 R221, PT, PT, R223, UR33, RZ ;  /* 0x00000021dfdd7c10 */ /* 0x000fe2000fffe0ff */
[----:B------:R-:W2:Y:S01]  /*992a0*/  LDCU UR20, c[0x0][0x3b8] ;  /* 0x00007700ff1477ac */ /* 0x000ea20008000800 */
[----:B---3--:R-:W-:Y:S01]  /*992b0*/  IMAD.WIDE R14, R225, 0x4, R2 ;  /* 0x00000004e10e7825 */ /* 0x008fe200078e0202 */
[----:B------:R-:W-:Y:S01]  /*992c0*/  ISETP.LT.AND P0, PT, R195, UR55, !P0 ;  /* 0x00000037c3007c0c */ /* 0x000fe2000c701270 */
[----:B------:R3:W-:Y:S01]  /*992d0*/  @P4 STG.E desc[UR14][R8.64], R30 ;  /* 0x0000001e08004986 */ /* 0x0007e2000c10190e */
[----:B------:R-:W2:Y:S01]  /*992e0*/  LDCU UR75, c[0x0][0x39c] ;  /* 0x00007380ff4b77ac */ /* 0x000ea20008000800 */
        /* <DEDUP_REMOVED lines=8> */
[----:B---3--:R-:W-:Y:S01]  /*99370*/  IMAD.WIDE R8, R223, 0x4, R2 ;  /* 0x00000004df087825 */ /* 0x008fe200078e0202 */
[----:B------:R-:W-:Y:S01]  /*99380*/  ISETP.LT.AND P3, PT, R195, UR69, !P3 ;  /* 0x00000045c3007c0c */ /* 0x000fe2000df61270 */
[----:B------:R-:W3:Y:S02]  /*99390*/  LDCU UR40, c[0x0][0x398] ;  /* 0x00007300ff2877ac */ /* 0x000ee40008000800 */
[C---:B-1----:R-:W-:Y:S01]  /*993a0*/  IMAD.WIDE R14, R221.reuse, 0x4, R228 ;  /* 0x00000004dd0e7825 */ /* 0x042fe200078e02e4 */
[----:B------:R1:W-:Y:S01]  /*993b0*/  @P1 STG.E desc[UR14][R8.64], R27 ;  /* 0x0000001b08001986 */ /* 0x0003e2000c10190e */
[----:B------:R-:W-:Y:S01]  /*993c0*/  ISETP.GE.AND P1, PT, R0, UR41, PT ;  /* 0x0000002900007c0c */ /* 0x000fe2000bf26270 */
[----:B------:R-:W3:Y:S01]  /*993d0*/  LDCU UR71, c[0x0][0x3b8] ;  /* 0x00007700ff4777ac */ /* 0x000ee20008000800 */
[----:B--2---:R-:W-:Y:S01]  /*993e0*/  IMAD.WIDE R10, R221, 0x4, R2 ;  /* 0x00000004dd0a7825 */ /* 0x004fe200078e0202 */
[----:B------:R-:W-:-:S02]  /*993f0*/  ISETP.LT.AND P6, PT, R219, UR29, !P2 ;  /* 0x0000001ddb007c0c */ /* 0x000fc4000d7c1270 */
[----:B------:R-:W-:Y:S01]  /*99400*/  IADD3 R29, PT, PT, R25, UR62, RZ ;  /* 0x0000003e191d7c10 */ /* 0x000fe2000fffe0ff */
[----:B------:R-:W-:Y:S01]  /*99410*/  VIADD R0, R252, 0x9b ;  /* 0x0000009bfc007836 */ /* 0x000fe20000000000 */
[----:B------:R-:W-:Y:S01]  /*99420*/  ISETP.LT.AND P2, PT, R195, UR63, !P2 ;  /* 0x0000003fc3007c0c */ /* 0x000fe2000d741270 */
[----:B------:R-:W-:Y:S01]  /*99430*/  @P5 STG.E desc[UR14][R14.64], R31 ;  /* 0x0000001f0e005986 */ /* 0x000fe2000c10190e */
[C---:B------:R-:W-:Y:S01]  /*99440*/  IMAD.WIDE R12, R25.reuse, 0x4, R2 ;  /* 0x00000004190c7825 */ /* 0x040fe200078e0202 */
[----:B------:R-:W2:Y:S02]  /*99450*/  LDCU UR67, c[0x0][0x39c] ;  /* 0x00007380ff4377ac */ /* 0x000ea40008000800 */
[----:B------:R3:W-:Y:S01]  /*99460*/  @P0 STG.E desc[UR14][R10.64], R47 ;  /* 0x0000002f0a000986 */ /* 0x0007e2000c10190e */
[--C-:B-1----:R-:W-:Y:S01]  /*99470*/  IMAD.WIDE R8, R25, 0x4, R228.reuse ;  /* 0x0000000419087825 */ /* 0x102fe200078e02e4 */
[----:B------:R-:W-:Y:S01]  /*99480*/  ISETP.GE.AND P0, PT, R0, UR70, PT ;  /* 0x0000004600007c0c */ /* 0x000fe2000bf06270 */
[----:B------:R-:W1:Y:S02]  /*99490*/  LDCU UR8, c[0x0][0x398] ;  /* 0x00007300ff0877ac */ /* 0x000e640008000800 */
[----:B------:R-:W-:Y:S01]  /*994a0*/  VIADD R0, R252, 0x9c ;  /* 0x0000009cfc007836 */ /* 0x000fe20000000000 */
[----:B------:R-:W-:Y:S01]  /*994b0*/  ISETP.LT.AND P5, PT, R219, UR51, !P1 ;  /* 0x00000033db007c0c */ /* 0x000fe2000cfa1270 */
[----:B------:R2:W-:Y:S01]  /*994c0*/  @P4 STG.E desc[UR14][R8.64], R4 ;  /* 0x0000000408004986 */ /* 0x0005e2000c10190e */
[----:B------:R-:W-:Y:S01]  /*994d0*/  ISETP.LT.AND P1, PT, R195, UR74, !P1 ;  /* 0x0000004ac3007c0c */ /* 0x000fe2000cf21270 */
[----:B------:R-:W1:Y:S01]  /*994e0*/  LDCU UR48, c[0x0][0x398] ;  /* 0x00007300ff3077ac */ /* 0x000e620008000800 */
[C---:B------:R-:W-:Y:S01]  /*994f0*/  IADD3 R45, PT, PT, R29.reuse, UR27, RZ ;  /* 0x0000001b1d2d7c10 */ /* 0x040fe2000fffe0ff */
[----:B------:R4:W-:Y:S01]  /*99500*/  @P3 STG.E desc[UR14][R12.64], R20 ;  /* 0x000000140c003986 */ /* 0x0009e2000c10190e */
[C---:B---3--:R-:W-:Y:S01]  /*99510*/  IMAD.WIDE R10, R29.reuse, 0x4, R228 ;  /* 0x000000041d0a7825 */ /* 0x048fe200078e02e4 */
[----:B------:R-:W-:Y:S01]  /*99520*/  ISETP.GE.AND P3, PT, R0, UR64, PT ;  /* 0x0000004000007c0c */ /* 0x000fe2000bf66270 */
[----:B------:R-:W3:Y:S02]  /*99530*/  LDCU UR72, c[0x0][0x3b8] ;  /* 0x00007700ff4877ac */ /* 0x000ee40008000800 */
[----:B------:R-:W-:Y:S01]  /*99540*/  VIADD R0, R252, 0x9d ;  /* 0x0000009dfc007836 */ /* 0x000fe20000000000 */
[----:B------:R-:W1:Y:S01]  /*99550*/  LDCU UR49, c[0x0][0x39c] ;  /* 0x00007380ff3177ac */ /* 0x000e620008000800 */
[----:B--2---:R-:W-:Y:S01]  /*99560*/  IMAD.WIDE R8, R29, 0x4, R2 ;  /* 0x000000041d087825 */ /* 0x004fe200078e0202 */
[----:B------:R-:W-:Y:S01]  /*99570*/  ISETP.LT.AND P4, PT, R219, UR26, !P0 ;  /* 0x0000001adb007c0c */ /* 0x000fe2000c781270 */
[----:B------:R2:W-:Y:S01]  /*99580*/  @P6 STG.E desc[UR14][R10.64], R16 ;  /* 0x000000100a006986 */ /* 0x0005e2000c10190e */
[----:B------:R-:W-:Y:S01]  /*99590*/  ISETP.LT.AND P0, PT, R195, UR68, !P0 ;  /* 0x00000044c3007c0c */ /* 0x000fe2000c701270 */
[C---:B----4-:R-:W-:Y:S01]  /*995a0*/  IMAD.WIDE R12, R45.reuse, 0x4, R228 ;  /* 0x000000042d0c7825 */ /* 0x050fe200078e02e4 */
[----:B------:R-:W-:Y:S01]  /*995b0*/  IADD3 R221, PT, PT, R45, UR4, RZ ;  /* 0x000000042ddd7c10 */ /* 0x000fe2000fffe0ff */
[----:B------:R4:W-:Y:S01]  /*995c0*/  @P2 STG.E desc[UR14][R8.64], R40 ;  /* 0x0000002808002986 */ /* 0x0009e2000c10190e */
[----:B------:R-:W-:Y:S01]  /*995d0*/  ISETP.GE.AND P2, PT, R0, UR57, PT ;  /* 0x0000003900007c0c */ /* 0x000fe2000bf46270 */
[----:B------:R-:W-:Y:S01]  /*995e0*/  VIADD R0, R252, 0x9e ;  /* 0x0000009efc007836 */ /* 0x000fe20000000000 */
[----:B------:R-:W-:Y:S01]  /*995f0*/  ISETP.LT.AND P6, PT, R219, UR36, !P3 ;  /* 0x00000024db007c0c */ /* 0x000fe2000dfc1270 */
[----:B------:R1:W-:Y:S01]  /*99600*/  @P5 STG.E desc[UR14][R12.64], R5 ;  /* 0x000000050c005986 */ /* 0x0003e2000c10190e */
[----:B------:R-:W3:Y:S01]  /*99610*/  LDCU UR66, c[0x0][0x398] ;  /* 0x00007300ff4277ac */ /* 0x000ee20008000800 */
[----:B--2---:R-:W-:Y:S01]  /*99620*/  IMAD.WIDE R10, R45, 0x4, R2 ;  /* 0x000000042d0a7825 */ /* 0x004fe200078e0202 */
[----:B------:R-:W-:Y:S01]  /*99630*/  ISETP.LT.AND P3, PT, R195, UR61, !P3 ;  /* 0x0000003dc3007c0c */ /* 0x000fe2000df61270 */
[----:B------:R-:W2:Y:S01]  /*99640*/  LDCU UR52, c[0x0][0x398] ;  /* 0x00007300ff3477ac */ /* 0x000ea20008000800 */
[C---:B------:R-:W-:Y:S01]  /*99650*/  IADD3 R15, PT, PT, R221.reuse, UR43, RZ ;  /* 0x0000002bdd0f7c10 */ /* 0x040fe2000fffe0ff */
[C---:B----4-:R-:W-:Y:S01]  /*99660*/  IMAD.WIDE R8, R221.reuse, 0x4, R228 ;  /* 0x00000004dd087825 */ /* 0x050fe200078e02e4 */
[----:B------:R4:W-:Y:S01]  /*99670*/  @P1 STG.E desc[UR14][R10.64], R21 ;  /* 0x000000150a001986 */ /* 0x0009e2000c10190e */
[----:B------:R-:W-:Y:S01]  /*99680*/  ISETP.GE.AND P1, PT, R0, UR50, PT ;  /* 0x0000003200007c0c */ /* 0x000fe2000bf26270 */
[----:B------:R-:W2:Y:S01]  /*99690*/  LDCU UR60, c[0x0][0x3b8] ;  /* 0x00007700ff3c77ac */ /* 0x000ea20008000800 */
[----:B-1----:R-:W-:Y:S01]  /*996a0*/  IMAD.WIDE R4, R221, 0x4, R2 ;  /* 0x00000004dd047825 */ /* 0x002fe200078e0202 */
[----:B------:R-:W-:Y:S01]  /*996b0*/  ISETP.LT.AND P5, PT, R219, UR32, !P2 ;  /* 0x00000020db007c0c */ /* 0x000fe2000d7a1270 */
[----:B------:R-:W1:Y:S02]  /*996c0*/  LDCU UR55, c[0x0][0x39c] ;  /* 0x00007380ff3777ac */ /* 0x000e640008000800 */
[----:B------:R-:W-:Y:S01]  /*996d0*/  VIADD R0, R252, 0x9f ;  /* 0x0000009ffc007836 */ /* 0x000fe20000000000 */
[----:B------:R-:W-:Y:S01]  /*996e0*/  ISETP.LT.AND P2, PT, R195, UR54, !P2 ;  /* 0x00000036c3007c0c */ /* 0x000fe2000d741270 */
[----:B------:R2:W-:Y:S01]  /*996f0*/  @P4 STG.E desc[UR14][R8.64], R17 ;  /* 0x0000001108004986 */ /* 0x0005e2000c10190e */
[C---:B------:R-:W-:Y:S01]  /*99700*/  IADD3 R25, PT, PT, R15.reuse, UR39, RZ ;  /* 0x000000270f197c10 */ /* 0x040fe2000fffe0ff */
[----:B------:R-:W1:Y:S01]  /*99710*/  LDCU UR33, c[0x0][0x398] ;  /* 0x00007300ff2177ac */ /* 0x000e620008000800 */
[----:B----4-:R-:W-:Y:S01]  /*99720*/  IMAD.WIDE R10, R15, 0x4, R228 ;  /* 0x000000040f0a7825 */ /* 0x010fe200078e02e4 */
[----:B------:R4:W-:Y:S01]  /*99730*/  @P0 STG.E desc[UR14][R4.64], R41 ;  /* 0x0000002904000986 */ /* 0x0009e2000c10190e */
[----:B------:R-:W-:Y:S01]  /*99740*/  ISETP.GE.AND P0, PT, R0, UR77, PT ;  /* 0x0000004d00007c0c */ /* 0x000fe2000bf06270 */
[----:B------:R-:W1:Y:S01]  /*99750*/  LDCU UR44, c[0x0][0x398] ;  /* 0x00007300ff2c77ac */ /* 0x000e620008000800 */
[----:B------:R-:W-:Y:S01]  /*99760*/  VIADD R0, R252, 0xa0 ;  /* 0x000000a0fc007836 */ /* 0x000fe20000000000 */
[----:B------:R-:W-:Y:S01]  /*99770*/  ISETP.LT.AND P4, PT, R219, UR12, !P1 ;  /* 0x0000000cdb007c0c */ /* 0x000fe2000cf81270 */
[----:B------:R-:W1:Y:S01]  /*99780*/  LDCU UR65, c[0x0][0x3b8] ;  /* 0x00007700ff4177ac */ /* 0x000e620008000800 */
[----:B--2---:R-:W-:Y:S01]  /*99790*/  IMAD.WIDE R8, R15, 0x4, R2 ;  /* 0x000000040f087825 */ /* 0x004fe200078e0202 */
[----:B------:R-:W-:Y:S01]  /*997a0*/  ISETP.LT.AND P1, PT, R195, UR47, !P1 ;  /* 0x0000002fc3007c0c */ /* 0x000fe2000cf21270 */
[----:B------:R2:W-:Y:S01]  /*997b0*/  @P6 STG.E desc[UR14][R10.64], R6 ;  /* 0x000000060a006986 */ /* 0x0005e2000c10190e */
[C---:B------:R-:W-:Y:S01]  /*997c0*/  IADD3 R27, PT, PT, R25.reuse, UR10, RZ ;  /* 0x0000000a191b7c10 */ /* 0x040fe2000fffe0ff */
[----:B----4-:R-:W-:Y:S01]  /*997d0*/  IMAD.WIDE R4, R25, 0x4, R228 ;  /* 0x0000000419047825 */ /* 0x010fe200078e02e4 */
[----:B------:R-:W-:Y:S01]  /*997e0*/  ISETP.LT.AND P6, PT, R219, UR76, !P0 ;  /* 0x0000004cdb007c0c */ /* 0x000fe2000c7c1270 */
[----:B------:R4:W-:Y:S01]  /*997f0*/  @P3 STG.E desc[UR14][R8.64], R22 ;  /* 0x0000001608003986 */ /* 0x0009e2000c10190e */
[----:B------:R-:W-:Y:S01]  /*99800*/  ISETP.GE.AND P3, PT, R0, UR30, PT ;  /* 0x0000001e00007c0c */ /* 0x000fe2000bf66270 */
[----:B------:R-:W-:Y:S01]  /*99810*/  VIADD R0, R252, 0xa1 ;  /* 0x000000a1fc007836 */ /* 0x000fe20000000000 */
[----:B------:R-:W-:Y:S01]  /*99820*/  ISETP.LT.AND P0, PT, R195, UR16, !P0 ;  /* 0x00000010c3007c0c */ /* 0x000fe2000c701270 */
[----:B------:R1:W-:Y:S01]  /*99830*/  @P5 STG.E desc[UR14][R4.64], R18 ;  /* 0x0000001204005986 */ /* 0x0003e2000c10190e */
[----:B------:R-:W3:Y:S01]  /*99840*/  LDCU UR69, c[0x0][0x39c] ;  /* 0x00007380ff4577ac */ /* 0x000ee20008000800 */
[----:B--2---:R-:W-:Y:S01]  /*99850*/  IMAD.WIDE R10, R25, 0x4, R2 ;  /* 0x00000004190a7825 */ /* 0x004fe200078e0202 */
[C---:B------:R-:W-:Y:S01]  /*99860*/  IADD3 R13, PT, PT, R27.reuse, UR34, RZ ;  /* 0x000000221b0d7c10 */ /* 0x040fe2000fffe0ff */
[----:B------:R-:W2:Y:S02]  /*99870*/  LDCU UR37, c[0x0][0x398] ;  /* 0x00007300ff2577ac */ /* 0x000ea40008000800 */
        /* <DEDUP_REMOVED lines=21> */
[----:B------:R-:W-:Y:S01]  /*999d0*/  @P6 STG.E desc[UR14][R10.64], R19 ;  /* 0x000000130a006986 */ /* 0x000fe2000c10190e */
[C---:B------:R-:W-:Y:S01]  /*999e0*/  IADD3 R17, PT, PT, R15.reuse, UR22, RZ ;  /* 0x000000160f117c10 */ /* 0x040fe2000fffe0ff */
[----:B----4-:R-:W-:Y:S01]  /*999f0*/  IMAD.WIDE R4, R15, 0x4, R228 ;  /* 0x000000040f047825 */ /* 0x010fe200078e02e4 */
[----:B------:R-:W-:Y:S01]  /*99a00*/  ISETP.LT.AND P6, PT, R219, UR59, !P1 ;  /* 0x0000003bdb007c0c */ /* 0x000fe2000cfc1270 */
[----:B------:R2:W-:Y:S01]  /*99a10*/  @P0 STG.E desc[UR14][R6.64], R43 ;  /* 0x0000002b06000986 */ /* 0x0005e2000c10190e */
[----:B------:R-:W-:Y:S01]  /*99a20*/  ISETP.GE.AND P0, PT, R0, UR58, PT ;  /* 0x0000003a00007c0c */ /* 0x000fe2000bf06270 */
[----:B------:R-:W-:Y:S01]  /*99a30*/  IMAD.WIDE R8, R15, 0x4, R2 ;  /* 0x000000040f087825 */ /* 0x000fe200078e0202 */
[----:B------:R-:W-:Y:S01]  /*99a40*/  ISETP.LT.AND P1, PT, R195, UR24, !P1 ;  /* 0x00000018c3007c0c */ /* 0x000fe2000cf21270 */
[----:B------:R4:W-:Y:S01]  /*99a50*/  @P5 STG.E desc[UR14][R4.64], R36 ;  /* 0x0000002404005986 */ /* 0x0009e2000c10190e */
[----:B------:R-:W-:Y:S01]  /*99a60*/  IADD3 R21, PT, PT, R17, UR20, RZ ;  /* 0x0000001411157c10 */ /* 0x000fe2000fffe0ff */
[----:B------:R-:W-:Y:S01]  /*99a70*/  VIADD R0, R252, 0xa4 ;  /* 0x000000a4fc007836 */ /* 0x000fe20000000000 */
[----:B------:R-:W-:Y:S01]  /*99a80*/  ISETP.LT.AND P5, PT, R219, UR73, !P0 ;  /* 0x00000049db007c0c */ /* 0x000fe2000c7a1270 */
[----:B------:R1:W-:Y:S01]  /*99a90*/  @P3 STG.E desc[UR14][R8.64], R56 ;  /* 0x0000003808003986 */ /* 0x0003e2000c10190e */
[----:B------:R-:W3:Y:S02]  /*99aa0*/  LDCU UR45, c[0x0][0x3b8] ;  /* 0x00007700ff2d77ac */ /* 0x000ee40008000800 */
[----:B------:R-:W-:Y:S01]  /*99ab0*/  ISETP.GE.AND P3, PT, R0, UR75, PT ;  /* 0x0000004b00007c0c */ /* 0x000fe2000bf66270 */
[C---:B--2---:R-:W-:Y:S01]  /*99ac0*/  IMAD.WIDE R6, R17.reuse, 0x4, R228 ;  /* 0x0000000411067825 */ /* 0x044fe200078e02e4 */
[----:B------:R-:W2:Y:S03]  /*99ad0*/  LDCU UR74, c[0x0][0x39c] ;  /* 0x00007380ff4a77ac */ /* 0x000ea60008000800 */
[----:B----4-:R-:W-:Y:S01]  /*99ae0*/  IMAD.WIDE R4, R17, 0x4, R2 ;  /* 0x0000000411047825 */ /* 0x010fe200078e0202 */
[----:B------:R-:W-:Y:S01]  /*99af0*/  ISETP.LT.AND P0, PT, R195, UR40, !P0 ;  /* 0x00000028c3007c0c */ /* 0x000fe2000c701270 */
[----:B------:R-:W4:Y:S02]  /*99b00*/  LDCU UR27, c[0x0][0x398] ;  /* 0x00007300ff1b77ac */ /* 0x000f240008000800 */
[----:B------:R-:W-:Y:S01]  /*99b10*/  VIADD R0, R252, 0xa5 ;  /* 0x000000a5fc007836 */ /* 0x000fe20000000000 */
[----:B------:R2:W-:Y:S01]  /*99b20*/  @P4 STG.E desc[UR14][R6.64], R60 ;  /* 0x0000003c06004986 */ /* 0x0005e2000c10190e */
[C---:B-1----:R-:W-:Y:S01]  /*99b30*/  IMAD.WIDE R8, R21.reuse, 0x4, R228 ;  /* 0x0000000415087825 */ /* 0x042fe200078e02e4 */
[----:B------:R-:W-:Y:S01]  /*99b40*/  IADD3 R13, PT, PT, R21, UR71, RZ ;  /* 0x00000047150d7c10 */ /* 0x000fe2000fffe0ff */
[----:B------:R-:W1:Y:S01]  /*99b50*/  LDCU UR41, c[0x0][0x398] ;  /* 0x00007300ff2977ac */ /* 0x000e620008000800 */
[----:B------:R4:W-:Y:S01]  /*99b60*/  @P2 STG.E desc[UR14][R4.64], R76 ;  /* 0x0000004c04002986 */ /* 0x0009e2000c10190e */
[----:B------:R-:W-:Y:S01]  /*99b70*/  ISETP.GE.AND P2, PT, R0, UR67, PT ;  /* 0x0000004300007c0c */ /* 0x000fe2000bf46270 */
[----:B------:R-:W-:Y:S01]  /*99b80*/  VIADD R0, R252, 0xa6 ;  /* 0x000000a6fc007836 */ /* 0x000fe20000000000 */
[----:B------:R-:W-:Y:S01]  /*99b90*/  ISETP.LT.AND P4, PT, R219, UR8, !P3 ;  /* 0x00000008db007c0c */ /* 0x000fe2000df81270 */
[----:B------:R1:W-:Y:S01]  /*99ba0*/  @P6 STG.E desc[UR14][R8.64], R37 ;  /* 0x0000002508006986 */ /* 0x0003e2000c10190e */
[----:B------:R-:W1:Y:S01]  /*99bb0*/  LDCU UR29, c[0x0][0x3b8] ;  /* 0x00007700ff1d77ac */ /* 0x000e620008000800 */
[----:B--2---:R-:W-:Y:S01]  /*99bc0*/  IMAD.WIDE R6, R21, 0x4, R2 ;  /* 0x0000000415067825 */ /* 0x004fe200078e0202 */
[----:B------:R-:W-:Y:S01]  /*99bd0*/  ISETP.LT.AND P3, PT, R195, UR48, !P3 ;  /* 0x00000030c3007c0c */ /* 0x000fe2000df61270 */
[----:B------:R-:W2:Y:S01]  /*99be0*/  LDCU UR68, c[0x0][0x39c] ;  /* 0x00007380ff4477ac */ /* 0x000ea20008000800 */
[C---:B---3--:R-:W-:Y:S01]  /*99bf0*/  IADD3 R11, PT, PT, R13.reuse, UR72, RZ ;  /* 0x000000480d0b7c10 */ /* 0x048fe2000fffe0ff */
[C---:B----4-:R-:W-:Y:S01]  /*99c00*/  IMAD.WIDE R4, R13.reuse, 0x4, R228 ;  /* 0x000000040d047825 */ /* 0x050fe200078e02e4 */
[----:B------:R3:W-:Y:S01]  /*99c10*/  @P1 STG.E desc[UR14][R6.64], R57 ;  /* 0x0000003906001986 */ /* 0x0007e2000c10190e */
[----:B------:R-:W-:Y:S01]  /*99c20*/  ISETP.GE.AND P1, PT, R0, UR49, PT ;  /* 0x0000003100007c0c */ /* 0x000fe2000bf26270 */
[----:B------:R-:W4:Y:S01]  /*99c30*/  LDCU UR4, c[0x0][0x398] ;  /* 0x00007300ff0477ac */ /* 0x000f220008000800 */
[----:B-1----:R-:W-:Y:S01]  /*99c40*/  IMAD.WIDE R8, R13, 0x4, R2 ;  /* 0x000000040d087825 */ /* 0x002fe200078e0202 */
[----:B------:R-:W-:Y:S01]  /*99c50*/  ISETP.LT.AND P6, PT, R219, UR66, !P2 ;  /* 0x00000042db007c0c */ /* 0x000fe2000d7c1270 */
[----:B------:R-:W-:Y:S01]  /*99c60*/  LDS.128 R20, [R194+0x400] ;  /* 0x00040000c2147984 */ /* 0x000fe20000000c00 */
[----:B------:R-:W1:Y:S01]  /*99c70*/  LDCU UR70, c[0x0][0x398] ;  /* 0x00007300ff4677ac */ /* 0x000e620008000800 */
[----:B------:R-:W-:Y:S01]  /*99c80*/  VIADD R0, R252, 0xa7 ;  /* 0x000000a7fc007836 */ /* 0x000fe20000000000 */
[----:B------:R-:W-:Y:S01]  /*99c90*/  ISETP.LT.AND P2, PT, R195, UR52, !P2 ;  /* 0x00000034c3007c0c */ /* 0x000fe2000d741270 */
[----:B------:R2:W-:Y:S01]  /*99ca0*/  @P5 STG.E desc[UR14][R4.64], R61 ;  /* 0x0000003d04005986 */ /* 0x0005e2000c10190e */
[C---:B------:R-:W-:Y:S01]  /*99cb0*/  IADD3 R15, PT, PT, R11.reuse, UR60, RZ ;  /* 0x0000003c0b0f7c10 */ /* 0x040fe2000fffe0ff */
[----:B------:R-:W1:Y:S01]  /*99cc0*/  LDCU UR51, c[0x0][0x3b8] ;  /* 0x00007700ff3377ac */ /* 0x000e620008000800 */
[----:B---3--:R-:W-:Y:S01]  /*99cd0*/  IMAD.WIDE R6, R11, 0x4, R228 ;  /* 0x000000040b067825 */ /* 0x008fe200078e02e4 */
        /* <DEDUP_REMOVED lines=10> */
[----:B---3--:R-:W-:Y:S01]  /*99d80*/  IMAD.WIDE R8, R15, 0x4, R228 ;  /* 0x000000040f087825 */ /* 0x008fe200078e02e4 */
[----:B------:R-:W-:Y:S01]  /*99d90*/  ISETP.LT.AND P4, PT, R219, UR37, !P0 ;  /* 0x00000025db007c0c */ /* 0x000fe2000c781270 */
[----:B------:R3:W-:Y:S01]  /*99da0*/  @P3 STG.E desc[UR14][R4.64], R58 ;  /* 0x0000003a04003986 */ /* 0x0007e2000c10190e */
[----:B------:R-:W-:Y:S01]  /*99db0*/  ISETP.GE.AND P3, PT, R0, UR69, PT ;  /* 0x0000004500007c0c */ /* 0x000fe2000bf66270 */
[----:B------:R-:W-:Y:S01]  /*99dc0*/  VIADD R0, R252, 0xa9 ;  /* 0x000000a9fc007836 */ /* 0x000fe20000000000 */
[----:B------:R-:W-:Y:S01]  /*99dd0*/  ISETP.LT.AND P0, PT, R195, UR53, !P0 ;  /* 0x00000035c3007c0c */ /* 0x000fe2000c701270 */
[----:B------:R1:W-:Y:S01]  /*99de0*/  @P6 STG.E desc[UR14][R8.64], R62 ;  /* 0x0000003e08006986 */ /* 0x0003e2000c10190e */
[----:B------:R-:W4:Y:S01]  /*99df0*/  LDCU UR64, c[0x0][0x398] ;  /* 0x00007300ff4077ac */ /* 0x000f220008000800 */
[----:B--2---:R-:W-:Y:S01]  /*99e00*/  IMAD.WIDE R6, R15, 0x4, R2 ;  /* 0x000000040f067825 */ /* 0x004fe200078e0202 */
[C---:B------:R-:W-:Y:S01]  /*99e10*/  IADD3 R13, PT, PT, R17.reuse, UR56, RZ ;  /* 0x00000038110d7c10 */ /* 0x040fe2000fffe0ff */
[----:B------:R-:W2:Y:S02]  /*99e20*/  LDCU UR26, c[0x0][0x3b8] ;  /* 0x00007700ff1a77ac */ /* 0x000ea40008000800 */
[C---:B---3--:R-:W-:Y:S01]  /*99e30*/  IMAD.WIDE R4, R17.reuse, 0x4, R228 ;  /* 0x0000000411047825 */ /* 0x048fe200078e02e4 */
        /* <DEDUP_REMOVED lines=23> */
[----:B------:R-:W3:Y:S01]  /*99fb0*/  LDCU UR10, c[0x0][0x398] ;  /* 0x00007300ff0a77ac */ /* 0x000ee20008000800 */
[----:B------:R1:W-:Y:S01]  /*99fc0*/  @P0 STG.E desc[UR14][R4.64], R79 ;  /* 0x0000004f04000986 */ /* 0x0003e2000c10190e */
[----:B------:R-:W-:Y:S01]  /*99fd0*/  ISETP.GE.AND P0, PT, R0, UR68, PT ;  /* 0x0000004400007c0c */ /* 0x000fe2000bf06270 */
[----:B------:R-:W-:Y:S01]  /*99fe0*/  VIADD R0, R252, 0xac ;  /* 0x000000acfc007836 */ /* 0x000fe20000000000 */
[----:B----4-:R-:W-:Y:S01]  /*99ff0*/  ISETP.LT.AND P4, PT, R219, UR4, !P1 ;  /* 0x00000004db007c0c */ /* 0x010fe2000cf81270 */
[----:B------:R-:W4:Y:S01]  /*9a000*/  LDCU UR50, c[0x0][0x398] ;  /* 0x00007300ff3277ac */ /* 0x000f220008000800 */
[----:B--2---:R-:W-:Y:S01]  /*9a010*/  IMAD.WIDE R6, R11, 0x4, R2 ;  /* 0x000000040b067825 */ /* 0x004fe200078e0202 */
[----:B------:R-:W-:Y:S01]  /*9a020*/  ISETP.LT.AND P1, PT, R195, UR70, !P1 ;  /* 0x00000046c3007c0c */ /* 0x000fe2000cf21270 */
[----:B------:R2:W-:Y:S01]  /*9a030*/  @P6 STG.E desc[UR14][R8.64], R32 ;  /* 0x0000002008006986 */ /* 0x0005e2000c10190e */
[----:B------:R-:W3:Y:S01]  /*9a040*/  LDCU UR32, c[0x0][0x3b8] ;  /* 0x00007700ff2077ac */ /* 0x000ee20008000800 */
[C---:B-1----:R-:W-:Y:S01]  /*9a050*/  IMAD.WIDE R4, R15.reuse, 0x4, R228 ;  /* 0x000000040f047825 */ /* 0x042fe200078e02e4 */
[----:B------:R-:W-:Y:S01]  /*9a060*/  IADD3 R17, PT, PT, R15, UR51, RZ ;  /* 0x000000330f117c10 */ /* 0x000fe2000fffe0ff */
[----:B------:R1:W-:Y:S01]  /*9a070*/  @P3 STG.E desc[UR14][R6.64], R52 ;  /* 0x0000003406003986 */ /* 0x0003e2000c10190e */
[----:B------:R-:W3:Y:S01]  /*9a080*/  LDCU UR16, c[0x0][0x39c] ;  /* 0x00007380ff1077ac */ /* 0x000ee20008000800 */
[----:B------:R-:W-:Y:S01]  /*9a090*/  ISETP.GE.AND P3, PT, R0, UR61, PT ;  /* 0x0000003d00007c0c */ /* 0x000fe2000bf66270 */
[----:B------:R-:W-:Y:S01]  /*9a0a0*/  VIADD R0, R252, 0xad ;  /* 0x000000adfc007836 */ /* 0x000fe20000000000 */
[----:B------:R-:W-:Y:S01]  /*9a0b0*/  ISETP.LT.AND P6, PT, R219, UR43, !P0 ;  /* 0x0000002bdb007c0c */ /* 0x000fe2000c7c1270 */
[----:B------:R-:W3:Y:S01]  /*9a0c0*/  LDCU UR34, c[0x0][0x398] ;  /* 0x00007300ff2277ac */ /* 0x000ee20008000800 */
[----:B--2---:R-:W-:Y:S01]  /*9a0d0*/  IMAD.WIDE R8, R15, 0x4, R2 ;  /* 0x000000040f087825 */ /* 0x004fe200078e0202 */
[----:B------:R-:W2:Y:S01]  /*9a0e0*/  LDCU UR77, c[0x0][0x398] ;  /* 0x00007300ff4d77ac */ /* 0x000ea20008000800 */
[----:B------:R-:W-:Y:S01]  /*9a0f0*/  ISETP.LT.AND P0, PT, R195, UR64, !P0 ;  /* 0x00000040c3007c0c */ /* 0x000fe2000c701270 */
[----:B------:R3:W-:Y:S01]  /*9a100*/  @P5 STG.E desc[UR14][R4.64], R48 ;  /* 0x0000003004005986 */ /* 0x0007e2000c10190e */
[C---:B-1----:R-:W-:Y:S01]  /*9a110*/  IMAD.WIDE R6, R17.reuse, 0x4, R228 ;  /* 0x0000000411067825 */ /* 0x042fe200078e02e4 */
[----:B------:R-:W1:Y:S01]  /*9a120*/  LDCU UR12, c[0x0][0x3b8] ;  /* 0x00007700ff0c77ac */ /* 0x000e620008000800 */
[----:B------:R-:W-:Y:S01]  /*9a130*/  IADD3 R13, PT, PT, R17, UR26, RZ ;  /* 0x0000001a110d7c10 */ /* 0x000fe2000fffe0ff */
[----:B------:R2:W-:Y:S01]  /*9a140*/  @P2 STG.E desc[UR14][R8.64], R72 ;  /* 0x0000004808002986 */ /* 0x0005e2000c10190e */
[----:B------:R-:W-:Y:S01]  /*9a150*/  ISETP.GE.AND P2, PT, R0, UR54, PT ;  /* 0x0000003600007c0c */ /* 0x000fe2000bf46270 */
[----:B------:R-:W1:Y:S01]  /*9a160*/  LDCU UR18, c[0x0][0x39c] ;  /* 0x00007380ff1277ac */ /* 0x000e620008000800 */
[----:B------:R-:W-:Y:S01]  /*9a170*/  VIADD R0, R252, 0xae ;  /* 0x000000aefc007836 */ /* 0x000fe20000000000 */
[----:B------:R-:W-:Y:S01]  /*9a180*/  ISETP.LT.AND P5, PT, R219, UR39, !P3 ;  /* 0x00000027db007c0c */ /* 0x000fe2000dfa1270 */
[----:B------:R-:W1:Y:S01]  /*9a190*/  LDCU UR42, c[0x0][0x398] ;  /* 0x00007300ff2a77ac */ /* 0x000e620008000800 */
[----:B---3--:R-:W-:Y:S01]  /*9a1a0*/  IMAD.WIDE R4, R17, 0x4, R2 ;  /* 0x0000000411047825 */ /* 0x008fe200078e0202 */
[----:B------:R-:W-:Y:S01]  /*9a1b0*/  ISETP.LT.AND P3, PT, R195, UR57, !P3 ;  /* 0x00000039c3007c0c */ /* 0x000fe2000df61270 */
[----:B------:R-:W3:Y:S01]  /*9a1c0*/  LDCU UR30, c[0x0][0x398] ;  /* 0x00007300ff1e77ac */ /* 0x000ee20008000800 */
[----:B------:R1:W-:Y:S01]  /*9a1d0*/  @P4 STG.E desc[UR14][R6.64], R33 ;  /* 0x0000002106004986 */ /* 0x0003e2000c10190e */
[C---:B--2---:R-:W-:Y:S01]  /*9a1e0*/  IMAD.WIDE R8, R13.reuse, 0x4, R228 ;  /* 0x000000040d087825 */ /* 0x044fe200078e02e4 */
[----:B------:R-:W-:Y:S01]  /*9a1f0*/  IADD3 R11, PT, PT, R13, UR36, RZ ;  /* 0x000000240d0b7c10 */ /* 0x000fe2000fffe0ff */
[----:B------:R-:W2:Y:S01]  /*9a200*/  LDCU UR76, c[0x0][0x3b8] ;  /* 0x00007700ff4c77ac */ /* 0x000ea20008000800 */
[----:B------:R3:W-:Y:S01]  /*9a210*/  @P1 STG.E desc[UR14][R4.64], R53 ;  /* 0x0000003504001986 */ /* 0x0007e2000c10190e */
[----:B------:R-:W-:Y:S01]  /*9a220*/  ISETP.GE.AND P1, PT, R0, UR47, PT ;  /* 0x0000002f00007c0c */ /* 0x000fe2000bf26270 */
[----:B------:R-:W-:Y:S01]  /*9a230*/  VIADD R0, R252, 0xaf ;  /* 0x000000affc007836 */ /* 0x000fe20000000000 */
[----:B------:R-:W2:Y:S01]  /*9a240*/  LDCU UR28, c[0x0][0x39c] ;  /* 0x00007380ff1c77ac */ /* 0x000ea20008000800 */
[----:B------:R-:W-:Y:S01]  /*9a250*/  ISETP.LT.AND P4, PT, R219, UR10, !P2 ;  /* 0x0000000adb007c0c */ /* 0x000fe2000d781270 */
[----:B------:R-:W2:Y:S01]  /*9a260*/  LDCU UR22, c[0x0][0x398] ;  /* 0x00007300ff1677ac */ /* 0x000ea20008000800 */
[----:B-1----:R-:W-:Y:S01]  /*9a270*/  IMAD.WIDE R6, R13, 0x4, R2 ;  /* 0x000000040d067825 */ /* 0x002fe200078e0202 */
[----:B----4-:R-:W-:Y:S01]  /*9a280*/  ISETP.LT.AND P2, PT, R195, UR50, !P2 ;  /* 0x00000032c3007c0c */ /* 0x010fe2000d741270 */
[----:B------:R1:W-:Y:S01]  /*9a290*/  @P6 STG.E desc[UR14][R8.64], R49 ;  /* 0x0000003108006986 */ /* 0x0003e2000c10190e */
[----:B------:R-:W4:Y:S01]  /*9a2a0*/  LDCU UR35, c[0x0][0x398] ;  /* 0x00007300ff2377ac */ /* 0x000f220008000800 */
[C---:B---3--:R-:W-:Y:S01]  /*9a2b0*/  IMAD.WIDE R4, R11.reuse, 0x4, R228 ;  /* 0x000000040b047825 */ /* 0x048fe200078e02e4 */
[C---:B------:R-:W-:Y:S01]  /*9a2c0*/  IADD3 R15, PT, PT, R11.reuse, UR32, RZ ;  /* 0x000000200b0f7c10 */ /* 0x040fe2000fffe0ff */
[----:B------:R3:W-:Y:S01]  /*9a2d0*/  @P0 STG.E desc[UR14][R6.64], R73 ;  /* 0x0000004906000986 */ /* 0x0007e2000c10190e */
[----:B------:R-:W2:Y:S01]  /*9a2e0*/  LDCU UR38, c[0x0][0x3b8] ;  /* 0x00007700ff2677ac */ /* 0x000ea20008000800 */
[----:B------:R-:W-:Y:S01]  /*9a2f0*/  ISETP.GE.AND P0, PT, R0, UR16, PT ;  /* 0x0000001000007c0c */ /* 0x000fe2000bf06270 */
[----:B------:R-:W-:Y:S01]  /*9a300*/  VIADD R0, R252, 0xb0 ;  /* 0x000000b0fc007836 */ /* 0x000fe20000000000 */
[----:B------:R-:W2:Y:S01]  /*9a310*/  LDCU UR24, c[0x0][0x39c] ;  /* 0x00007380ff1877ac */ /* 0x000ea20008000800 */
[----:B-1----:R-:W-:Y:S01]  /*9a320*/  IMAD.WIDE R8, R11, 0x4, R2 ;  /* 0x000000040b087825 */ /* 0x002fe200078e0202 */
[----:B------:R-:W1:Y:S01]  /*9a330*/  LDCU UR20, c[0x0][0x398] ;  /* 0x00007300ff1477ac */ /* 0x000e620008000800 */
[----:B------:R-:W-:Y:S01]  /*9a340*/  ISETP.LT.AND P6, PT, R219, UR34, !P1 ;  /* 0x00000022db007c0c */ /* 0x000fe2000cfc1270 */
[----:B------:R2:W-:Y:S01]  /*9a350*/  @P5 STG.E desc[UR14][R4.64], R34 ;  /* 0x0000002204005986 */ /* 0x0005e2000c10190e */
[----:B------:R-:W-:Y:S01]  /*9a360*/  ISETP.LT.AND P1, PT, R195, UR77, !P1 ;  /* 0x0000004dc3007c0c */ /* 0x000fe2000cf21270 */
[----:B------:R-:W1:Y:S01]  /*9a370*/  LDCU UR6, c[0x0][0x398] ;  /* 0x00007300ff0677ac */ /* 0x000e620008000800 */
[C---:B---3--:R-:W-:Y:S01]  /*9a380*/  IMAD.WIDE R6, R15.reuse, 0x4, R228 ;  /* 0x000000040f067825 */ /* 0x048fe200078e02e4 */
[----:B------:R3:W-:Y:S01]  /*9a390*/  @P3 STG.E desc[UR14][R8.64], R54 ;  /* 0x0000003608003986 */ /* 0x0007e2000c10190e */
[C---:B------:R-:W-:Y:S01]  /*9a3a0*/  IADD3 R17, PT, PT, R15.reuse, UR12, RZ ;  /* 0x0000000c0f117c10 */ /* 0x040fe2000fffe0ff */
[----:B------:R-:W1:Y:S01]  /*9a3b0*/  LDCU UR31, c[0x0][0x3b8] ;  /* 0x00007700ff1f77ac */ /* 0x000e620008000800 */
[----:B------:R-:W-:Y:S01]  /*9a3c0*/  ISETP.GE.AND P3, PT, R0, UR18, PT ;  /* 0x0000001200007c0c */ /* 0x000fe2000bf66270 */
[----:B------:R-:W-:Y:S01]  /*9a3d0*/  VIADD R0, R252, 0xb1 ;  /* 0x000000b1fc007836 */ /* 0x000fe20000000000 */
[----:B------:R-:W1:Y:S01]  /*9a3e0*/  LDCU UR40, c[0x0][0x39c] ;  /* 0x00007380ff2877ac */ /* 0x000e620008000800 */
[----:B--2---:R-:W-:Y:S01]  /*9a3f0*/  IMAD.WIDE R4, R15, 0x4, R2 ;  /* 0x000000040f047825 */ /* 0x004fe200078e0202 */
[----:B------:R-:W-:Y:S01]  /*9a400*/  ISETP.LT.AND P5, PT, R219, UR42, !P0 ;  /* 0x0000002adb007c0c */ /* 0x000fe2000c7a1270 */
[----:B------:R-:W2:Y:S01]  /*9a410*/  LDCU UR71, c[0x0][0x398] ;  /* 0x00007300ff4777ac */ /* 0x000ea20008000800 */
[----:B------:R-:W-:Y:S01]  /*9a420*/  ISETP.LT.AND P0, PT, R195, UR30, !P0 ;  /* 0x0000001ec3007c0c */ /* 0x000fe2000c701270 */
[----:B------:R1:W-:Y:S01]  /*9a430*/  @P4 STG.E desc[UR14][R6.64], R50 ;  /* 0x0000003206004986 */ /* 0x0003e2000c10190e */
[C---:B---3--:R-:W-:Y:S01]  /*9a440*/  IMAD.WIDE R8, R17.reuse, 0x4, R228 ;  /* 0x0000000411087825 */ /* 0x048fe200078e02e4 */
[----:B------:R-:W3:Y:S01]  /*9a450*/  LDCU UR58, c[0x0][0x398] ;  /* 0x00007300ff3a77ac */ /* 0x000ee20008000800 */
[C---:B------:R-:W-:Y:S01]  /*9a460*/  IADD3 R13, PT, PT, R17.reuse, UR76, RZ ;  /* 0x0000004c110d7c10 */ /* 0x040fe2000fffe0ff */
[----:B------:R2:W-:Y:S01]  /*9a470*/  @P2 STG.E desc[UR14][R4.64], R74 ;  /* 0x0000004a04002986 */ /* 0x0005e2000c10190e */
[----:B------:R-:W-:Y:S01]  /*9a480*/  ISETP.GE.AND P2, PT, R0, UR28, PT ;  /* 0x0000001c00007c0c */ /* 0x000fe2000bf46270 */
[----:B------:R-:W3:Y:S01]  /*9a490*/  LDCU UR59, c[0x0][0x3b8] ;  /* 0x00007700ff3b77ac */ /* 0x000ee20008000800 */
[----:B------:R-:W-:Y:S01]  /*9a4a0*/  VIADD R0, R252, 0xb2 ;  /* 0x000000b2fc007836 */ /* 0x000fe20000000000 */
[----:B------:R-:W3:Y:S01]  /*9a4b0*/  LDCU UR48, c[0x0][0x39c] ;  /* 0x00007380ff3077ac */ /* 0x000ee20008000800 */
[----:B-1----:R-:W-:Y:S01]  /*9a4c0*/  IMAD.WIDE R6, R17, 0x4, R2 ;  /* 0x0000000411067825 */ /* 0x002fe200078e0202 */
[----:B------:R-:W-:Y:S01]  /*9a4d0*/  ISETP.LT.AND P4, PT, R219, UR22, !P3 ;  /* 0x00000016db007c0c */ /* 0x000fe2000df81270 */
[----:B------:R-:W1:Y:S01]  /*9a4e0*/  LDCU UR72, c[0x0][0x398] ;  /* 0x00007300ff4877ac */ /* 0x000e620008000800 */
[----:B----4-:R-:W-:Y:S01]  /*9a4f0*/  ISETP.LT.AND P3, PT, R195, UR35, !P3 ;  /* 0x00000023c3007c0c */ /* 0x010fe2000df61270 */
[----:B------:R4:W-:Y:S01]  /*9a500*/  @P6 STG.E desc[UR14][R8.64], R35 ;  /* 0x0000002308006986 */ /* 0x0009e2000c10190e */
[C---:B--2---:R-:W-:Y:S01]  /*9a510*/  IMAD.WIDE R4, R13.reuse, 0x4, R228 ;  /* 0x000000040d047825 */ /* 0x044fe200078e02e4 */
[----:B------:R-:W2:Y:S01]  /*9a520*/  LDCU UR75, c[0x0][0x398] ;  /* 0x00007300ff4b77ac */ /* 0x000ea20008000800 */
[C---:B------:R-:W-:Y:S01]  /*9a530*/  IADD3 R11, PT, PT, R13.reuse, UR38, RZ ;  /* 0x000000260d0b7c10 */ /* 0x040fe2000fffe0ff */
[----:B------:R1:W-:Y:S01]  /*9a540*/  @P1 STG.E desc[UR14][R6.64], R55 ;  /* 0x0000003706001986 */ /* 0x0003e2000c10190e */
[----:B------:R-:W-:Y:S01]  /*9a550*/  ISETP.GE.AND P1, PT, R0, UR24, PT ;  /* 0x0000001800007c0c */ /* 0x000fe2000bf26270 */
[----:B------:R-:W2:Y:S01]  /*9a560*/  LDCU UR73, c[0x0][0x3b8] ;  /* 0x00007700ff4977ac */ /* 0x000ea20008000800 */
[----:B------:R-:W-:Y:S01]  /*9a570*/  VIADD R0, R252, 0xb3 ;  /* 0x000000b3fc007836 */ /* 0x000fe20000000000 */
[----:B------:R-:W2:Y:S01]  /*9a580*/  LDCU UR52, c[0x0][0x39c] ;  /* 0x00007380ff3477ac */ /* 0x000ea20008000800 */
[----:B----4-:R-:W-:Y:S01]  /*9a590*/  IMAD.WIDE R8, R13, 0x4, R2 ;  /* 0x000000040d087825 */ /* 0x010fe200078e0202 */
[----:B------:R-:W-:Y:S01]  /*9a5a0*/  ISETP.LT.AND P6, PT, R219, UR20, !P2 ;  /* 0x00000014db007c0c */ /* 0x000fe2000d7c1270 */
[----:B------:R-:W4:Y:S01]  /*9a5b0*/  LDCU UR60, c[0x0][0x398] ;  /* 0x00007300ff3c77ac */ /* 0x000f220008000800 */
[----:B------:R-:W-:Y:S01]  /*9a5c0*/  ISETP.LT.AND P2, PT, R195, UR6, !P2 ;  /* 0x00000006c3007c0c */ /* 0x000fe2000d741270 */
[----:B------:R2:W-:Y:S01]  /*9a5d0*/  @P5 STG.E desc[UR14][R4.64], R51 ;  /* 0x0000003304005986 */ /* 0x0005e2000c10190e */
[C---:B-1----:R-:W-:Y:S01]  /*9a5e0*/  IMAD.WIDE R6, R11.reuse, 0x4, R228 ;  /* 0x000000040b067825 */ /* 0x042fe200078e02e4 */
[----:B------:R-:W1:Y:S01]  /*9a5f0*/  LDCU UR67, c[0x0][0x398] ;  /* 0x00007300ff4377ac */ /* 0x000e620008000800 */
[C---:B------:R-:W-:Y:S01]  /*9a600*/  IADD3 R15, PT, PT, R11.reuse, UR31, RZ ;  /* 0x0000001f0b0f7c10 */ /* 0x040fe2000fffe0ff */
[----:B------:R4:W-:Y:S01]  /*9a610*/  @P0 STG.E desc[UR14][R8.64], R75 ;  /* 0x0000004b08000986 */ /* 0x0009e2000c10190e */
[----:B------:R-:W-:Y:S01]  /*9a620*/  ISETP.GE.AND P0, PT, R0, UR40, PT ;  /* 0x0000002800007c0c */ /* 0x000fe2000bf06270 */
[----:B------:R-:W1:Y:S01]  /*9a630*/  LDCU UR8, c[0x0][0x3b8] ;  /* 0x00007700ff0877ac */ /* 0x000e620008000800 */
[----:B------:R-:W-:Y:S01]  /*9a640*/  VIADD R0, R252, 0xb4 ;  /* 0x000000b4fc007836 */ /* 0x000fe20000000000 */
[----:B------:R-:W1:Y:S01]  /*9a650*/  LDCU UR44, c[0x0][0x39c] ;  /* 0x00007380ff2c77ac */ /* 0x000e620008000800 */
[----:B--2---:R-:W-:Y:S01]  /*9a660*/  IMAD.WIDE R4, R11, 0x4, R2 ;  /* 0x000000040b047825 */ /* 0x004fe200078e0202 */
[----:B------:R-:W-:Y:S01]  /*9a670*/  ISETP.LT.AND P5, PT, R219, UR71, !P1 ;  /* 0x00000047db007c0c */ /* 0x000fe2000cfa1270 */
[----:B------:R-:W2:Y:S01]  /*9a680*/  LDCU UR65, c[0x0][0x398] ;  /* 0x00007300ff4177ac */ /* 0x000ea20008000800 */
[----:B---3--:R-:W-:Y:S01]  /*9a690*/  ISETP.LT.AND P1, PT, R195, UR58, !P1 ;  /* 0x0000003ac3007c0c */ /* 0x008fe2000cf21270 */
[----:B------:R3:W-:Y:S01]  /*9a6a0*/  @P4 STG.E desc[UR14][R6.64], R68 ;  /* 0x0000004406004986 */ /* 0x0007e2000c10190e */
[C---:B----4-:R-:W-:Y:S01]  /*9a6b0*/  IMAD.WIDE R8, R15.reuse, 0x4, R228 ;  /* 0x000000040f087825 */ /* 0x050fe200078e02e4 */
[----:B------:R-:W4:Y:S01]  /*9a6c0*/  LDCU UR49, c[0x0][0x398] ;  /* 0x00007300ff3177ac */ /* 0x000f220008000800 */
[C---:B------:R-:W-:Y:S01]  /*9a6d0*/  IADD3 R17, PT, PT, R15.reuse, UR59, RZ ;  /* 0x0000003b0f117c10 */ /* 0x040fe2000fffe0ff */
[----:B------:R1:W-:Y:S01]  /*9a6e0*/  @P3 STG.E desc[UR14][R4.64], R88 ;  /* 0x0000005804003986 */ /* 0x0003e2000c10190e */
[----:B------:R-:W-:Y:S01]  /*9a6f0*/  ISETP.GE.AND P3, PT, R0, UR48, PT ;  /* 0x0000003000007c0c */ /* 0x000fe2000bf66270 */
[----:B------:R-:W2:Y:S01]  /*9a700*/  LDCU UR66, c[0x0][0x3b8] ;  /* 0x00007700ff4277ac */ /* 0x000ea20008000800 */
[----:B------:R-:W-:Y:S01]  /*9a710*/  VIADD R0, R252, 0xb5 ;  /* 0x000000b5fc007836 */ /* 0x000fe20000000000 */
[----:B------:R-:W2:Y:S01]  /*9a720*/  LDCU UR53, c[0x0][0x39c] ;  /* 0x00007380ff3577ac */ /* 0x000ea20008000800 */
[----:B---3--:R-:W-:Y:S01]  /*9a730*/  IMAD.WIDE R6, R15, 0x4, R2 ;  /* 0x000000040f067825 */ /* 0x008fe200078e0202 */
[----:B------:R-:W-:Y:S01]  /*9a740*/  ISETP.LT.AND P4, PT, R219, UR72, !P0 ;  /* 0x00000048db007c0c */ /* 0x000fe2000c781270 */
[----:B------:R-:W3:Y:S01]  /*9a750*/  LDCU UR56, c[0x0][0x398] ;  /* 0x00007300ff3877ac */ /* 0x000ee20008000800 */
        /* <DEDUP_REMOVED lines=106> */
[----:B------:R-:W4:Y:S01]  /*9ae00*/  LDCU UR34, c[0x0][0x3b8] ;  /* 0x00007700ff2277ac */ /* 0x000f220008000800 */
[----:B-1----:R-:W-:-:S02]  /*9ae10*/  IMAD.WIDE R8, R17, 0x4, R228 ;  /* 0x0000000411087825 */ /* 0x002fc400078e02e4 */
[----:B------:R1:W-:Y:S01]  /*9ae20*/  @P2 STG.E desc[UR14][R4.64], R104 ;  /* 0x0000006804002986 */ /* 0x0003e2000c10190e */
[C---:B------:R-:W-:Y:S01]  /*9ae30*/  IADD3 R13, PT, PT, R17.reuse, UR43, RZ ;  /* 0x0000002b110d7c10 */ /* 0x040fe2000fffe0ff */
[----:B------:R-:W4:Y:S01]  /*9ae40*/  LDCU UR16, c[0x0][0x398] ;  /* 0x00007300ff1077ac */ /* 0x000f220008000800 */
[----:B------:R-:W-:Y:S01]  /*9ae50*/  ISETP.GE.AND P2, PT, R0, UR50, PT ;  /* 0x0000003200007c0c */ /* 0x000fe2000bf46270 */
[----:B------:R-:W-:Y:S01]  /*9ae60*/  VIADD R0, R252, 0xbe ;  /* 0x000000befc007836 */ /* 0x000fe20000000000 */
[----:B------:R-:W4:Y:S01]  /*9ae70*/  LDCU UR35, c[0x0][0x39c] ;  /* 0x00007380ff2377ac */ /* 0x000f220008000800 */
[----:B--2---:R-:W-:Y:S01]  /*9ae80*/  IMAD.WIDE R6, R17, 0x4, R2 ;  /* 0x0000000411067825 */ /* 0x004fe200078e0202 */
[----:B------:R-:W2:Y:S01]  /*9ae90*/  LDCU UR42, c[0x0][0x3b8] ;  /* 0x00007700ff2a77ac */ /* 0x000ea20008000800 */
[----:B------:R-:W-:Y:S01]  /*9aea0*/  ISETP.LT.AND P4, PT, R219, UR32, !P3 ;  /* 0x00000020db007c0c */ /* 0x000fe2000df81270 */
[----:B------:R4:W-:Y:S01]  /*9aeb0*/  @P6 STG.E desc[UR14][R8.64], R65 ;  /* 0x0000004108006986 */ /* 0x0009e2000c10190e */
[----:B---3--:R-:W-:Y:S01]  /*9aec0*/  ISETP.LT.AND P3, PT, R195, UR54, !P3 ;  /* 0x00000036c3007c0c */ /* 0x008fe2000df61270 */
[----:B------:R-:W3:Y:S01]  /*9aed0*/  LDCU UR38, c[0x0][0x398] ;  /* 0x00007300ff2677ac */ /* 0x000ee20008000800 */
[C---:B-1----:R-:W-:Y:S01]  /*9aee0*/  IMAD.WIDE R4, R13.reuse, 0x4, R228 ;  /* 0x000000040d047825 */ /* 0x042fe200078e02e4 */
[----:B------:R1:W-:Y:S01]  /*9aef0*/  @P1 STG.E desc[UR14][R6.64], R85 ;  /* 0x0000005506001986 */ /* 0x0003e2000c10190e */
[C---:B------:R-:W-:Y:S01]  /*9af00*/  IADD3 R11, PT, PT, R13.reuse, UR39, RZ ;  /* 0x000000270d0b7c10 */ /* 0x040fe2000fffe0ff */
[----:B------:R-:W2:Y:S01]  /*9af10*/  LDCU UR22, c[0x0][0x3b8] ;  /* 0x00007700ff1677ac */ /* 0x000ea20008000800 */
[----:B------:R-:W-:Y:S01]  /*9af20*/  ISETP.GE.AND P1, PT, R0, UR77, PT ;  /* 0x0000004d00007c0c */ /* 0x000fe2000bf26270 */
[----:B------:R-:W-:Y:S01]  /*9af30*/  VIADD R0, R252, 0xbf ;  /* 0x000000bffc007836 */ /* 0x000fe20000000000 */
[----:B------:R-:W2:Y:S01]  /*9af40*/  LDCU UR18, c[0x0][0x398] ;  /* 0x00007300ff1277ac */ /* 0x000ea20008000800 */
[----:B----4-:R-:W-:Y:S01]  /*9af50*/  IMAD.WIDE R8, R13, 0x4, R2 ;  /* 0x000000040d087825 */ /* 0x010fe200078e0202 */
[----:B------:R-:W4:Y:S01]  /*9af60*/  LDCU UR6, c[0x0][0x39c] ;  /* 0x00007380ff0677ac */ /* 0x000f220008000800 */
[----:B------:R-:W-:Y:S01]  /*9af70*/  ISETP.LT.AND P6, PT, R219, UR12, !P2 ;  /* 0x0000000cdb007c0c */ /* 0x000fe2000d7c1270 */
[----:B------:R2:W-:Y:S01]  /*9af80*/  @P5 STG.E desc[UR14][R4.64], R81 ;  /* 0x0000005104005986 */ /* 0x0005e2000c10190e */
[----:B------:R-:W3:Y:S01]  /*9af90*/  LDCU UR31, c[0x0][0x398] ;  /* 0x00007300ff1f77ac */ /* 0x000ee20008000800 */
[----:B------:R-:W-:Y:S01]  /*9afa0*/  ISETP.LT.AND P2, PT, R195, UR47, !P2 ;  /* 0x0000002fc3007c0c */ /* 0x000fe2000d741270 */
[C---:B-1----:R-:W-:Y:S01]  /*9afb0*/  IMAD.WIDE R6, R11.reuse, 0x4, R228 ;  /* 0x000000040b067825 */ /* 0x042fe200078e02e4 */
[----:B------:R-:W1:Y:S01]  /*9afc0*/  LDCU UR28, c[0x0][0x398] ;  /* 0x00007300ff1c77ac */ /* 0x000e620008000800 */
[C---:B------:R-:W-:Y:S01]  /*9afd0*/  IADD3 R15, PT, PT, R11.reuse, UR10, RZ ;  /* 0x0000000a0b0f7c10 */ /* 0x040fe2000fffe0ff */
[----:B------:R3:W-:Y:S01]  /*9afe0*/  @P0 STG.E desc[UR14][R8.64], R105 ;  /* 0x0000006908000986 */ /* 0x0007e2000c10190e */
[----:B------:R-:W1:Y:S01]  /*9aff0*/  LDCU UR59, c[0x0][0x398] ;  /* 0x00007300ff3b77ac */ /* 0x000e620008000800 */
[----:B------:R-:W-:Y:S01]  /*9b000*/  ISETP.GE.AND P0, PT, R0, UR30, PT ;  /* 0x0000001e00007c0c */ /* 0x000fe2000bf06270 */
[----:B--2---:R-:W-:Y:S01]  /*9b010*/  IMAD.WIDE R4, R11, 0x4, R2 ;  /* 0x000000040b047825 */ /* 0x004fe200078e0202 */
[----:B------:R-:W-:Y:S01]  /*9b020*/  ISETP.LT.AND P5, PT, R219, UR76, !P1 ;  /* 0x0000004cdb007c0c */ /* 0x000fe2000cfa1270 */
[----:B------:R-:W2:Y:S02]  /*9b030*/  LDCU UR20, c[0x0][0x3b8] ;  /* 0x00007700ff1477ac */ /* 0x000ea40008000800 */
[----:B------:R-:W-:Y:S01]  /*9b040*/  VIADD R0, R252, 0xc0 ;  /* 0x000000c0fc007836 */ /* 0x000fe20000000000 */
[----:B------:R-:W-:Y:S01]  /*9b050*/  IADD3 R17, PT, PT, R15, UR34, RZ ;  /* 0x000000220f117c10 */ /* 0x000fe2000fffe0ff */
[----:B------:R1:W-:Y:S01]  /*9b060*/  @P4 STG.E desc[UR14][R6.64], R66 ;  /* 0x0000004206004986 */ /* 0x0003e2000c10190e */
[----:B------:R-:W-:Y:S01]  /*9b070*/  ISETP.LT.AND P1, PT, R195, UR16, !P1 ;  /* 0x00000010c3007c0c */ /* 0x000fe2000cf21270 */
[----:B---3--:R-:W-:Y:S01]  /*9b080*/  IMAD.WIDE R8, R15, 0x4, R228 ;  /* 0x000000040f087825 */ /* 0x008fe200078e02e4 */
[----:B------:R-:W-:Y:S01]  /*9b090*/  IADD3 R13, PT, PT, R17, UR42, RZ ;  /* 0x0000002a110d7c10 */ /* 0x000fe2000fffe0ff */
[----:B------:R3:W-:Y:S01]  /*9b0a0*/  @P3 STG.E desc[UR14][R4.64], R86 ;  /* 0x0000005604003986 */ /* 0x0007e2000c10190e */
[----:B------:R-:W-:Y:S01]  /*9b0b0*/  ISETP.GE.AND P3, PT, R0, UR35, PT ;  /* 0x0000002300007c0c */ /* 0x000fe2000bf66270 */
[----:B------:R-:W-:Y:S01]  /*9b0c0*/  VIADD R0, R252, 0xc1 ;  /* 0x000000c1fc007836 */ /* 0x000fe20000000000 */
[----:B------:R-:W2:Y:S01]  /*9b0d0*/  LDCU UR73, c[0x0][0x39c] ;  /* 0x00007380ff4977ac */ /* 0x000ea20008000800 */
[----:B------:R-:W-:Y:S01]  /*9b0e0*/  ISETP.LT.AND P4, PT, R219, UR38, !P0 ;  /* 0x00000026db007c0c */ /* 0x000fe2000c781270 */
[----:B------:R-:W2:Y:S01]  /*9b0f0*/  LDCU UR24, c[0x0][0x398] ;  /* 0x00007300ff1877ac */ /* 0x000ea20008000800 */
[----:B-1----:R-:W-:Y:S01]  /*9b100*/  IMAD.WIDE R6, R15, 0x4, R2 ;  /* 0x000000040f067825 */ /* 0x002fe200078e0202 */
[----:B------:R1:W-:Y:S01]  /*9b110*/  @P6 STG.E desc[UR14][R8.64], R82 ;  /* 0x0000005208006986 */ /* 0x0003e2000c10190e */
[----:B------:R-:W-:Y:S01]  /*9b120*/  IADD3 R19, PT, PT, R13, UR22, RZ ;  /* 0x000000160d137c10 */ /* 0x000fe2000fffe0ff */
[----:B------:R-:W2:Y:S01]  /*9b130*/  LDCU UR22, c[0x0][0x398] ;  /* 0x00007300ff1677ac */ /* 0x000ea20008000800 */
[----:B---3--:R-:W-:Y:S01]  /*9b140*/  IMAD.WIDE R4, R17, 0x4, R228 ;  /* 0x0000000411047825 */ /* 0x008fe200078e02e4 */
[----:B------:R-:W-:Y:S01]  /*9b150*/  @P2 STG.E desc[UR14][R6.64], R106 ;  /* 0x0000006a06002986 */ /* 0x000fe2000c10190e */
[----:B------:R-:W-:Y:S01]  /*9b160*/  ISETP.LT.AND P0, PT, R195, UR18, !P0 ;  /* 0x00000012c3007c0c */ /* 0x000fe2000c701270 */
[----:B------:R-:W3:Y:S01]  /*9b170*/  LDCU UR71, c[0x0][0x3b8] ;  /* 0x00007700ff4777ac */ /* 0x000ee20008000800 */
[----:B----4-:R-:W-:Y:S01]  /*9b180*/  ISETP.GE.AND P2, PT, R0, UR6, PT ;  /* 0x0000000600007c0c */ /* 0x010fe2000bf46270 */
[----:B------:R4:W-:Y:S01]  /*9b190*/  @P5 STG.E desc[UR14][R4.64], R67 ;  /* 0x0000004304005986 */ /* 0x0009e2000c10190e */
[----:B------:R-:W-:Y:S01]  /*9b1a0*/  ISETP.LT.AND P6, PT, R219, UR31, !P3 ;  /* 0x0000001fdb007c0c */ /* 0x000fe2000dfc1270 */
[----:B------:R-:W-:Y:S01]  /*9b1b0*/  VIADD R0, R252, 0xf9 ;  /* 0x000000f9fc007836 */ /* 0x000fe20000000000 */
[----:B------:R-:W-:Y:S01]  /*9b1c0*/  ISETP.LT.AND P3, PT, R195, UR28, !P3 ;  /* 0x0000001cc3007c0c */ /* 0x000fe2000df61270 */
[----:B-1----:R-:W-:Y:S01]  /*9b1d0*/  IMAD.WIDE R8, R17, 0x4, R2 ;  /* 0x0000000411087825 */ /* 0x002fe200078e0202 */
[----:B------:R-:W-:Y:S01]  /*9b1e0*/  ISETP.LT.AND P5, PT, R219, UR59, !P2 ;  /* 0x0000003bdb007c0c */ /* 0x000fe2000d7a1270 */
[----:B------:R-:W1:Y:S01]  /*9b1f0*/  LDCU UR35, c[0x0][0x398] ;  /* 0x00007300ff2377ac */ /* 0x000e620008000800 */
[----:B--2---:R-:W-:Y:S01]  /*9b200*/  IADD3 R15, PT, PT, R19, UR20, RZ ;  /* 0x00000014130f7c10 */ /* 0x004fe2000fffe0ff */
[C---:B------:R-:W-:Y:S01]  /*9b210*/  IMAD.WIDE R10, R13.reuse, 0x4, R228 ;  /* 0x000000040d0a7825 */ /* 0x040fe200078e02e4 */
[----:B------:R2:W-:Y:S01]  /*9b220*/  @P1 STG.E desc[UR14][R8.64], R87 ;  /* 0x0000005708001986 */ /* 0x0005e2000c10190e */
[----:B------:R-:W-:Y:S01]  /*9b230*/  ISETP.GE.AND P1, PT, R0, UR23, PT ;  /* 0x0000001700007c0c */ /* 0x000fe2000bf26270 */
[----:B------:R-:W1:Y:S01]  /*9b240*/  LDCU UR40, c[0x0][0x39c] ;  /* 0x00007380ff2877ac */ /* 0x000e620008000800 */
[----:B----4-:R-:W-:Y:S01]  /*9b250*/  IMAD.WIDE R4, R13, 0x4, R2 ;  /* 0x000000040d047825 */ /* 0x010fe200078e0202 */
[----:B------:R4:W-:Y:S01]  /*9b260*/  @P4 STG.E desc[UR14][R10.64], R83 ;  /* 0x000000530a004986 */ /* 0x0009e2000c10190e */
[----:B------:R-:W1:Y:S02]  /*9b270*/  LDCU UR8, c[0x0][0x39c] ;  /* 0x00007380ff0877ac */ /* 0x000e640008000800 */
[----:B------:R-:W-:-:S02]  /*9b280*/  VIADD R0, R252, 0xc2 ;  /* 0x000000c2fc007836 */ /* 0x000fc40000000000 */
[----:B------:R-:W-:Y:S01]  /*9b290*/  IMAD.WIDE R6, R19, 0x4, R228 ;  /* 0x0000000413067825 */ /* 0x000fe200078e02e4 */
[----:B------:R1:W-:Y:S01]  /*9b2a0*/  @P0 STG.E desc[UR14][R4.64], R107 ;  /* 0x0000006b04000986 */ /* 0x0003e2000c10190e */
[----:B------:R-:W-:Y:S01]  /*9b2b0*/  ISETP.LT.AND P2, PT, R195, UR24, !P2 ;  /* 0x00000018c3007c0c */ /* 0x000fe2000d741270 */
[----:B------:R-:W1:Y:S01]  /*9b2c0*/  LDCU UR75, c[0x0][0x39c] ;  /* 0x00007380ff4b77ac */ /* 0x000e620008000800 */
[----:B--2---:R-:W-:Y:S01]  /*9b2d0*/  IMAD.WIDE R8, R19, 0x4, R2 ;  /* 0x0000000413087825 */ /* 0x004fe200078e0202 */
[----:B------:R-:W-:Y:S01]  /*9b2e0*/  ISETP.GE.AND P0, PT, R0, UR73, PT ;  /* 0x0000004900007c0c */ /* 0x000fe2000bf06270 */
[----:B------:R-:W2:Y:S02]  /*9b2f0*/  LDCU UR31, c[0x0][0x398] ;  /* 0x00007300ff1f77ac */ /* 0x000ea40008000800 */
[C---:B----4-:R-:W-:Y:S01]  /*9b300*/  IMAD.WIDE R10, R15.reuse, 0x4, R228 ;  /* 0x000000040f0a7825 */ /* 0x050fe200078e02e4 */
[----:B------:R4:W-:Y:S01]  /*9b310*/  @P6 STG.E desc[UR14][R6.64], R100 ;  /* 0x0000006406006986 */ /* 0x0009e2000c10190e */
[C---:B---3--:R-:W-:Y:S01]  /*9b320*/  IADD3 R13, PT, PT, R15.reuse, UR71, RZ ;  /* 0x000000470f0d7c10 */ /* 0x048fe2000fffe0ff */
[----:B------:R-:W3:Y:S02]  /*9b330*/  LDCU UR72, c[0x0][0x39c] ;  /* 0x00007380ff4877ac */ /* 0x000ee40008000800 */
[----:B------:R2:W-:Y:S01]  /*9b340*/  @P3 STG.E desc[UR14][R8.64], R120 ;  /* 0x0000007808003986 */ /* 0x0005e2000c10190e */
[----:B-1----:R-:W-:Y:S01]  /*9b350*/  IMAD.WIDE R4, R15, 0x4, R2 ;  /* 0x000000040f047825 */ /* 0x002fe200078e0202 */
[C---:B------:R-:W-:Y:S01]  /*9b360*/  IADD3 R0, PT, PT, R252.reuse, 0xc3, RZ ;  /* 0x000000c3fc007810 */ /* 0x040fe20007ffe0ff */
[----:B------:R-:W1:Y:S01]  /*9b370*/  LDCU UR28, c[0x0][0x398] ;  /* 0x00007300ff1c77ac */ /* 0x000e620008000800 */
[----:B------:R-:W-:Y:S01]  /*9b380*/  @P5 STG.E desc[UR14][R10.64], R124 ;  /* 0x0000007c0a005986 */ /* 0x000fe2000c10190e */
[----:B------:R-:W-:Y:S01]  /*9b390*/  ISETP.LT.AND P5, PT, R219, UR22, !P0 ;  /* 0x00000016db007c0c */ /* 0x000fe2000c7a1270 */
[----:B------:R-:W1:Y:S01]  /*9b3a0*/  LDCU UR22, c[0x0][0x3b8] ;  /* 0x00007700ff1677ac */ /* 0x000e620008000800 */
[----:B------:R-:W-:Y:S01]  /*9b3b0*/  ISETP.LT.AND P0, PT, R195, UR35, !P0 ;  /* 0x00000023c3007c0c */ /* 0x000fe2000c701270 */
[----:B----4-:R-:W-:Y:S01]  /*9b3c0*/  IMAD.WIDE R6, R13, 0x4, R228 ;  /* 0x000000040d067825 */ /* 0x010fe200078e02e4 */
[----:B------:R4:W-:Y:S01]  /*9b3d0*/  @P2 STG.E desc[UR14][R4.64], R140 ;  /* 0x0000008c04002986 */ /* 0x0009e2000c10190e */
[----:B------:R-:W1:Y:S01]  /*9b3e0*/  LDCU UR20, c[0x0][0x398] ;  /* 0x00007300ff1477ac */ /* 0x000e620008000800 */
[----:B--2---:R-:W-:-:S02]  /*9b3f0*/  IADD3 R8, PT, PT, R252, 0xc6, RZ ;  /* 0x000000c6fc087810 */ /* 0x004fc40007ffe0ff */
[----:B------:R-:W-:Y:S01]  /*9b400*/  ISETP.GE.AND P6, PT, R0, UR40, PT ;  /* 0x0000002800007c0c */ /* 0x000fe2000bfc6270 */
[C---:B------:R-:W-:Y:S01]  /*9b410*/  VIADD R0, R252.reuse, 0xc5 ;  /* 0x000000c5fc007836 */ /* 0x040fe20000000000 */
[----:B------:R-:W2:Y:S01]  /*9b420*/  LDCU UR6, c[0x0][0x398] ;  /* 0x00007300ff0677ac */ /* 0x000ea20008000800 */
[----:B------:R-:W-:Y:S02]  /*9b430*/  IADD3 R12, PT, PT, R252, 0xfa, RZ ;  /* 0x000000fafc0c7810 */ /* 0x000fe40007ffe0ff */
[----:B------:R-:W-:Y:S01]  /*9b440*/  @P5 STG.E desc[UR14][R6.64], R101 ;  /* 0x0000006506005986 */ /* 0x000fe2000c10190e */
[----:B------:R-:W-:Y:S01]  /*9b450*/  ISETP.GE.AND P5, PT, R8, UR8, PT ;  /* 0x0000000808007c0c */ /* 0x000fe2000bfa6270 */
[----:B------:R-:W-:Y:S01]  /*9b460*/  IMAD.WIDE R8, R13, 0x4, R2 ;  /* 0x000000040d087825 */ /* 0x000fe200078e0202 */
[----:B------:R-:W-:Y:S01]  /*9b470*/  ISETP.GE.AND P2, PT, R0, UR75, PT ;  /* 0x0000004b00007c0c */ /* 0x000fe2000bf46270 */
[----:B------:R-:W2:Y:S01]  /*9b480*/  LDCU UR75, c[0x0][0x3b8] ;  /* 0x00007700ff4b77ac */ /* 0x000ea20008000800 */
[----:B------:R3:W2:Y:S01]  /*9b490*/  LDS.128 R16, [R194] ;  /* 0x00000000c2107984 */ /* 0x0006a20000000c00 */
[----:B------:R-:W-:Y:S01]  /*9b4a0*/  ISETP.GE.AND P4, PT, R12, UR25, PT ;  /* 0x000000190c007c0c */ /* 0x000fe2000bf86270 */
[----:B------:R-:W2:Y:S02]  /*9b4b0*/  LDCU UR59, c[0x0][0x398] ;  /* 0x00007300ff3b77ac */ /* 0x000ea40008000800 */
[----:B------:R2:W-:Y:S01]  /*9b4c0*/  @P0 STG.E desc[UR14][R8.64], R121 ;  /* 0x0000007908000986 */ /* 0x0005e2000c10190e */
[----:B------:R-:W-:Y:S01]  /*9b4d0*/  ISETP.LT.AND P0, PT, R219, UR31, !P6 ;  /* 0x0000001fdb007c0c */ /* 0x000fe2000f701270 */
[----:B-1----:R-:W-:Y:S01]  /*9b4e0*/  VIADD R13, R13, UR22 ;  /* 0x000000160d0d7c36 */ /* 0x002fe20008000000 */
[----:B------:R-:W1:Y:S01]  /*9b4f0*/  LDCU UR24, c[0x0][0x398] ;  /* 0x00007300ff1877ac */ /* 0x000e620008000800 */
[----:B------:R-:W-:Y:S01]  /*9b500*/  VIADD R12, R252, 0xc4 ;  /* 0x000000c4fc0c7836 */ /* 0x000fe20000000000 */
[----:B------:R-:W1:Y:S01]  /*9b510*/  LDCU UR23, c[0x0][0x398] ;  /* 0x00007300ff1777ac */ /* 0x000e620008000800 */
[----:B----4-:R-:W-:-:S03]  /*9b520*/  IMAD.WIDE R4, R13, 0x4, R228 ;  /* 0x000000040d047825 */ /* 0x010fc600078e02e4 */
[----:B---3--:R-:W-:Y:S01]  /*9b530*/  ISETP.GE.AND P3, PT, R12, UR72, PT ;  /* 0x000000480c007c0c */ /* 0x008fe2000bf66270 */
[----:B------:R-:W3:Y:S01]  /*9b540*/  LDL.LU R194, [R1+0x2a08] ;  /* 0x002a080001c27983 */ /* 0x000ee20000300800 */
[----:B------:R-:W-:Y:S01]  /*9b550*/  ISETP.LT.AND P6, PT, R195, UR28, !P6 ;  /* 0x0000001cc3007c0c */ /* 0x000fe2000f7c1270 */
[C---:B------:R-:W-:Y:S01]  /*9b560*/  IMAD.WIDE R6, R13.reuse, 0x4, R2 ;  /* 0x000000040d067825 */ /* 0x040fe200078e0202 */
[----:B--2---:R-:W-:Y:S01]  /*9b570*/  IADD3 R11, PT, PT, R13, UR75, RZ ;  /* 0x0000004b0d0b7c10 */ /* 0x004fe2000fffe0ff */
[----:B------:R2:W-:Y:S01]  /*9b580*/  @P0 STG.E desc[UR14][R4.64], R125 ;  /* 0x0000007d04000986 */ /* 0x0005e2000c10190e */
[----:B------:R-:W-:Y:S01]  /*9b590*/  ISETP.LT.AND P0, PT, R219, UR20, !P3 ;  /* 0x00000014db007c0c */ /* 0x000fe2000df01270 */
[----:B------:R-:W4:Y:S01]  /*9b5a0*/  LDCU UR75, c[0x0][0x3b8] ;  /* 0x00007700ff4b77ac */ /* 0x000f220008000800 */
[----:B------:R-:W-:Y:S01]  /*9b5b0*/  ISETP.LT.AND P3, PT, R195, UR6, !P3 ;  /* 0x00000006c3007c0c */ /* 0x000fe2000df61270 */
[----:B------:R-:W1:Y:S01]  /*9b5c0*/  LDCU UR6, c[0x0][0x3b8] ;  /* 0x00007700ff0677ac */ /* 0x000e620008000800 */
[C---:B------:R-:W-:Y:S01]  /*9b5d0*/  IMAD.WIDE R8, R11.reuse, 0x4, R228 ;  /* 0x000000040b087825 */ /* 0x040fe200078e02e4 */
[----:B------:R-:W1:Y:S03]  /*9b5e0*/  LDCU UR25, c[0x0][0x398] ;  /* 0x00007300ff1977ac */ /* 0x000e660008000800 */
[----:B--2---:R-:W-:Y:S01]  /*9b5f0*/  IMAD.WIDE R4, R11, 0x4, R2 ;  /* 0x000000040b047825 */ /* 0x004fe200078e0202 */
[----:B------:R2:W-:Y:S01]  /*9b600*/  @P6 STG.E desc[UR14][R6.64], R141 ;  /* 0x0000008d06006986 */ /* 0x0005e2000c10190e */
[----:B------:R-:W4:Y:S03]  /*9b610*/  LDCU UR60, c[0x0][0x39c] ;  /* 0x00007380ff3c77ac */ /* 0x000f260008000800 */
[----:B------:R-:W-:Y:S01]  /*9b620*/  @P0 STG.E desc[UR14][R8.64], R102 ;  /* 0x0000006608000986 */ /* 0x000fe2000c10190e */
[----:B------:R-:W4:Y:S03]  /*9b630*/  LDCU UR66, c[0x0][0x39c] ;  /* 0x00007380ff4277ac */ /* 0x000f260008000800 */
[----:B------:R4:W-:Y:S01]  /*9b640*/  @P3 STG.E desc[UR14][R4.64], R122 ;  /* 0x0000007a04003986 */ /* 0x0009e2000c10190e */
[----:B------:R-:W-:Y:S01]  /*9b650*/  ISETP.LT.AND P3, PT, R219, UR59, !P2 ;  /* 0x0000003bdb007c0c */ /* 0x000fe2000d761270 */
[----:B------:R-:W4:Y:S01]  /*9b660*/  LDCU UR48, c[0x0][0x39c] ;  /* 0x00007380ff3077ac */ /* 0x000f220008000800 */
[----:B-1----:R-:W-:Y:S01]  /*9b670*/  VIADD R11, R11, UR6 ;  /* 0x000000060b0b7c36 */ /* 0x002fe20008000000 */
[----:B------:R-:W-:Y:S01]  /*9b680*/  ISETP.LT.AND P2, PT, R195, UR24, !P2 ;  /* 0x00000018c3007c0c */ /* 0x000fe2000d741270 */
[----:B------:R-:W1:Y:S02]  /*9b690*/  LDCU UR73, c[0x0][0x398] ;  /* 0x00007300ff4977ac */ /* 0x000e640008000800 */
[C---:B--2---:R-:W-:Y:S01]  /*9b6a0*/  IMAD.WIDE R6, R11.reuse, 0x4, R228 ;  /* 0x000000040b067825 */ /* 0x044fe200078e02e4 */
[----:B----4-:R-:W-:-:S02]  /*9b6b0*/  IADD3 R13, PT, PT, R11, UR75, RZ ;  /* 0x0000004b0b0d7c10 */ /* 0x010fc4000fffe0ff */
[C---:B------:R-:W-:Y:S01]  /*9b6c0*/  IADD3 R10, PT, PT, R252.reuse, 0xc8, RZ ;  /* 0x000000c8fc0a7810 */ /* 0x040fe20007ffe0ff */
[----:B------:R-:W-:Y:S01]  /*9b6d0*/  VIADD R0, R252, 0xc7 ;  /* 0x000000c7fc007836 */ /* 0x000fe20000000000 */
[----:B------:R-:W2:Y:S02]  /*9b6e0*/  LDCU UR40, c[0x0][0x398] ;  /* 0x00007300ff2877ac */ /* 0x000ea40008000800 */
[----:B------:R4:W-:Y:S01]  /*9b6f0*/  @P3 STG.E desc[UR14][R6.64], R126 ;  /* 0x0000007e06003986 */ /* 0x0009e2000c10190e */
[----:B------:R-:W-:Y:S01]  /*9b700*/  ISETP.LT.AND P3, PT, R219, UR23, !P5 ;  /* 0x00000017db007c0c */ /* 0x000fe2000ef61270 */
[----:B------:R-:W-:Y:S01]  /*9b710*/  IMAD.WIDE R4, R11, 0x4, R2 ;  /* 0x000000040b047825 */ /* 0x000fe200078e0202 */
[----:B------:R-:W-:Y:S01]  /*9b720*/  ISETP.LT.AND P5, PT, R195, UR25, !P5 ;  /* 0x00000019c3007c0c */ /* 0x000fe2000efa1270 */
[----:B------:R-:W2:Y:S01]  /*9b730*/  LDCU UR25, c[0x0][0x3b8] ;  /* 0x00007700ff1977ac */ /* 0x000ea20008000800 */
[----:B------:R-:W-:Y:S01]  /*9b740*/  ISETP.GE.AND P0, PT, R10, UR60, PT ;  /* 0x0000003c0a007c0c */ /* 0x000fe2000bf06270 */
[C---:B------:R-:W-:Y:S01]  /*9b750*/  IMAD.WIDE R8, R13.reuse, 0x4, R228 ;  /* 0x000000040d087825 */ /* 0x040fe200078e02e4 */
[----:B------:R-:W-:Y:S01]  /*9b760*/  IADD3 R10, PT, PT, R252, 0xca, RZ ;  /* 0x000000cafc0a7810 */ /* 0x000fe20007ffe0ff */
[----:B------:R2:W-:Y:S01]  /*9b770*/  @P2 STG.E desc[UR14][R4.64], R142 ;  /* 0x0000008e04002986 */ /* 0x0005e2000c10190e */
[----:B------:R-:W2:Y:S01]  /*9b780*/  LDCU UR72, c[0x0][0x398] ;  /* 0x00007300ff4877ac */ /* 0x000ea20008000800 */
[----:B------:R-:W-:Y:S01]  /*9b790*/  ISETP.GE.AND P6, PT, R0, UR48, PT ;  /* 0x0000003000007c0c */ /* 0x000fe2000bfc6270 */
[----:B----4-:R-:W-:Y:S01]  /*9b7a0*/  IMAD.WIDE R6, R13, 0x4, R2 ;  /* 0x000000040d067825 */ /* 0x010fe200078e0202 */
[----:B------:R-:W4:Y:S02]  /*9b7b0*/  LDCU UR71, c[0x0][0x398] ;  /* 0x00007300ff4777ac */ /* 0x000f240008000800 */
[----:B------:R-:W-:Y:S01]  /*9b7c0*/  @P3 STG.E desc[UR14][R8.64], R103 ;  /* 0x0000006708003986 */ /* 0x000fe2000c10190e */
[----:B------:R-:W-:Y:S01]  /*9b7d0*/  ISETP.GE.AND P3, PT, R10, UR66, PT ;  /* 0x000000420a007c0c */ /* 0x000fe2000bf66270 */
[----:B------:R-:W4:Y:S02]  /*9b7e0*/  LDCU UR66, c[0x0][0x3b8] ;  /* 0x00007700ff4277ac */ /* 0x000f240008000800 */
[----:B------:R4:W-:Y:S01]  /*9b7f0*/  @P5 STG.E desc[UR14][R6.64], R123 ;  /* 0x0000007b06005986 */ /* 0x0009e2000c10190e */
[----:B-1----:R-:W-:Y:S01]  /*9b800*/  ISETP.LT.AND P5, PT, R219, UR73, !P6 ;  /* 0x00000049db007c0c */ /* 0x002fe2000f7a1270 */
[----:B------:R-:W1:Y:S01]  /*9b810*/  LDCU UR67, c[0x0][0x39c] ;  /* 0x00007380ff4377ac */ /* 0x000e620008000800 */
[----:B--2---:R-:W-:Y:S01]  /*9b820*/  VIADD R13, R13, UR25 ;  /* 0x000000190d0d7c36 */ /* 0x004fe20008000000 */
[----:B------:R-:W2:Y:S03]  /*9b830*/  LDCU UR65, c[0x0][0x39c] ;  /* 0x00007380ff4177ac */ /* 0x000ea60008000800 */
[----:B------:R-:W-:Y:S01]  /*9b840*/  IMAD.WIDE R4, R13, 0x4, R228 ;  /* 0x000000040d047825 */ /* 0x000fe200078e02e4 */
[----:B------:R-:W-:Y:S01]  /*9b850*/  ISETP.LT.AND P6, PT, R195, UR40, !P6 ;  /* 0x00000028c3007c0c */ /* 0x000fe2000f7c1270 */
[----:B------:R-:W2:Y:S05]  /*9b860*/  LDCU UR35, c[0x0][0x398] ;  /* 0x00007300ff2377ac */ /* 0x000eaa0008000800 */
[----:B------:R2:W-:Y:S01]  /*9b870*/  @P5 STG.E desc[UR14][R4.64], R127 ;  /* 0x0000007f04005986 */ /* 0x0005e2000c10190e */
[----:B------:R-:W-:Y:S01]  /*9b880*/  ISETP.LT.AND P5, PT, R219, UR72, !P0 ;  /* 0x00000048db007c0c */ /* 0x000fe2000c7a1270 */
[C---:B------:R-:W-:Y:S01]  /*9b890*/  VIADD R0, R252.reuse, 0xc9 ;  /* 0x000000c9fc007836 */ /* 0x040fe20000000000 */
[----:B----4-:R-:W-:Y:S01]  /*9b8a0*/  IADD3 R11, PT, PT, R13, UR66, RZ ;  /* 0x000000420d0b7c10 */ /* 0x010fe2000fffe0ff */
[----:B------:R-:W4:Y:S01]  /*9b8b0*/  LDCU UR66, c[0x0][0x3b8] ;  /* 0x00007700ff4277ac */ /* 0x000f220008000800 */
[----:B------:R-:W-:Y:S01]  /*9b8c0*/  ISETP.LT.AND P0, PT, R195, UR71, !P0 ;  /* 0x00000047c3007c0c */ /* 0x000fe2000c701270 */
[----:B------:R-:W-:Y:S01]  /*9b8d0*/  IMAD.WIDE R6, R13, 0x4, R2 ;  /* 0x000000040d067825 */ /* 0x000fe200078e0202 */
[----:B------:R-:W-:Y:S01]  /*9b8e0*/  IADD3 R10, PT, PT, R252, 0xcc, RZ ;  /* 0x000000ccfc0a7810 */ /* 0x000fe20007ffe0ff */
[----:B------:R-:W4:Y:S02]  /*9b8f0*/  LDCU UR8, c[0x0][0x398] ;  /* 0x00007300ff0877ac */ /* 0x000f240008000800 */
[C---:B------:R-:W-:Y:S01]  /*9b900*/  IMAD.WIDE R8, R11.reuse, 0x4, R228 ;  /* 0x000000040b087825 */ /* 0x040fe200078e02e4 */
[----:B-1----:R-:W-:Y:S01]  /*9b910*/  ISETP.GE.AND P2, PT, R0, UR67, PT ;  /* 0x0000004300007c0c */ /* 0x002fe2000bf46270 */
[----:B------:R-:W1:Y:S02]  /*9b920*/  LDCU UR31, c[0x0][0x398] ;  /* 0x00007300ff1f77ac */ /* 0x000e640008000800 */
[----:B--2---:R-:W-:Y:S01]  /*9b930*/  IMAD.WIDE R4, R11, 0x4, R2 ;  /* 0x000000040b047825 */ /* 0x004fe200078e0202 */
[----:B------:R2:W-:Y:S01]  /*9b940*/  @P6 STG.E desc[UR14][R6.64], R143 ;  /* 0x0000008f06006986 */ /* 0x0005e2000c10190e */
[----:B------:R-:W1:Y:S03]  /*9b950*/  LDCU UR22, c[0x0][0x398] ;  /* 0x00007300ff1677ac */ /* 0x000e660008000800 */
[----:B------:R-:W-:Y:S01]  /*9b960*/  @P5 STG.E desc[UR14][R8.64], R96 ;  /* 0x0000006008005986 */ /* 0x000fe2000c10190e */
[----:B------:R-:W-:Y:S01]  /*9b970*/  ISETP.GE.AND P5, PT, R10, UR65, PT ;  /* 0x000000410a007c0c */ /* 0x000fe2000bfa6270 */
[----:B------:R-:W1:Y:S02]  /*9b980*/  LDCU UR65, c[0x0][0x3b8] ;  /* 0x00007700ff4177ac */ /* 0x000e640008000800 */
[----:B------:R1:W-:Y:S01]  /*9b990*/  @P0 STG.E desc[UR14][R4.64], R116 ;  /* 0x0000007404000986 */ /* 0x0003e2000c10190e */
[----:B------:R-:W-:Y:S01]  /*9b9a0*/  ISETP.LT.AND P0, PT, R219, UR35, !P2 ;  /* 0x00000023db007c0c */ /* 0x000fe2000d701270 */
[----:B----4-:R-:W-:Y:S01]  /*9b9b0*/  VIADD R11, R11, UR66 ;  /* 0x000000420b0b7c36 */ /* 0x010fe20008000000 */
[----:B------:R-:W4:Y:S03]  /*9b9c0*/  LDCU UR52, c[0x0][0x39c] ;  /* 0x00007380ff3477ac */ /* 0x000f260008000800 */
[----:B--2---:R-:W-:Y:S01]  /*9b9d0*/  IMAD.WIDE R6, R11, 0x4, R228 ;  /* 0x000000040b067825 */ /* 0x004fe200078e02e4 */
[----:B------:R-:W2:Y:S01]  /*9b9e0*/  LDCU UR28, c[0x0][0x398] ;  /* 0x00007300ff1c77ac */ /* 0x000ea20008000800 */
[----:B------:R-:W-:-:S02]  /*9b9f0*/  ISETP.LT.AND P2, PT, R195, UR8, !P2 ;  /* 0x00000008c3007c0c */ /* 0x000fc4000d741270 */
[----:B------:R-:W-:Y:S01]  /*9ba00*/  VIADD R0, R252, 0xcb ;  /* 0x000000cbfc007836 */ /* 0x000fe20000000000 */
[----:B------:R-:W2:Y:S03]  /*9ba10*/  LDCU UR20, c[0x0][0x398] ;  /* 0x00007300ff1477ac */ /* 0x000ea60008000800 */
[----:B------:R2:W-:Y:S01]  /*9ba20*/  @P0 STG.E desc[UR14][R6.64], R112 ;  /* 0x0000007006000986 */ /* 0x0005e2000c10190e */
[----:B-1----:R-:W-:Y:S01]  /*9ba30*/  ISETP.LT.AND P0, PT, R219, UR31, !P3 ;  /* 0x0000001fdb007c0c */ /* 0x002fe2000df01270 */
[----:B------:R-:W-:Y:S01]  /*9ba40*/  IMAD.WIDE R4, R11, 0x4, R2 ;  /* 0x000000040b047825 */ /* 0x000fe200078e0202 */
[----:B------:R-:W-:Y:S01]  /*9ba50*/  ISETP.LT.AND P3, PT, R195, UR22, !P3 ;  /* 0x00000016c3007c0c */ /* 0x000fe2000df61270 */
[----:B------:R-:W1:Y:S01]  /*9ba60*/  LDCU UR22, c[0x0][0x3b8] ;  /* 0x00007700ff1677ac */ /* 0x000e620008000800 */
[----:B------:R-:W-:Y:S02]  /*9ba70*/  IADD3 R13, PT, PT, R11, UR65, RZ ;  /* 0x000000410b0d7c10 */ /* 0x000fe4000fffe0ff */
[----:B----4-:R-:W-:Y:S01]  /*9ba80*/  ISETP.GE.AND P6, PT, R0, UR52, PT ;  /* 0x0000003400007c0c */ /* 0x010fe2000bfc6270 */
[----:B------:R-:W4:Y:S02]  /*9ba90*/  LDCU UR48, c[0x0][0x398] ;  /* 0x00007300ff3077ac */ /* 0x000f240008000800 */
[C---:B------:R-:W-:Y:S01]  /*9baa0*/  IMAD.WIDE R8, R13.reuse, 0x4, R228 ;  /* 0x000000040d087825 */ /* 0x040fe200078e02e4 */
[----:B------:R4:W-:Y:S01]  /*9bab0*/  @P2 STG.E desc[UR14][R4.64], R136 ;  /* 0x0000008804002986 */ /* 0x0009e2000c10190e */
[----:B------:R-:W4:Y:S02]  /*9bac0*/  LDCU UR60, c[0x0][0x398] ;  /* 0x00007300ff3c77ac */ /* 0x000f240008000800 */
[----:B--2---:R-:W-:Y:S01]  /*9bad0*/  IMAD.WIDE R6, R13, 0x4, R2 ;  /* 0x000000040d067825 */ /* 0x004fe200078e0202 */
[----:B------:R-:W-:Y:S01]  /*9bae0*/  @P0 STG.E desc[UR14][R8.64], R97 ;  /* 0x0000006108000986 */ /* 0x000fe2000c10190e */
[----:B------:R-:W2:Y:S03]  /*9baf0*/  LDCU UR65, c[0x0][0x3b8] ;  /* 0x00007700ff4177ac */ /* 0x000ea60008000800 */
[----:B------:R2:W-:Y:S01]  /*9bb00*/  @P3 STG.E desc[UR14][R6.64], R117 ;  /* 0x0000007506003986 */ /* 0x0005e2000c10190e */
[----:B------:R-:W-:Y:S01]  /*9bb10*/  ISETP.LT.AND P3, PT, R219, UR28, !P6 ;  /* 0x0000001cdb007c0c */ /* 0x000fe2000f761270 */
[----:B------:R-:W2:Y:S01]  /*9bb20*/  LDCU UR33, c[0x0][0x39c] ;  /* 0x00007380ff2177ac */ /* 0x000ea20008000800 */
[----:B-1----:R-:W-:Y:S01]  /*9bb30*/  VIADD R13, R13, UR22 ;  /* 0x000000160d0d7c36 */ /* 0x002fe20008000000 */
[----:B------:R-:W1:Y:S03]  /*9bb40*/  LDCU UR49, c[0x0][0x39c] ;  /* 0x00007380ff3177ac */ /* 0x000e660008000800 */
[----:B----4-:R-:W-:Y:S01]  /*9bb50*/  IMAD.WIDE R4, R13, 0x4, R228 ;  /* 0x000000040d047825 */ /* 0x010fe200078e02e4 */
[----:B------:R-:W4:Y:S01]  /*9bb60*/  LDCU UR56, c[0x0][0x39c] ;  /* 0x00007380ff3877ac */ /* 0x000f220008000800 */
[----:B------:R-:W-:Y:S01]  /*9bb70*/  ISETP.LT.AND P6, PT, R195, UR20, !P6 ;  /* 0x00000014c3007c0c */ /* 0x000fe2000f7c1270 */
[----:B------:R-:W1:Y:S04]  /*9bb80*/  LDCU UR59, c[0x0][0x398] ;  /* 0x00007300ff3b77ac */ /* 0x000e680008000800 */
[----:B------:R1:W-:Y:S01]  /*9bb90*/  @P3 STG.E desc[UR14][R4.64], R113 ;  /* 0x0000007104003986 */ /* 0x0003e2000c10190e */
[----:B------:R-:W-:-:S02]  /*9bba0*/  ISETP.LT.AND P3, PT, R219, UR48, !P5 ;  /* 0x00000030db007c0c */ /* 0x000fc4000ef61270 */
[----:B------:R-:W-:Y:S01]  /*9bbb0*/  ISETP.LT.AND P5, PT, R195, UR60, !P5 ;  /* 0x0000003cc3007c0c */ /* 0x000fe2000efa1270 */
[----:B------:R-:W4:Y:S01]  /*9bbc0*/  LDCU UR60, c[0x0][0x3b8] ;  /* 0x00007700ff3c77ac */ /* 0x000f220008000800 */
[C---:B--2---:R-:W-:Y:S01]  /*9bbd0*/  IADD3 R11, PT, PT, R13.reuse, UR65, RZ ;  /* 0x000000410d0b7c10 */ /* 0x044fe2000fffe0ff */
[C---:B------:R-:W-:Y:S01]  /*9bbe0*/  VIADD R0, R252.reuse, 0xcd ;  /* 0x000000cdfc007836 */ /* 0x040fe20000000000 */
[----:B------:R-:W-:Y:S01]  /*9bbf0*/  IADD3 R10, PT, PT, R252, 0xce, RZ ;  /* 0x000000cefc0a7810 */ /* 0x000fe20007ffe0ff */
[----:B------:R-:W-:Y:S01]  /*9bc00*/  IMAD.WIDE R6, R13, 0x4, R2 ;  /* 0x000000040d067825 */ /* 0x000fe200078e0202 */
[----:B------:R-:W2:Y:S02]  /*9bc10*/  LDCU UR6, c[0x0][0x398] ;  /* 0x00007300ff0677ac */ /* 0x000ea40008000800 */
[----:B------:R-:W-:Y:S01]  /*9bc20*/  ISETP.GE.AND P0, PT, R10, UR33, PT ;  /* 0x000000210a007c0c */ /* 0x000fe2000bf06270 */
[C---:B------:R-:W-:Y:S01]  /*9bc30*/  IMAD.WIDE R8, R11.reuse, 0x4, R228 ;  /* 0x000000040b087825 */ /* 0x040fe200078e02e4 */
[----:B------:R-:W-:Y:S01]  /*9bc40*/  IADD3 R10, PT, PT, R252, 0xd0, RZ ;  /* 0x000000d0fc0a7810 */ /* 0x000fe20007ffe0ff */
[----:B------:R-:W2:Y:S02]  /*9bc50*/  LDCU UR24, c[0x0][0x398] ;  /* 0x00007300ff1877ac */ /* 0x000ea40008000800 */
[C---:B-1----:R-:W-:Y:S01]  /*9bc60*/  IMAD.WIDE R4, R11.reuse, 0x4, R2 ;  /* 0x000000040b047825 */ /* 0x042fe200078e0202 */
[----:B------:R-:W-:Y:S01]  /*9bc70*/  ISETP.GE.AND P2, PT, R0, UR49, PT ;  /* 0x0000003100007c0c */ /* 0x000fe2000bf46270 */
[----:B------:R-:W1:Y:S01]  /*9bc80*/  LDCU UR23, c[0x0][0x398] ;  /* 0x00007300ff1777ac */ /* 0x000e620008000800 */
[----:B------:R2:W-:Y:S01]  /*9bc90*/  @P6 STG.E desc[UR14][R6.64], R137 ;  /* 0x0000008906006986 */ /* 0x0005e2000c10190e */
[----:B----4-:R-:W-:-:S03]  /*9bca0*/  VIADD R11, R11, UR60 ;  /* 0x0000003c0b0b7c36 */ /* 0x010fc60008000000 */
[----:B------:R-:W-:Y:S01]  /*9bcb0*/  @P3 STG.E desc[UR14][R8.64], R98 ;  /* 0x0000006208003986 */ /* 0x000fe2000c10190e */
[----:B------:R-:W-:Y:S01]  /*9bcc0*/  ISETP.GE.AND P3, PT, R10, UR56, PT ;  /* 0x000000380a007c0c */ /* 0x000fe2000bf66270 */
[----:B------:R-:W4:Y:S02]  /*9bcd0*/  LDCU UR56, c[0x0][0x3b8] ;  /* 0x00007700ff3877ac */ /* 0x000f240008000800 */
[----:B------:R1:W-:Y:S01]  /*9bce0*/  @P5 STG.E desc[UR14][R4.64], R118 ;  /* 0x0000007604005986 */ /* 0x0003e2000c10190e */
[----:B------:R-:W-:Y:S01]  /*9bcf0*/  ISETP.LT.AND P5, PT, R219, UR59, !P2 ;  /* 0x0000003bdb007c0c */ /* 0x000fe2000d7a1270 */
[----:B------:R-:W4:Y:S01]  /*9bd00*/  LDCU UR44, c[0x0][0x39c] ;  /* 0x00007380ff2c77ac */ /* 0x000f220008000800 */
[----:B--2---:R-:W-:Y:S01]  /*9bd10*/  IMAD.WIDE R6, R11, 0x4, R228 ;  /* 0x000000040b067825 */ /* 0x004fe200078e02e4 */
[----:B------:R-:W2:Y:S01]  /*9bd20*/  LDCU UR37, c[0x0][0x39c] ;  /* 0x00007380ff2577ac */ /* 0x000ea20008000800 */
[----:B------:R-:W-:Y:S01]  /*9bd30*/  ISETP.LT.AND P2, PT, R195, UR6, !P2 ;  /* 0x00000006c3007c0c */ /* 0x000fe2000d741270 */
[----:B------:R-:W2:Y:S08]  /*9bd40*/  LDCU UR67, c[0x0][0x398] ;  /* 0x00007300ff4377ac */ /* 0x000eb00008000800 */
[----:B------:R2:W-:Y:S01]  /*9bd50*/  @P5 STG.E desc[UR14][R6.64], R114 ;  /* 0x0000007206005986 */ /* 0x0005e2000c10190e */
[----:B------:R-:W-:Y:S01]  /*9bd60*/  ISETP.LT.AND P5, PT, R219, UR24, !P0 ;  /* 0x00000018db007c0c */ /* 0x000fe2000c7a1270 */
[C---:B------:R-:W-:Y:S01]  /*9bd70*/  VIADD R0, R252.reuse, 0xcf ;  /* 0x000000cffc007836 */ /* 0x040fe20000000000 */
[----:B-1----:R-:W-:Y:S01]  /*9bd80*/  ISETP.LT.AND P0, PT, R195, UR23, !P0 ;  /* 0x00000017c3007c0c */ /* 0x002fe2000c701270 */
[----:B------:R-:W1:Y:S01]  /*9bd90*/  LDCU UR23, c[0x0][0x3b8] ;  /* 0x00007700ff1777ac */ /* 0x000e620008000800 */
[C---:B----4-:R-:W-:Y:S01]  /*9bda0*/  IADD3 R13, PT, PT, R11.reuse, UR56, RZ ;  /* 0x000000380b0d7c10 */ /* 0x050fe2000fffe0ff */
[----:B------:R-:W-:Y:S01]  /*9bdb0*/  IMAD.WIDE R4, R11, 0x4, R2 ;  /* 0x000000040b047825 */ /* 0x000fe200078e0202 */
[----:B------:R-:W4:Y:S03]  /*9bdc0*/  LDCU UR75, c[0x0][0x398] ;  /* 0x00007300ff4b77ac */ /* 0x000f260008000800 */
[C---:B------:R-:W-:Y:S01]  /*9bdd0*/  IMAD.WIDE R8, R13.reuse, 0x4, R228 ;  /* 0x000000040d087825 */ /* 0x040fe200078e02e4 */
[----:B------:R-:W-:Y:S01]  /*9bde0*/  IADD3 R10, PT, PT, R252, 0xd2, RZ ;  /* 0x000000d2fc0a7810 */ /* 0x000fe20007ffe0ff */
[----:B------:R-:W4:Y:S02]  /*9bdf0*/  LDCU UR73, c[0x0][0x398] ;  /* 0x00007300ff4977ac */ /* 0x000f240008000800 */
[----:B--2---:R-:W-:Y:S01]  /*9be00*/  IMAD.WIDE R6, R13, 0x4, R2 ;  /* 0x000000040d067825 */ /* 0x004fe200078e0202 */
[----:B------:R-:W-:Y:S01]  /*9be10*/  ISETP.GE.AND P6, PT, R0, UR44, PT ;  /* 0x0000002c00007c0c */ /* 0x000fe2000bfc6270 */
[----:B------:R-:W2:Y:S01]  /*9be20*/  LDCU UR25, c[0x0][0x398] ;  /* 0x00007300ff1977ac */ /* 0x000ea20008000800 */
[----:B------:R4:W-:Y:S01]  /*9be30*/  @P2 STG.E desc[UR14][R4.64], R138 ;  /* 0x0000008a04002986 */ /* 0x0009e2000c10190e */
[----:B------:R-:W2:Y:S03]  /*9be40*/  LDCU UR55, c[0x0][0x39c] ;  /* 0x00007380ff3777ac */ /* 0x000ea60008000800 */
[----:B------:R-:W-:Y:S01]  /*9be50*/  @P5 STG.E desc[UR14][R8.64], R99 ;  /* 0x0000006308005986 */ /* 0x000fe2000c10190e */
[----:B------:R-:W-:Y:S01]  /*9be60*/  ISETP.GE.AND P5, PT, R10, UR37, PT ;  /* 0x000000250a007c0c */ /* 0x000fe2000bfa6270 */
[----:B------:R-:W2:Y:S02]  /*9be70*/  LDCU UR37, c[0x0][0x3b8] ;  /* 0x00007700ff2577ac */ /* 0x000ea40008000800 */
[----:B------:R2:W-:Y:S01]  /*9be80*/  @P0 STG.E desc[UR14][R6.64], R119 ;  /* 0x0000007706000986 */ /* 0x0005e2000c10190e */
[----:B------:R-:W-:Y:S01]  /*9be90*/  ISETP.LT.AND P0, PT, R219, UR67, !P6 ;  /* 0x00000043db007c0c */ /* 0x000fe2000f701270 */
[----:B-1----:R-:W-:Y:S01]  /*9bea0*/  VIADD R13, R13, UR23 ;  /* 0x000000170d0d7c36 */ /* 0x002fe20008000000 */
[----:B------:R-:W1:Y:S03]  /*9beb0*/  LDCU UR53, c[0x0][0x39c] ;  /* 0x00007380ff3577ac */ /* 0x000e660008000800 */
[----:B----4-:R-:W-:Y:S01]  /*9bec0*/  IMAD.WIDE R4, R13, 0x4, R228 ;  /* 0x000000040d047825 */ /* 0x010fe200078e02e4 */
[----:B------:R-:W-:Y:S01]  /*9bed0*/  ISETP.LT.AND P6, PT, R195, UR75, !P6 ;  /* 0x0000004bc3007c0c */ /* 0x000fe2000f7c1270 */
[----:B------:R-:W4:Y:S02]  /*9bee0*/  LDCU UR40, c[0x0][0x398] ;  /* 0x00007300ff2877ac */ /* 0x000f240008000800 */
[----:B------:R-:W-:-:S02]  /*9bef0*/  VIADD R0, R252, 0xd1 ;  /* 0x000000d1fc007836 */ /* 0x000fc40000000000 */
[----:B--2---:R-:W-:Y:S01]  /*9bf00*/  IMAD.WIDE R6, R13, 0x4, R2 ;  /* 0x000000040d067825 */ /* 0x004fe200078e0202 */
[----:B------:R-:W2:Y:S01]  /*9bf10*/  LDCU UR72, c[0x0][0x398] ;  /* 0x00007300ff4877ac */ /* 0x000ea20008000800 */
[----:B------:R1:W-:Y:S01]  /*9bf20*/  @P0 STG.E desc[UR14][R4.64], R115 ;  /* 0x0000007304000986 */ /* 0x0003e2000c10190e */
[----:B------:R-:W-:Y:S02]  /*9bf30*/  ISETP.LT.AND P0, PT, R219, UR73, !P3 ;  /* 0x00000049db007c0c */ /* 0x000fe4000df01270 */
[----:B------:R-:W-:Y:S01]  /*9bf40*/  ISETP.LT.AND P3, PT, R195, UR25, !P3 ;  /* 0x00000019c3007c0c */ /* 0x000fe2000df61270 */
[----:B------:R-:W2:Y:S01]  /*9bf50*/  LDCU UR25, c[0x0][0x3b8] ;  /* 0x00007700ff1977ac */ /* 0x000ea20008000800 */
[----:B------:R-:W-:Y:S02]  /*9bf60*/  IADD3 R11, PT, PT, R13, UR37, RZ ;  /* 0x000000250d0b7c10 */ /* 0x000fe4000fffe0ff */
[----:B------:R-:W-:Y:S01]  /*9bf70*/  ISETP.GE.AND P2, PT, R0, UR55, PT ;  /* 0x0000003700007c0c */ /* 0x000fe2000bf46270 */
[----:B------:R-:W-:Y:S01]  /*9bf80*/  VIADD R0, R252, 0xd3 ;  /* 0x000000d3fc007836 */ /* 0x000fe20000000000 */
[----:B------:R2:W-:Y:S01]  /*9bf90*/  @P6 STG.E desc[UR14][R6.64], R139 ;  /* 0x0000008b06006986 */ /* 0x0005e2000c10190e */
[C---:B------:R-:W-:Y:S01]  /*9bfa0*/  IMAD.WIDE R8, R11.reuse, 0x4, R228 ;  /* 0x000000040b087825 */ /* 0x040fe200078e02e4 */
[----:B------:R-:W2:Y:S02]  /*9bfb0*/  LDCU UR52, c[0x0][0x398] ;  /* 0x00007300ff3477ac */ /* 0x000ea40008000800 */
[----:B-1----:R-:W-:Y:S01]  /*9bfc0*/  ISETP.GE.AND P6, PT, R0, UR53, PT ;  /* 0x0000003500007c0c */ /* 0x002fe2000bfc6270 */
[----:B------:R-:W-:Y:S01]  /*9bfd0*/  IMAD.WIDE R4, R11, 0x4, R2 ;  /* 0x000000040b047825 */ /* 0x000fe200078e0202 */
[----:B------:R-:W1:Y:S01]  /*9bfe0*/  LDCU UR53, c[0x0][0x3b8] ;  /* 0x00007700ff3577ac */ /* 0x000e620008000800 */
[----:B------:R-:W-:Y:S01]  /*9bff0*/  @P0 STG.E desc[UR14][R8.64], R132 ;  /* 0x0000008408000986 */ /* 0x000fe2000c10190e */
[----:B------:R-:W1:Y:S03]  /*9c000*/  LDCU UR71, c[0x0][0x398] ;  /* 0x00007300ff4777ac */ /* 0x000e660008000800 */
[----:B------:R1:W-:Y:S01]  /*9c010*/  @P3 STG.E desc[UR14][R4.64], R152 ;  /* 0x0000009804003986 */ /* 0x0003e2000c10190e */
[----:B----4-:R-:W-:Y:S01]  /*9c020*/  ISETP.LT.AND P3, PT, R219, UR40, !P2 ;  /* 0x00000028db007c0c */ /* 0x010fe2000d761270 */
[----:B--2---:R-:W-:Y:S01]  /*9c030*/  VIADD R11, R11, UR25 ;  /* 0x000000190b0b7c36 */ /* 0x004fe20008000000 */
[----:B------:R-:W2:Y:S03]  /*9c040*/  LDCU UR35, c[0x0][0x398] ;  /* 0x00007300ff2377ac */ /* 0x000ea60008000800 */
[----:B------:R-:W-:Y:S01]  /*9c050*/  IMAD.WIDE R6, R11, 0x4, R228 ;  /* 0x000000040b067825 */ /* 0x000fe200078e02e4 */
[----:B------:R-:W-:Y:S01]  /*9c060*/  ISETP.LT.AND P2, PT, R195, UR72, !P2 ;  /* 0x00000048c3007c0c */ /* 0x000fe2000d741270 */
[----:B------:R-:W4:Y:S02]  /*9c070*/  LDCU UR45, c[0x0][0x39c] ;  /* 0x00007380ff2d77ac */ /* 0x000f240008000800 */
[C---:B-1----:R-:W-:Y:S01]  /*9c080*/  IMAD.WIDE R4, R11.reuse, 0x4, R2 ;  /* 0x000000040b047825 */ /* 0x042fe200078e0202 */
[----:B------:R-:W-:-:S03]  /*9c090*/  IADD3 R13, PT, PT, R11, UR53, RZ ;  /* 0x000000350b0d7c10 */ /* 0x000fc6000fffe0ff */
[----:B------:R1:W-:Y:S01]  /*9c0a0*/  @P3 STG.E desc[UR14][R6.64], R156 ;  /* 0x0000009c06003986 */ /* 0x0003e2000c10190e */
[----:B------:R-:W-:Y:S01]  /*9c0b0*/  ISETP.LT.AND P3, PT, R219, UR52, !P5 ;  /* 0x00000034db007c0c */ /* 0x000fe2000ef61270 */
[----:B------:R-:W4:Y:S01]  /*9c0c0*/  LDCU UR53, c[0x0][0x3b8] ;  /* 0x00007700ff3577ac */ /* 0x000f220008000800 */
[----:B------:R-:W-:Y:S01]  /*9c0d0*/  ISETP.LT.AND P5, PT, R195, UR71, !P5 ;  /* 0x00000047c3007c0c */ /* 0x000fe2000efa1270 */
[C---:B------:R-:W-:Y:S01]  /*9c0e0*/  IMAD.WIDE R8, R13.reuse, 0x4, R228 ;  /* 0x000000040d087825 */ /* 0x040fe200078e02e4 */
[----:B------:R-:W4:Y:S01]  /*9c0f0*/  LDCU UR66, c[0x0][0x398] ;  /* 0x00007300ff4277ac */ /* 0x000f220008000800 */
[----:B------:R2:W-:Y:S01]  /*9c100*/  @P2 STG.E desc[UR14][R4.64], R172 ;  /* 0x000000ac04002986 */ /* 0x0005e2000c10190e */
[----:B------:R-:W4:Y:S01]  /*9c110*/  LDCU UR8, c[0x0][0x398] ;  /* 0x00007300ff0877ac */ /* 0x000f220008000800 */
[----:B-1----:R-:W-:-:S06]  /*9c120*/  IMAD.WIDE R6, R13, 0x4, R2 ;  /* 0x000000040d067825 */ /* 0x002fcc00078e0202 */
[----:B------:R-:W-:Y:S01]  /*9c130*/  @P3 STG.E desc[UR14][R8.64], R133 ;  /* 0x0000008508003986 */ /* 0x000fe2000c10190e */
[----:B------:R-:W1:Y:S03]  /*9c140*/  LDCU UR69, c[0x0][0x39c] ;  /* 0x00007380ff4577ac */ /* 0x000e660008000800 */
[----:B------:R1:W-:Y:S01]  /*9c150*/  @P5 STG.E desc[UR14][R6.64], R153 ;  /* 0x0000009906005986 */ /* 0x0003e2000c10190e */
[----:B--2---:R-:W-:Y:S01]  /*9c160*/  ISETP.LT.AND P5, PT, R219, UR35, !P6 ;  /* 0x00000023db007c0c */ /* 0x004fe2000f7a1270 */
[----:B----4-:R-:W-:Y:S01]  /*9c170*/  VIADD R13, R13, UR53 ;  /* 0x000000350d0d7c36 */ /* 0x010fe20008000000 */
[----:B------:R-:W-:Y:S01]  /*9c180*/  IADD3 R10, PT, PT, R252, 0xd4, RZ ;  /* 0x000000d4fc0a7810 */ /* 0x000fe20007ffe0ff */
[----:B------:R-:W2:Y:S02]  /*9c190*/  LDCU UR49, c[0x0][0x398] ;  /* 0x00007300ff3177ac */ /* 0x000ea40008000800 */
[----:B------:R-:W-:Y:S01]  /*9c1a0*/  IMAD.WIDE R4, R13, 0x4, R228 ;  /* 0x000000040d047825 */ /* 0x000fe200078e02e4 */
[----:B------:R-:W4:Y:S01]  /*9c1b0*/  LDCU UR35, c[0x0][0x3b8] ;  /* 0x00007700ff2377ac */ /* 0x000f220008000800 */
[----:B------:R-:W-:Y:S01]  /*9c1c0*/  ISETP.GE.AND P0, PT, R10, UR45, PT ;  /* 0x0000002d0a007c0c */ /* 0x000fe2000bf06270 */
[----:B------:R-:W3:Y:S01]  /*9c1d0*/  LDCU UR31, c[0x0][0x398] ;  /* 0x00007300ff1f77ac */ /* 0x000ee20008000800 */
[----:B------:R-:W-:-:S04]  /*9c1e0*/  ISETP.LT.AND P6, PT, R195, UR66, !P6 ;  /* 0x00000042c3007c0c */ /* 0x000fc8000f7c1270 */
[----:B------:R2:W-:Y:S01]  /*9c1f0*/  @P5 STG.E desc[UR14][R4.64], R157 ;  /* 0x0000009d04005986 */ /* 0x0005e2000c10190e */
[----:B------:R-:W-:Y:S01]  /*9c200*/  ISETP.LT.AND P5, PT, R219, UR8, !P0 ;  /* 0x00000008db007c0c */ /* 0x000fe2000c7a1270 */
[----:B------:R-:W3:Y:S01]  /*9c210*/  LDCU UR62, c[0x0][0x39c] ;  /* 0x00007380ff3e77ac */ /* 0x000ee20008000800 */
[----:B------:R-:W-:Y:S01]  /*9c220*/  VIADD R0, R252, 0xd5 ;  /* 0x000000d5fc007836 */ /* 0x000fe20000000000 */
[----:B------:R-:W3:Y:S01]  /*9c230*/  LDCU UR8, c[0x0][0x3b8] ;  /* 0x00007700ff0877ac */ /* 0x000ee20008000800 */
[----:B-1----:R-:W-:-:S03]  /*9c240*/  IMAD.WIDE R6, R13, 0x4, R2 ;  /* 0x000000040d067825 */ /* 0x002fc600078e0202 */
[----:B------:R-:W-:Y:S01]  /*9c250*/  ISETP.GE.AND P2, PT, R0, UR69, PT ;  /* 0x0000004500007c0c */ /* 0x000fe2000bf46270 */
[----:B------:R-:W1:Y:S01]  /*9c260*/  LDCU UR28, c[0x0][0x398] ;  /* 0x00007300ff1c77ac */ /* 0x000e620008000800 */
[----:B------:R-:W1:Y:S01]  /*9c270*/  LDCU UR33, c[0x0][0x398] ;  /* 0x00007300ff2177ac */ /* 0x000e620008000800 */
[----:B------:R1:W-:Y:S01]  /*9c280*/  @P6 STG.E desc[UR14][R6.64], R173 ;  /* 0x000000ad06006986 */ /* 0x0003e2000c10190e */
[----:B--2---:R-:W-:Y:S01]  /*9c290*/  ISETP.LT.AND P6, PT, R219, UR49, !P2 ;  /* 0x00000031db007c0c */ /* 0x004fe2000d7c1270 */
[----:B------:R-:W2:Y:S01]  /*9c2a0*/  LDCU UR46, c[0x0][0x39c] ;  /* 0x00007380ff2e77ac */ /* 0x000ea20008000800 */
[----:B----4-:R-:W-:Y:S01]  /*9c2b0*/  IADD3 R13, PT, PT, R13, UR35, RZ ;  /* 0x000000230d0d7c10 */ /* 0x010fe2000fffe0ff */
[----:B------:R-:W4:Y:S01]  /*9c2c0*/  LDCU UR22, c[0x0][0x398] ;  /* 0x00007300ff1677ac */ /* 0x000f220008000800 */
[----:B---3--:R-:W-:Y:S01]  /*9c2d0*/  ISETP.LT.AND P0, PT, R195, UR31, !P0 ;  /* 0x0000001fc3007c0c */ /* 0x008fe2000c701270 */
[----:B------:R-:W3:Y:S01]  /*9c2e0*/  LDCU UR49, c[0x0][0x3b8] ;  /* 0x00007700ff3177ac */ /* 0x000ee20008000800 */
[----:B------:R-:W-:Y:S01]  /*9c2f0*/  IADD3 R10, PT, PT, R252, 0xd6, RZ ;  /* 0x000000d6fc0a7810 */ /* 0x000fe20007ffe0ff */
[C---:B------:R-:W-:Y:S01]  /*9c300*/  IMAD.WIDE R4, R13.reuse, 0x4, R228 ;  /* 0x000000040d047825 */ /* 0x040fe200078e02e4 */
[----:B------:R-:W3:Y:S02]  /*9c310*/  LDCU UR29, c[0x0][0x39c] ;  /* 0x00007380ff1d77ac */ /* 0x000ee40008000800 */
[----:B------:R-:W-:Y:S01]  /*9c320*/  ISETP.GE.AND P3, PT, R10, UR62, PT ;  /* 0x0000003e0a007c0c */ /* 0x000fe2000bf66270 */
[C---:B------:R-:W-:Y:S01]  /*9c330*/  IMAD.WIDE R8, R13.reuse, 0x4, R2 ;  /* 0x000000040d087825 */ /* 0x040fe200078e0202 */
[----:B------:R3:W-:Y:S01]  /*9c340*/  @P5 STG.E desc[UR14][R4.64], R134 ;  /* 0x0000008604005986 */ /* 0x0007e2000c10190e */
[----:B------:R-:W3:Y:S02]  /*9c350*/  LDCU UR20, c[0x0][0x398] ;  /* 0x00007300ff1477ac */ /* 0x000ee40008000800 */
[----:B------:R-:W-:Y:S01]  /*9c360*/  VIADD R13, R13, UR8 ;  /* 0x000000080d0d7c36 */ /* 0x000fe20008000000 */
[----:B------:R-:W-:Y:S01]  /*9c370*/  IADD3 R0, PT, PT, R252, 0xd7, RZ ;  /* 0x000000d7fc007810 */ /* 0x000fe20007ffe0ff */
[----:B------:R-:W3:Y:S01]  /*9c380*/  LDCU UR48, c[0x0][0x398] ;  /* 0x00007300ff3077ac */ /* 0x000ee20008000800 */
[----:B-1----:R-:W-:Y:S01]  /*9c390*/  ISETP.LT.AND P5, PT, R219, UR28, !P3 ;  /* 0x0000001cdb007c0c */ /* 0x002fe2000dfa1270 */
[----:B------:R-:W-:Y:S01]  /*9c3a0*/  IMAD.WIDE R6, R13, 0x4, R228 ;  /* 0x000000040d067825 */ /* 0x000fe200078e02e4 */
[C---:B------:R-:W-:Y:S01]  /*9c3b0*/  ISETP.LT.AND P2, PT, R195.reuse, UR33, !P2 ;  /* 0x00000021c3007c0c */ /* 0x040fe2000d741270 */
[----:B------:R-:W1:Y:S01]  /*9c3c0*/  LDCU UR28, c[0x0][0x3b8] ;  /* 0x00007700ff1c77ac */ /* 0x000e620008000800 */
[----:B------:R3:W-:Y:S01]  /*9c3d0*/  @P0 STG.E desc[UR14][R8.64], R154 ;  /* 0x0000009a08000986 */ /* 0x0007e2000c10190e */
[----:B--2---:R-:W-:Y:S01]  /*9c3e0*/  ISETP.GE.AND P0, PT, R0, UR46, PT ;  /* 0x0000002e00007c0c */ /* 0x004fe2000bf06270 */
[----:B------:R-:W2:Y:S02]  /*9c3f0*/  LDCU UR44, c[0x0][0x398] ;  /* 0x00007300ff2c77ac */ /* 0x000ea40008000800 */
[----:B------:R1:W-:Y:S01]  /*9c400*/  @P6 STG.E desc[UR14][R6.64], R158 ;  /* 0x0000009e06006986 */ /* 0x0003e2000c10190e */
[----:B------:R-:W2:Y:S01]  /*9c410*/  LDCU UR65, c[0x0][0x398] ;  /* 0x00007300ff4177ac */ /* 0x000ea20008000800 */
[----:B----4-:R-:W-:Y:S01]  /*9c420*/  ISETP.LT.AND P6, PT, R195, UR22, !P3 ;  /* 0x00000016c3007c0c */ /* 0x010fe2000dfc1270 */
[C---:B---3--:R-:W-:Y:S01]  /*9c430*/  VIADD R11, R13.reuse, UR49 ;  /* 0x000000310d0b7c36 */ /* 0x048fe20008000000 */
[----:B------:R-:W3:Y:S01]  /*9c440*/  LDCU UR46, c[0x0][0x3b8] ;  /* 0x00007700ff2e77ac */ /* 0x000ee20008000800 */
[----:B------:R-:W-:Y:S01]  /*9c450*/  IMAD.WIDE R4, R13, 0x4, R2 ;  /* 0x000000040d047825 */ /* 0x000fe200078e0202 */
[----:B------:R-:W4:Y:S03]  /*9c460*/  LDCU UR63, c[0x0][0x39c] ;  /* 0x00007380ff3f77ac */ /* 0x000f260008000800 */
[C---:B------:R-:W-:Y:S01]  /*9c470*/  IMAD.WIDE R8, R11.reuse, 0x4, R228 ;  /* 0x000000040b087825 */ /* 0x040fe200078e02e4 */
[----:B------:R-:W-:Y:S01]  /*9c480*/  IADD3 R0, PT, PT, R252, 0xd8, RZ ;  /* 0x000000d8fc007810 */ /* 0x000fe20007ffe0ff */
[----:B------:R2:W-:Y:S01]  /*9c490*/  @P2 STG.E desc[UR14][R4.64], R174 ;  /* 0x000000ae04002986 */ /* 0x0005e2000c10190e */
[----:B------:R-:W4:Y:S01]  /*9c4a0*/  LDCU UR27, c[0x0][0x39c] ;  /* 0x00007380ff1b77ac */ /* 0x000f220008000800 */
[----:B-1----:R-:W-:Y:S01]  /*9c4b0*/  IMAD.WIDE R6, R11, 0x4, R2 ;  /* 0x000000040b067825 */ /* 0x002fe200078e0202 */
[----:B------:R-:W-:Y:S01]  /*9c4c0*/  ISETP.GE.AND P3, PT, R0, UR29, PT ;  /* 0x0000001d00007c0c */ /* 0x000fe2000bf66270 */
[----:B------:R1:W-:Y:S01]  /*9c4d0*/  @P5 STG.E desc[UR14][R8.64], R135 ;  /* 0x0000008708005986 */ /* 0x0003e2000c10190e */
[----:B------:R-:W1:Y:S01]  /*9c4e0*/  LDCU UR59, c[0x0][0x398] ;  /* 0x00007300ff3b77ac */ /* 0x000e620008000800 */
[----:B------:R-:W-:Y:S01]  /*9c4f0*/  ISETP.LT.AND P5, PT, R219, UR20, !P0 ;  /* 0x00000014db007c0c */ /* 0x000fe2000c7a1270 */
[----:B------:R-:W1:Y:S01]  /*9c500*/  LDCU UR60, c[0x0][0x398] ;  /* 0x00007300ff3c77ac */ /* 0x000e620008000800 */
[----:B------:R-:W-:Y:S01]  /*9c510*/  IADD3 R11, PT, PT, R11, UR28, RZ ;  /* 0x0000001c0b0b7c10 */ /* 0x000fe2000fffe0ff */
[----:B------:R1:W-:Y:S01]  /*9c520*/  @P6 STG.E desc[UR14][R6.64], R155 ;  /* 0x0000009b06006986 */ /* 0x0003e2000c10190e */
[----:B------:R-:W-:Y:S01]  /*9c530*/  ISETP.LT.AND P0, PT, R195, UR48, !P0 ;  /* 0x00000030c3007c0c */ /* 0x000fe2000c701270 */
[----:B------:R-:W1:Y:S01]  /*9c540*/  LDCU UR6, c[0x0][0x398] ;  /* 0x00007300ff0677ac */ /* 0x000e620008000800 */
[----:B--2---:R-:W-:Y:S01]  /*9c550*/  ISETP.LT.AND P6, PT, R219, UR44, !P3 ;  /* 0x0000002cdb007c0c */ /* 0x004fe2000dfc1270 */
[----:B------:R-:W2:Y:S01]  /*9c560*/  LDCU UR20, c[0x0][0x3b8] ;  /* 0x00007700ff1477ac */ /* 0x000ea20008000800 */
[----:B------:R-:W-:Y:S01]  /*9c570*/  VIADD R0, R252, 0xd9 ;  /* 0x000000d9fc007836 */ /* 0x000fe20000000000 */
[----:B------:R-:W-:Y:S01]  /*9c580*/  ISETP.LT.AND P3, PT, R195, UR65, !P3 ;  /* 0x00000041c3007c0c */ /* 0x000fe2000df61270 */
[----:B------:R-:W2:Y:S01]  /*9c590*/  LDCU UR41, c[0x0][0x39c] ;  /* 0x00007380ff2977ac */ /* 0x000ea20008000800 */
[C---:B---3--:R-:W-:Y:S01]  /*9c5a0*/  IADD3 R13, PT, PT, R11.reuse, UR46, RZ ;  /* 0x0000002e0b0d7c10 */ /* 0x048fe2000fffe0ff */
[----:B------:R-:W3:Y:S01]  /*9c5b0*/  LDCU UR24, c[0x0][0x398] ;  /* 0x00007300ff1877ac */ /* 0x000ee20008000800 */
[----:B------:R-:W2:Y:S01]  /*9c5c0*/  LDCU UR48, c[0x0][0x3b8] ;  /* 0x00007700ff3077ac */ /* 0x000ea20008000800 */
[----:B----4-:R-:W-:Y:S01]  /*9c5d0*/  ISETP.GE.AND P2, PT, R0, UR63, PT ;  /* 0x0000003f00007c0c */ /* 0x010fe2000bf46270 */
[----:B------:R-:W-:Y:S01]  /*9c5e0*/  IMAD.WIDE R4, R11, 0x4, R228 ;  /* 0x000000040b047825 */ /* 0x000fe200078e02e4 */
[----:B------:R-:W4:Y:S03]  /*9c5f0*/  LDCU UR51, c[0x0][0x39c] ;  /* 0x00007380ff3377ac */ /* 0x000f260008000800 */
[----:B------:R-:W-:-:S02]  /*9c600*/  VIADD R0, R252, 0xda ;  /* 0x000000dafc007836 */ /* 0x000fc40000000000 */
[----:B-1----:R-:W-:Y:S01]  /*9c610*/  IMAD.WIDE R8, R11, 0x4, R2 ;  /* 0x000000040b087825 */ /* 0x002fe200078e0202 */
[----:B------:R1:W-:Y:S01]  /*9c620*/  @P5 STG.E desc[UR14][R4.64], R159 ;  /* 0x0000009f04005986 */ /* 0x0003e2000c10190e */
[----:B------:R-:W1:Y:S02]  /*9c630*/  LDCU UR55, c[0x0][0x398] ;  /* 0x00007300ff3777ac */ /* 0x000e640008000800 */
[C---:B------:R-:W-:Y:S01]  /*9c640*/  IMAD.WIDE R6, R13.reuse, 0x4, R228 ;  /* 0x000000040d067825 */ /* 0x040fe200078e02e4 */
[----:B------:R-:W-:Y:S01]  /*9c650*/  ISETP.GE.AND P5, PT, R0, UR27, PT ;  /* 0x0000001b00007c0c */ /* 0x000fe2000bfa6270 */
[----:B------:R-:W1:Y:S02]  /*9c660*/  LDCU UR44, c[0x0][0x3b8] ;  /* 0x00007700ff2c77ac */ /* 0x000e640008000800 */
[----:B------:R-:W-:Y:S01]  /*9c670*/  IMAD.WIDE R10, R13, 0x4, R2 ;  /* 0x000000040d0a7825 */ /* 0x000fe200078e0202 */
[----:B------:R-:W-:Y:S01]  /*9c680*/  @P0 STG.E desc[UR14][R8.64], R175 ;  /* 0x000000af08000986 */ /* 0x000fe2000c10190e */
[----:B------:R-:W4:Y:S01]  /*9c690*/  LDCU UR56, c[0x0][0x398] ;  /* 0x00007300ff3877ac */ /* 0x000f220008000800 */
[----:B------:R-:W-:-:S02]  /*9c6a0*/  ISETP.LT.AND P0, PT, R219, UR59, !P2 ;  /* 0x0000003bdb007c0c */ /* 0x000fc4000d701270 */
[----:B------:R1:W-:Y:S01]  /*9c6b0*/  @P6 STG.E desc[UR14][R6.64], R128 ;  /* 0x0000008006006986 */ /* 0x0003e2000c10190e */
[----:B------:R-:W-:Y:S01]  /*9c6c0*/  IADD3 R0, PT, PT, R252, 0xdb, RZ ;  /* 0x000000dbfc007810 */ /* 0x000fe20007ffe0ff */
[----:B------:R-:W4:Y:S02]  /*9c6d0*/  LDCU UR67, c[0x0][0x398] ;  /* 0x00007300ff4377ac */ /* 0x000f240008000800 */
[----:B------:R-:W-:Y:S01]  /*9c6e0*/  @P3 STG.E desc[UR14][R10.64], R148 ;  /* 0x000000940a003986 */ /* 0x000fe2000c10190e */
[----:B------:R-:W-:Y:S01]  /*9c6f0*/  ISETP.LT.AND P3, PT, R195, UR60, !P2 ;  /* 0x0000003cc3007c0c */ /* 0x000fe2000d761270 */
[----:B--2---:R-:W-:Y:S01]  /*9c700*/  VIADD R13, R13, UR20 ;  /* 0x000000140d0d7c36 */ /* 0x004fe20008000000 */
[----:B------:R-:W-:Y:S01]  /*9c710*/  ISETP.LT.AND P6, PT, R219, UR6, !P5 ;  /* 0x00000006db007c0c */ /* 0x000fe2000efc1270 */
[----:B------:R-:W2:Y:S01]  /*9c720*/  LDCU UR74, c[0x0][0x39c] ;  /* 0x00007380ff4a77ac */ /* 0x000ea20008000800 */
[----:B------:R-:W-:Y:S01]  /*9c730*/  ISETP.GE.AND P2, PT, R0, UR41, PT ;  /* 0x0000002900007c0c */ /* 0x000fe2000bf46270 */
[----:B------:R-:W-:Y:S01]  /*9c740*/  VIADD R15, R13, UR48 ;  /* 0x000000300d0f7c36 */ /* 0x000fe20008000000 */
[----:B---3--:R-:W-:Y:S01]  /*9c750*/  ISETP.LT.AND P5, PT, R195, UR24, !P5 ;  /* 0x00000018c3007c0c */ /* 0x008fe2000efa1270 */
[----:B------:R-:W3:Y:S01]  /*9c760*/  LDCU UR41, c[0x0][0x3b8] ;  /* 0x00007700ff2977ac */ /* 0x000ee20008000800 */
[C---:B-1----:R-:W-:Y:S01]  /*9c770*/  IMAD.WIDE R4, R13.reuse, 0x4, R228 ;  /* 0x000000040d047825 */ /* 0x042fe200078e02e4 */
[----:B------:R-:W-:Y:S01]  /*9c780*/  IADD3 R0, PT, PT, R252, 0xdc, RZ ;  /* 0x000000dcfc007810 */ /* 0x000fe20007ffe0ff */
[----:B------:R-:W1:Y:S02]  /*9c790*/  LDCU UR23, c[0x0][0x398] ;  /* 0x00007300ff1777ac */ /* 0x000e640008000800 */
[----:B------:R-:W-:Y:S01]  /*9c7a0*/  IMAD.WIDE R6, R13, 0x4, R2 ;  /* 0x000000040d067825 */ /* 0x000fe200078e0202 */
[----:B------:R2:W-:Y:S01]  /*9c7b0*/  @P0 STG.E desc[UR14][R4.64], R144 ;  /* 0x0000009004000986 */ /* 0x0005e2000c10190e */
[----:B------:R-:W1:Y:S02]  /*9c7c0*/  LDCU UR4, c[0x0][0x39c] ;  /* 0x00007380ff0477ac */ /* 0x000e640008000800 */
[----:B------:R-:W-:Y:S01]  /*9c7d0*/  IMAD.WIDE R8, R15, 0x4, R228 ;  /* 0x000000040f087825 */ /* 0x000fe200078e02e4 */
[----:B------:R1:W-:Y:S01]  /*9c7e0*/  @P3 STG.E desc[UR14][R6.64], R168 ;  /* 0x000000a806003986 */ /* 0x0003e2000c10190e */
[----:B------:R-:W1:Y:S01]  /*9c7f0*/  LDCU UR75, c[0x0][0x398] ;  /* 0x00007300ff4b77ac */ /* 0x000e620008000800 */
[----:B----4-:R-:W-:-:S02]  /*9c800*/  ISETP.GE.AND P0, PT, R0, UR51, PT ;  /* 0x0000003300007c0c */ /* 0x010fc4000bf06270 */
[----:B------:R4:W-:Y:S01]  /*9c810*/  @P6 STG.E desc[UR14][R8.64], R129 ;  /* 0x0000008108006986 */ /* 0x0009e2000c10190e */
[----:B------:R-:W4:Y:S01]  /*9c820*/  LDCU UR46, c[0x0][0x3b8] ;  /* 0x00007700ff2e77ac */ /* 0x000f220008000800 */
[----:B--2---:R-:W-:Y:S01]  /*9c830*/  IMAD.WIDE R4, R15, 0x4, R2 ;  /* 0x000000040f047825 */ /* 0x004fe200078e0202 */
[----:B------:R-:W-:Y:S01]  /*9c840*/  ISETP.LT.AND P6, PT, R219, UR55, !P2 ;  /* 0x00000037db007c0c */ /* 0x000fe2000d7c1270 */
[----:B------:R-:W2:Y:S01]  /*9c850*/  LDCU UR73, c[0x0][0x398] ;  /* 0x00007300ff4977ac */ /* 0x000ea20008000800 */
[----:B------:R-:W-:Y:S01]  /*9c860*/  IADD3 R15, PT, PT, R15, UR44, RZ ;  /* 0x0000002c0f0f7c10 */ /* 0x000fe2000fffe0ff */
[----:B------:R-:W2:Y:S01]  /*9c870*/  LDCU UR37, c[0x0][0x398] ;  /* 0x00007300ff2577ac */ /* 0x000ea20008000800 */
[----:B------:R-:W-:Y:S01]  /*9c880*/  ISETP.LT.AND P2, PT, R195, UR56, !P2 ;  /* 0x00000038c3007c0c */ /* 0x000fe2000d741270 */
[----:B------:R-:W-:Y:S01]  /*9c890*/  VIADD R0, R252, 0xdd ;  /* 0x000000ddfc007836 */ /* 0x000fe20000000000 */
[----:B------:R2:W-:Y:S01]  /*9c8a0*/  @P5 STG.E desc[UR14][R4.64], R149 ;  /* 0x0000009504005986 */ /* 0x0005e2000c10190e */
[----:B------:R-:W2:Y:S01]  /*9c8b0*/  LDCU UR44, c[0x0][0x3b8] ;  /* 0x00007700ff2c77ac */ /* 0x000ea20008000800 */
[----:B------:R-:W-:Y:S01]  /*9c8c0*/  ISETP.LT.AND P5, PT, R219, UR67, !P0 ;  /* 0x00000043db007c0c */ /* 0x000fe2000c7a1270 */
[----:B------:R-:W2:Y:S01]  /*9c8d0*/  LDCU UR45, c[0x0][0x398] ;  /* 0x00007300ff2d77ac */ /* 0x000ea20008000800 */
[C---:B---3--:R-:W-:Y:S01]  /*9c8e0*/  IADD3 R13, PT, PT, R15.reuse, UR41, RZ ;  /* 0x000000290f0d7c10 */ /* 0x048fe2000fffe0ff */
[----:B-1----:R-:W-:Y:S01]  /*9c8f0*/  IMAD.WIDE R6, R15, 0x4, R228 ;  /* 0x000000040f067825 */ /* 0x002fe200078e02e4 */
[----:B------:R-:W-:Y:S01]  /*9c900*/  ISETP.GE.AND P3, PT, R0, UR74, PT ;  /* 0x0000004a00007c0c */ /* 0x000fe2000bf66270 */
[----:B------:R-:W1:Y:S02]  /*9c910*/  LDCU UR70, c[0x0][0x39c] ;  /* 0x00007380ff4677ac */ /* 0x000e640008000800 */
[----:B------:R-:W-:-:S02]  /*9c920*/  VIADD R0, R252, 0xde ;  /* 0x000000defc007836 */ /* 0x000fc40000000000 */
[----:B----4-:R-:W-:Y:S01]  /*9c930*/  IMAD.WIDE R8, R15, 0x4, R2 ;  /* 0x000000040f087825 */ /* 0x010fe200078e0202 */
[----:B------:R-:W-:Y:S01]  /*9c940*/  ISETP.LT.AND P0, PT, R195, UR23, !P0 ;  /* 0x00000017c3007c0c */ /* 0x000fe2000c701270 */
[----:B------:R3:W-:Y:S01]  /*9c950*/  @P6 STG.E desc[UR14][R6.64], R145 ;  /* 0x0000009106006986 */ /* 0x0007e2000c10190e */
[----:B------:R-:W4:Y:S01]  /*9c960*/  LDCU UR26, c[0x0][0x39c] ;  /* 0x00007380ff1a77ac */ /* 0x000f220008000800 */
[C---:B--2---:R-:W-:Y:S01]  /*9c970*/  IMAD.WIDE R4, R13.reuse, 0x4, R228 ;  /* 0x000000040d047825 */ /* 0x044fe200078e02e4 */
[----:B------:R-:W-:Y:S01]  /*9c980*/  ISETP.GE.AND P6, PT, R0, UR4, PT ;  /* 0x0000000400007c0c */ /* 0x000fe2000bfc6270 */
[----:B------:R-:W-:Y:S01]  /*9c990*/  @P2 STG.E desc[UR14][R8.64], R169 ;  /* 0x000000a908002986 */ /* 0x000fe2000c10190e */
[----:B------:R-:W2:Y:S01]  /*9c9a0*/  LDCU UR40, c[0x0][0x398] ;  /* 0x00007300ff2877ac */ /* 0x000ea20008000800 */
[----:B------:R-:W-:Y:S01]  /*9c9b0*/  IMAD.WIDE R10, R13, 0x4, R2 ;  /* 0x000000040d0a7825 */ /* 0x000fe200078e0202 */
[----:B------:R-:W-:Y:S01]  /*9c9c0*/  ISETP.LT.AND P2, PT, R219, UR75, !P3 ;  /* 0x0000004bdb007c0c */ /* 0x000fe2000df41270 */
[----:B------:R1:W-:Y:S01]  /*9c9d0*/  @P5 STG.E desc[UR14][R4.64], R130 ;  /* 0x0000008204005986 */ /* 0x0003e2000c10190e */
[----:B------:R-:W2:Y:S01]  /*9c9e0*/  LDCU UR25, c[0x0][0x398] ;  /* 0x00007300ff1977ac */ /* 0x000ea20008000800 */
[----:B------:R-:W-:Y:S01]  /*9c9f0*/  VIADD R13, R13, UR46 ;  /* 0x0000002e0d0d7c36 */ /* 0x000fe20008000000 */
[----:B------:R-:W-:Y:S01]  /*9ca00*/  ISETP.LT.AND P3, PT, R195, UR73, !P3 ;  /* 0x00000049c3007c0c */ /* 0x000fe2000df61270 */
[----:B------:R-:W2:Y:S01]  /*9ca10*/  LDCU UR46, c[0x0][0x3b8] ;  /* 0x00007700ff2e77ac */ /* 0x000ea20008000800 */
[----:B------:R-:W-:Y:S01]  /*9ca20*/  ISETP.LT.AND P5, PT, R219, UR37, !P6 ;  /* 0x00000025db007c0c */ /* 0x000fe2000f7a1270 */
[----:B------:R-:W-:Y:S01]  /*9ca30*/  VIADD R15, R13, UR44 ;  /* 0x0000002c0d0f7c36 */ /* 0x000fe20008000000 */
[----:B------:R-:W2:Y:S01]  /*9ca40*/  LDCU UR72, c[0x0][0x398] ;  /* 0x00007300ff4877ac */ /* 0x000ea20008000800 */
[----:B------:R-:W-:Y:S01]  /*9ca50*/  ISETP.LT.AND P6, PT, R195, UR45, !P6 ;  /* 0x0000002dc3007c0c */ /* 0x000fe2000f7c1270 */
[----:B------:R-:W2:Y:S01]  /*9ca60*/  LDCU UR44, c[0x0][0x3b8] ;  /* 0x00007700ff2c77ac */ /* 0x000ea20008000800 */
[----:B------:R-:W-:Y:S01]  /*9ca70*/  IADD3 R0, PT, PT, R252, 0xdf, RZ ;  /* 0x000000dffc007810 */ /* 0x000fe20007ffe0ff */
[C---:B---3--:R-:W-:Y:S01]  /*9ca80*/  IMAD.WIDE R6, R13.reuse, 0x4, R228 ;  /* 0x000000040d067825 */ /* 0x048fe200078e02e4 */
[----:B------:R-:W3:Y:S01]  /*9ca90*/  LDCU UR68, c[0x0][0x39c] ;  /* 0x00007380ff4477ac */ /* 0x000ee20008000800 */
[----:B------:R-:W-:Y:S02]  /*9caa0*/  @P0 STG.E desc[UR14][R10.64], R150 ;  /* 0x000000960a000986 */ /* 0x000fe4000c10190e */
[----:B-1----:R-:W-:Y:S01]  /*9cab0*/  IMAD.WIDE R4, R13, 0x4, R2 ;  /* 0x000000040d047825 */ /* 0x002fe200078e0202 */
[----:B------:R-:W-:Y:S01]  /*9cac0*/  ISETP.GE.AND P0, PT, R0, UR70, PT ;  /* 0x0000004600007c0c */ /* 0x000fe2000bf06270 */
[----:B------:R-:W1:Y:S02]  /*9cad0*/  LDCU UR52, c[0x0][0x398] ;  /* 0x00007300ff3477ac */ /* 0x000e640008000800 */
[----:B------:R-:W-:Y:S01]  /*9cae0*/  IMAD.WIDE R8, R15, 0x4, R228 ;  /* 0x000000040f087825 */ /* 0x000fe200078e02e4 */
[----:B------:R-:W-:Y:S01]  /*9caf0*/  IADD3 R0, PT, PT, R252, 0xe0, RZ ;  /* 0x000000e0fc007810 */ /* 0x000fe20007ffe0ff */
[----:B------:R-:W1:Y:S01]  /*9cb00*/  LDCU UR43, c[0x0][0x39c] ;  /* 0x00007380ff2b77ac */ /* 0x000e620008000800 */
[----:B------:R3:W-:Y:S01]  /*9cb10*/  @P2 STG.E desc[UR14][R6.64], R146 ;  /* 0x0000009206002986 */ /* 0x0007e2000c10190e */
[----:B------:R-:W1:Y:S03]  /*9cb20*/  LDCU UR69, c[0x0][0x398] ;  /* 0x00007300ff4577ac */ /* 0x000e660008000800 */
[----:B------:R1:W-:Y:S01]  /*9cb30*/  @P3 STG.E desc[UR14][R4.64], R170 ;  /* 0x000000aa04003986 */ /* 0x0003e2000c10190e */
[----:B----4-:R-:W-:Y:S01]  /*9cb40*/  ISETP.GE.AND P2, PT, R0, UR26, PT ;  /* 0x0000001a00007c0c */ /* 0x010fe2000bf46270 */
[----:B------:R-:W4:Y:S02]  /*9cb50*/  LDCU UR62, c[0x0][0x398] ;  /* 0x00007300ff3e77ac */ /* 0x000f240008000800 */
[----:B------:R1:W-:Y:S01]  /*9cb60*/  @P5 STG.E desc[UR14][R8.64], R131 ;  /* 0x0000008308005986 */ /* 0x0003e2000c10190e */
[----:B--2---:R-:W-:Y:S01]  /*9cb70*/  ISETP.LT.AND P5, PT, R219, UR40, !P0 ;  /* 0x00000028db007c0c */ /* 0x004fe2000c7a1270 */
[----:B------:R-:W2:Y:S01]  /*9cb80*/  LDCU UR71, c[0x0][0x398] ;  /* 0x00007300ff4777ac */ /* 0x000ea20008000800 */
[----:B---3--:R-:W-:Y:S01]  /*9cb90*/  IMAD.WIDE R6, R15, 0x4, R2 ;  /* 0x000000040f067825 */ /* 0x008fe200078e0202 */
[----:B------:R-:W-:Y:S01]  /*9cba0*/  ISETP.LT.AND P0, PT, R195, UR25, !P0 ;  /* 0x00000019c3007c0c */ /* 0x000fe2000c701270 */
[----:B------:R-:W3:Y:S02]  /*9cbb0*/  LDCU UR45, c[0x0][0x3b8] ;  /* 0x00007700ff2d77ac */ /* 0x000ee40008000800 */
[----:B------:R-:W-:Y:S01]  /*9cbc0*/  VIADD R0, R252, 0xe1 ;  /* 0x000000e1fc007836 */ /* 0x000fe20000000000 */
[----:B------:R-:W-:Y:S01]  /*9cbd0*/  IADD3 R15, PT, PT, R15, UR46, RZ ;  /* 0x0000002e0f0f7c10 */ /* 0x000fe2000fffe0ff */
[----:B------:R2:W-:Y:S01]  /*9cbe0*/  @P6 STG.E desc[UR14][R6.64], R151 ;  /* 0x0000009706006986 */ /* 0x0005e2000c10190e */
[----:B------:R-:W3:Y:S01]  /*9cbf0*/  LDCU UR66, c[0x0][0x398] ;  /* 0x00007300ff4277ac */ /* 0x000ee20008000800 */
[----:B------:R-:W-:Y:S01]  /*9cc00*/  ISETP.LT.AND P6, PT, R219, UR72, !P2 ;  /* 0x00000048db007c0c */ /* 0x000fe2000d7c1270 */
[----:B------:R-:W3:Y:S01]  /*9cc10*/  LDCU UR46, c[0x0][0x3b8] ;  /* 0x00007700ff2e77ac */ /* 0x000ee20008000800 */
[C---:B------:R-:W-:Y:S01]  /*9cc20*/  IADD3 R13, PT, PT, R15.reuse, UR44, RZ ;  /* 0x0000002c0f0d7c10 */ /* 0x040fe2000fffe0ff */
[----:B-1----:R-:W-:Y:S01]  /*9cc30*/  IMAD.WIDE R4, R15, 0x4, R228 ;  /* 0x000000040f047825 */ /* 0x002fe200078e02e4 */
[----:B------:R-:W-:Y:S01]  /*9cc40*/  ISETP.GE.AND P3, PT, R0, UR68, PT ;  /* 0x0000004400007c0c */ /* 0x000fe2000bf66270 */
[----:B------:R-:W1:Y:S02]  /*9cc50*/  LDCU UR64, c[0x0][0x39c] ;  /* 0x00007380ff4077ac */ /* 0x000e640008000800 */
[----:B------:R-:W-:-:S02]  /*9cc60*/  VIADD R0, R252, 0xe2 ;  /* 0x000000e2fc007836 */ /* 0x000fc40000000000 */
[----:B------:R-:W-:Y:S01]  /*9cc70*/  IMAD.WIDE R8, R15, 0x4, R2 ;  /* 0x000000040f087825 */ /* 0x000fe200078e0202 */
[----:B------:R-:W-:Y:S01]  /*9cc80*/  ISETP.LT.AND P2, PT, R195, UR52, !P2 ;  /* 0x00000034c3007c0c */ /* 0x000fe2000d741270 */
[----:B------:R1:W-:Y:S01]  /*9cc90*/  @P5 STG.E desc[UR14][R4.64], R147 ;  /* 0x0000009304005986 */ /* 0x0003e2000c10190e */
[----:B------:R-:W1:Y:S01]  /*9cca0*/  LDCU UR36, c[0x0][0x39c] ;  /* 0x00007380ff2477ac */ /* 0x000e620008000800 */
[----:B--2---:R-:W-:Y:S01]  /*9ccb0*/  IMAD.WIDE R6, R13, 0x4, R228 ;  /* 0x000000040d067825 */ /* 0x004fe200078e02e4 */
[----:B------:R-:W-:Y:S01]  /*9ccc0*/  ISETP.GE.AND P5, PT, R0, UR43, PT ;  /* 0x0000002b00007c0c */ /* 0x000fe2000bfa6270 */
[----:B------:R-:W-:Y:S01]  /*9ccd0*/  @P0 STG.E desc[UR14][R8.64], R171 ;  /* 0x000000ab08000986 */ /* 0x000fe2000c10190e */
[----:B------:R-:W2:Y:S01]  /*9cce0*/  LDCU UR53, c[0x0][0x398] ;  /* 0x00007300ff3577ac */ /* 0x000ea20008000800 */
[----:B------:R-:W-:Y:S01]  /*9ccf0*/  ISETP.LT.AND P0, PT, R219, UR69, !P3 ;  /* 0x00000045db007c0c */ /* 0x000fe2000df01270 */
[----:B------:R-:W-:Y:S01]  /*9cd00*/  IMAD.WIDE R10, R13, 0x4, R2 ;  /* 0x000000040d0a7825 */ /* 0x000fe200078e0202 */
[----:B------:R2:W-:Y:S01]  /*9cd10*/  @P6 STG.E desc[UR14][R6.64], R164 ;  /* 0x000000a406006986 */ /* 0x0005e2000c10190e */
[----:B------:R-:W2:Y:S01]  /*9cd20*/  LDCU UR31, c[0x0][0x398] ;  /* 0x00007300ff1f77ac */ /* 0x000ea20008000800 */
[----:B----4-:R-:W-:Y:S01]  /*9cd30*/  ISETP.LT.AND P3, PT, R195, UR62, !P3 ;  /* 0x0000003ec3007c0c */ /* 0x010fe2000df61270 */
[----:B---3--:R-:W-:Y:S01]  /*9cd40*/  VIADD R13, R13, UR45 ;  /* 0x0000002d0d0d7c36 */ /* 0x008fe20008000000 */
[----:B------:R-:W-:Y:S01]  /*9cd50*/  ISETP.LT.AND P6, PT, R219, UR71, !P5 ;  /* 0x00000047db007c0c */ /* 0x000fe2000efc1270 */
[----:B------:R-:W3:Y:S01]  /*9cd60*/  LDCU UR44, c[0x0][0x3b8] ;  /* 0x00007700ff2c77ac */ /* 0x000ee20008000800 */
[----:B------:R-:W4:Y:S01]  /*9cd70*/  LDCU UR35, c[0x0][0x398] ;  /* 0x00007300ff2377ac */ /* 0x000f220008000800 */
[----:B------:R-:W-:Y:S01]  /*9cd80*/  VIADD R15, R13, UR46 ;  /* 0x0000002e0d0f7c36 */ /* 0x000fe20008000000 */
[----:B------:R-:W-:Y:S01]  /*9cd90*/  ISETP.LT.AND P5, PT, R195, UR66, !P5 ;  /* 0x00000042c3007c0c */ /* 0x000fe2000efa1270 */
[----:B------:R-:W3:Y:S01]  /*9cda0*/  LDCU UR45, c[0x0][0x3b8] ;  /* 0x00007700ff2d77ac */ /* 0x000ee20008000800 */
[----:B------:R-:W-:Y:S01]  /*9cdb0*/  IADD3 R0, PT, PT, R252, 0xe3, RZ ;  /* 0x000000e3fc007810 */ /* 0x000fe20007ffe0ff */
[C---:B-1----:R-:W-:Y:S01]  /*9cdc0*/  IMAD.WIDE R4, R13.reuse, 0x4, R228 ;  /* 0x000000040d047825 */ /* 0x042fe200078e02e4 */
[----:B------:R-:W1:Y:S01]  /*9cdd0*/  LDCU UR61, c[0x0][0x39c] ;  /* 0x00007380ff3d77ac */ /* 0x000e620008000800 */
[----:B------:R-:W-:Y:S02]  /*9cde0*/  @P2 STG.E desc[UR14][R10.64], R184 ;  /* 0x000000b80a002986 */ /* 0x000fe4000c10190e */
[----:B--2---:R-:W-:Y:S01]  /*9cdf0*/  IMAD.WIDE R6, R13, 0x4, R2 ;  /* 0x000000040d067825 */ /* 0x004fe200078e0202 */
[----:B------:R-:W-:Y:S01]  /*9ce00*/  ISETP.GE.AND P2, PT, R0, UR64, PT ;  /* 0x0000004000007c0c */ /* 0x000fe2000bf46270 */
[----:B------:R-:W2:Y:S02]  /*9ce10*/  LDCU UR39, c[0x0][0x39c] ;  /* 0x00007380ff2777ac */ /* 0x000ea40008000800 */
[----:B------:R-:W-:Y:S01]  /*9ce20*/  IMAD.WIDE R8, R15, 0x4, R228 ;  /* 0x000000040f087825 */ /* 0x000fe200078e02e4 */
[----:B------:R-:W-:Y:S01]  /*9ce30*/  IADD3 R0, PT, PT, R252, 0xe4, RZ ;  /* 0x000000e4fc007810 */ /* 0x000fe20007ffe0ff */
[----:B------:R-:W1:Y:S01]  /*9ce40*/  LDCU UR33, c[0x0][0x398] ;  /* 0x00007300ff2177ac */ /* 0x000e620008000800 */
[----:B------:R3:W-:Y:S01]  /*9ce50*/  @P0 STG.E desc[UR14][R4.64], R188 ;  /* 0x000000bc04000986 */ /* 0x0007e2000c10190e */
[----:B------:R-:W1:Y:S03]  /*9ce60*/  LDCU UR8, c[0x0][0x398] ;  /* 0x00007300ff0877ac */ /* 0x000e660008000800 */
[----:B------:R1:W-:Y:S01]  /*9ce70*/  @P3 STG.E desc[UR14][R6.64], R204 ;  /* 0x000000cc06003986 */ /* 0x0003e2000c10190e */
[----:B------:R-:W-:Y:S01]  /*9ce80*/  ISETP.GE.AND P0, PT, R0, UR36, PT ;  /* 0x0000002400007c0c */ /* 0x000fe2000bf06270 */
[----:B------:R-:W2:Y:S02]  /*9ce90*/  LDCU UR22, c[0x0][0x398] ;  /* 0x00007300ff1677ac */ /* 0x000ea40008000800 */
[----:B------:R1:W-:Y:S01]  /*9cea0*/  @P6 STG.E desc[UR14][R8.64], R165 ;  /* 0x000000a508006986 */ /* 0x0003e2000c10190e */
[----:B------:R-:W-:Y:S01]  /*9ceb0*/  ISETP.LT.AND P6, PT, R219, UR53, !P2 ;  /* 0x00000035db007c0c */ /* 0x000fe2000d7c1270 */
        /* <DEDUP_REMOVED lines=8> */
[----:B----4-:R-:W-:Y:S01]  /*9cf40*/  ISETP.LT.AND P5, PT, R219, UR35, !P0 ;  /* 0x00000023db007c0c */ /* 0x010fe2000c7a1270 */
[----:B------:R-:W4:Y:S01]  /*9cf50*/  LDCU UR27, c[0x0][0x398] ;  /* 0x00007300ff1b77ac */ /* 0x000f220008000800 */
[C---:B------:R-:W-:Y:S01]  /*9cf60*/  IADD3 R13, PT, PT, R15.reuse, UR45, RZ ;  /* 0x0000002d0f0d7c10 */ /* 0x040fe2000fffe0ff */
[----:B-1----:R-:W-:Y:S01]  /*9cf70*/  IMAD.WIDE R6, R15, 0x4, R228 ;  /* 0x000000040f067825 */ /* 0x002fe200078e02e4 */
[----:B------:R-:W-:Y:S01]  /*9cf80*/  ISETP.GE.AND P3, PT, R0, UR61, PT ;  /* 0x0000003d00007c0c */ /* 0x000fe2000bf66270 */
[----:B------:R-:W1:Y:S02]  /*9cf90*/  LDCU UR57, c[0x0][0x39c] ;  /* 0x00007380ff3977ac */ /* 0x000e640008000800 */
[----:B------:R-:W-:-:S02]  /*9cfa0*/  VIADD R0, R252, 0xe6 ;  /* 0x000000e6fc007836 */ /* 0x000fc40000000000 */
[----:B------:R-:W-:Y:S01]  /*9cfb0*/  IMAD.WIDE R8, R15, 0x4, R2 ;  /* 0x000000040f087825 */ /* 0x000fe200078e0202 */
[----:B------:R1:W-:Y:S01]  /*9cfc0*/  @P6 STG.E desc[UR14][R6.64], R189 ;  /* 0x000000bd06006986 */ /* 0x0003e2000c10190e */
[----:B------:R-:W1:Y:S02]  /*9cfd0*/  LDCU UR28, c[0x0][0x398] ;  /* 0x00007300ff1c77ac */ /* 0x000e640008000800 */
[----:B--2---:R-:W-:Y:S01]  /*9cfe0*/  IMAD.WIDE R4, R13, 0x4, R228 ;  /* 0x000000040d047825 */ /* 0x004fe200078e02e4 */
[----:B------:R-:W-:Y:S01]  /*9cff0*/  ISETP.LT.AND P0, PT, R195, UR33, !P0 ;  /* 0x00000021c3007c0c */ /* 0x000fe2000c701270 */
[----:B------:R-:W2:Y:S01]  /*9d000*/  LDCU UR32, c[0x0][0x39c] ;  /* 0x00007380ff2077ac */ /* 0x000ea20008000800 */
[----:B------:R-:W-:Y:S01]  /*9d010*/  ISETP.GE.AND P6, PT, R0, UR39, PT ;  /* 0x0000002700007c0c */ /* 0x000fe2000bfc6270 */
[----:B------:R-:W-:Y:S01]  /*9d020*/  @P2 STG.E desc[UR14][R8.64], R205 ;  /* 0x000000cd08002986 */ /* 0x000fe2000c10190e */
[----:B------:R-:W-:Y:S01]  /*9d030*/  ISETP.LT.AND P2, PT, R219, UR8, !P3 ;  /* 0x00000008db007c0c */ /* 0x000fe2000df41270 */
[----:B------:R-:W2:Y:S01]  /*9d040*/  LDCU UR20, c[0x0][0x398] ;  /* 0x00007300ff1477ac */ /* 0x000ea20008000800 */
[----:B------:R-:W-:Y:S01]  /*9d050*/  IMAD.WIDE R10, R13, 0x4, R2 ;  /* 0x000000040d0a7825 */ /* 0x000fe200078e0202 */
[----:B------:R1:W-:Y:S01]  /*9d060*/  @P5 STG.E desc[UR14][R4.64], R166 ;  /* 0x000000a604005986 */ /* 0x0003e2000c10190e */
[----:B------:R-:W-:Y:S01]  /*9d070*/  ISETP.LT.AND P3, PT, R195, UR22, !P3 ;  /* 0x00000016c3007c0c */ /* 0x000fe2000df61270 */
[----:B------:R-:W2:Y:S01]  /*9d080*/  LDCU UR8, c[0x0][0x3b8] ;  /* 0x00007700ff0877ac */ /* 0x000ea20008000800 */
[----:B---3--:R-:W-:Y:S01]  /*9d090*/  VIADD R13, R13, UR46 ;  /* 0x0000002e0d0d7c36 */ /* 0x008fe20008000000 */
[----:B------:R-:W-:Y:S01]  /*9d0a0*/  ISETP.LT.AND P5, PT, R219, UR29, !P6 ;  /* 0x0000001ddb007c0c */ /* 0x000fe2000f7a1270 */
[----:B------:R-:W3:Y:S02]  /*9d0b0*/  LDCU UR6, c[0x0][0x398] ;  /* 0x00007300ff0677ac */ /* 0x000ee40008000800 */
[----:B------:R-:W-:Y:S01]  /*9d0c0*/  VIADD R15, R13, UR31 ;  /* 0x0000001f0d0f7c36 */ /* 0x000fe20008000000 */
[----:B----4-:R-:W-:Y:S01]  /*9d0d0*/  ISETP.LT.AND P6, PT, R195, UR27, !P6 ;  /* 0x0000001bc3007c0c */ /* 0x010fe2000f7c1270 */
[----:B------:R-:W4:Y:S01]  /*9d0e0*/  LDCU UR22, c[0x0][0x3b8] ;  /* 0x00007700ff1677ac */ /* 0x000f220008000800 */
[----:B------:R-:W-:Y:S01]  /*9d0f0*/  IADD3 R0, PT, PT, R252, 0xe7, RZ ;  /* 0x000000e7fc007810 */ /* 0x000fe20007ffe0ff */
[C---:B-1----:R-:W-:Y:S01]  /*9d100*/  IMAD.WIDE R6, R13.reuse, 0x4, R228 ;  /* 0x000000040d067825 */ /* 0x042fe200078e02e4 */
[----:B------:R-:W1:Y:S03]  /*9d110*/  LDCU UR54, c[0x0][0x39c] ;  /* 0x00007380ff3677ac */ /* 0x000e660008000800 */
[----:B------:R-:W-:Y:S01]  /*9d120*/  IMAD.WIDE R4, R13, 0x4, R2 ;  /* 0x000000040d047825 */ /* 0x000fe200078e0202 */
[----:B------:R-:W-:Y:S01]  /*9d130*/  @P0 STG.E desc[UR14][R10.64], R186 ;  /* 0x000000ba0a000986 */ /* 0x000fe2000c10190e */
[----:B------:R-:W1:Y:S02]  /*9d140*/  LDCU UR24, c[0x0][0x398] ;  /* 0x00007300ff1877ac */ /* 0x000e640008000800 */
[----:B------:R-:W-:Y:S01]  /*9d150*/  IMAD.WIDE R8, R15, 0x4, R228 ;  /* 0x000000040f087825 */ /* 0x000fe200078e02e4 */
[----:B------:R-:W-:Y:S01]  /*9d160*/  ISETP.GE.AND P0, PT, R0, UR57, PT ;  /* 0x0000003900007c0c */ /* 0x000fe2000bf06270 */
[----:B------:R-:W1:Y:S01]  /*9d170*/  LDCU UR10, c[0x0][0x39c] ;  /* 0x00007380ff0a77ac */ /* 0x000e620008000800 */
[----:B------:R3:W-:Y:S01]  /*9d180*/  @P2 STG.E desc[UR14][R6.64], R190 ;  /* 0x000000be06002986 */ /* 0x0007e2000c10190e */
[----:B------:R-:W-:Y:S01]  /*9d190*/  IADD3 R0, PT, PT, R252, 0xe8, RZ ;  /* 0x000000e8fc007810 */ /* 0x000fe20007ffe0ff */
[----:B------:R-:W1:Y:S02]  /*9d1a0*/  LDCU UR4, c[0x0][0x398] ;  /* 0x00007300ff0477ac */ /* 0x000e640008000800 */
[----:B------:R1:W-:Y:S01]  /*9d1b0*/  @P3 STG.E desc[UR14][R4.64], R206 ;  /* 0x000000ce04003986 */ /* 0x0003e2000c10190e */
[----:B--2---:R-:W-:Y:S01]  /*9d1c0*/  ISETP.GE.AND P2, PT, R0, UR32, PT ;  /* 0x0000002000007c0c */ /* 0x004fe2000bf46270 */
[----:B------:R-:W2:Y:S02]  /*9d1d0*/  LDCU UR23, c[0x0][0x398] ;  /* 0x00007300ff1777ac */ /* 0x000ea40008000800 */
[----:B------:R1:W-:Y:S01]  /*9d1e0*/  @P5 STG.E desc[UR14][R8.64], R167 ;  /* 0x000000a708005986 */ /* 0x0003e2000c10190e */
[----:B------:R-:W-:Y:S01]  /*9d1f0*/  ISETP.LT.AND P5, PT, R219, UR28, !P0 ;  /* 0x0000001cdb007c0c */ /* 0x000fe2000c7a1270 */
[----:B------:R-:W2:Y:S01]  /*9d200*/  LDCU UR41, c[0x0][0x398] ;  /* 0x00007300ff2977ac */ /* 0x000ea20008000800 */
[----:B---3--:R-:W-:Y:S01]  /*9d210*/  IMAD.WIDE R6, R15, 0x4, R2 ;  /* 0x000000040f067825 */ /* 0x008fe200078e0202 */
[----:B------:R-:W-:Y:S01]  /*9d220*/  ISETP.LT.AND P0, PT, R195, UR20, !P0 ;  /* 0x00000014c3007c0c */ /* 0x000fe2000c701270 */
[----:B------:R-:W3:Y:S01]  /*9d230*/  LDCU UR27, c[0x0][0x3b8] ;  /* 0x00007700ff1b77ac */ /* 0x000ee20008000800 */
[----:B------:R-:W-:Y:S01]  /*9d240*/  IADD3 R15, PT, PT, R15, UR8, RZ ;  /* 0x000000080f0f7c10 */ /* 0x000fe2000fffe0ff */
[----:B------:R-:W-:Y:S01]  /*9d250*/  VIADD R0, R252, 0xe9 ;  /* 0x000000e9fc007836 */ /* 0x000fe20000000000 */
[----:B------:R2:W-:Y:S01]  /*9d260*/  @P6 STG.E desc[UR14][R6.64], R187 ;  /* 0x000000bb06006986 */ /* 0x0005e2000c10190e */
[----:B------:R-:W3:Y:S01]  /*9d270*/  LDCU UR37, c[0x0][0x398] ;  /* 0x00007300ff2577ac */ /* 0x000ee20008000800 */
[----:B------:R-:W-:Y:S01]  /*9d280*/  ISETP.LT.AND P6, PT, R219, UR6, !P2 ;  /* 0x00000006db007c0c */ /* 0x000fe2000d7c1270 */
[----:B------:R-:W3:Y:S01]  /*9d290*/  LDCU UR8, c[0x0][0x3b8] ;  /* 0x00007700ff0877ac */ /* 0x000ee20008000800 */
[C---:B-1----:R-:W-:Y:S01]  /*9d2a0*/  IMAD.WIDE R4, R15.reuse, 0x4, R228 ;  /* 0x000000040f047825 */ /* 0x042fe200078e02e4 */
[----:B----4-:R-:W-:-:S02]  /*9d2b0*/  IADD3 R13, PT, PT, R15, UR22, RZ ;  /* 0x000000160f0d7c10 */ /* 0x010fc4000fffe0ff */
[----:B------:R-:W-:Y:S01]  /*9d2c0*/  ISETP.GE.AND P3, PT, R0, UR54, PT ;  /* 0x0000003600007c0c */ /* 0x000fe2000bf66270 */
[----:B------:R-:W-:Y:S01]  /*9d2d0*/  IMAD.WIDE R8, R15, 0x4, R2 ;  /* 0x000000040f087825 */ /* 0x000fe200078e0202 */
[----:B------:R-:W1:Y:S03]  /*9d2e0*/  LDCU UR50, c[0x0][0x39c] ;  /* 0x00007380ff3277ac */ /* 0x000e660008000800 */
[----:B------:R-:W-:Y:S01]  /*9d2f0*/  VIADD R0, R252, 0xea ;  /* 0x000000eafc007836 */ /* 0x000fe20000000000 */
[----:B------:R4:W-:Y:S01]  /*9d300*/  @P5 STG.E desc[UR14][R4.64], R191 ;  /* 0x000000bf04005986 */ /* 0x0009e2000c10190e */
[----:B--2---:R-:W-:Y:S01]  /*9d310*/  IMAD.WIDE R6, R13, 0x4, R228 ;  /* 0x000000040d067825 */ /* 0x004fe200078e02e4 */
[----:B------:R-:W-:Y:S01]  /*9d320*/  ISETP.LT.AND P2, PT, R195, UR24, !P2 ;  /* 0x00000018c3007c0c */ /* 0x000fe2000d741270 */
[----:B------:R-:W2:Y:S01]  /*9d330*/  LDCU UR12, c[0x0][0x39c] ;  /* 0x00007380ff0c77ac */ /* 0x000ea20008000800 */
[----:B------:R-:W-:Y:S01]  /*9d340*/  @P0 STG.E desc[UR14][R8.64], R207 ;  /* 0x000000cf08000986 */ /* 0x000fe2000c10190e */
[----:B------:R-:W-:Y:S01]  /*9d350*/  ISETP.GE.AND P5, PT, R0, UR10, PT ;  /* 0x0000000a00007c0c */ /* 0x000fe2000bfa6270 */
[----:B------:R-:W1:Y:S01]  /*9d360*/  LDCU UR26, c[0x0][0x398] ;  /* 0x00007300ff1a77ac */ /* 0x000e620008000800 */
[----:B------:R-:W-:Y:S01]  /*9d370*/  ISETP.LT.AND P0, PT, R219, UR4, !P3 ;  /* 0x00000004db007c0c */ /* 0x000fe2000df01270 */
[----:B------:R-:W-:Y:S01]  /*9d380*/  IMAD.WIDE R10, R13, 0x4, R2 ;  /* 0x000000040d0a7825 */ /* 0x000fe200078e0202 */
[----:B------:R-:W2:Y:S01]  /*9d390*/  LDCU UR4, c[0x0][0x3b8] ;  /* 0x00007700ff0477ac */ /* 0x000ea20008000800 */
[----:B------:R1:W-:Y:S01]  /*9d3a0*/  @P6 STG.E desc[UR14][R6.64], R160 ;  /* 0x000000a006006986 */ /* 0x0003e2000c10190e */
[----:B------:R-:W-:Y:S01]  /*9d3b0*/  ISETP.LT.AND P3, PT, R195, UR23, !P3 ;  /* 0x00000017c3007c0c */ /* 0x000fe2000df61270 */
[----:B------:R-:W2:Y:S01]  /*9d3c0*/  LDCU UR40, c[0x0][0x398] ;  /* 0x00007300ff2877ac */ /* 0x000ea20008000800 */
[----:B---3--:R-:W-:Y:S01]  /*9d3d0*/  VIADD R13, R13, UR27 ;  /* 0x0000001b0d0d7c36 */ /* 0x008fe20008000000 */
[----:B------:R-:W-:Y:S01]  /*9d3e0*/  ISETP.LT.AND P6, PT, R219, UR41, !P5 ;  /* 0x00000029db007c0c */ /* 0x000fe2000efc1270 */
[----:B------:R-:W3:Y:S02]  /*9d3f0*/  LDCU UR25, c[0x0][0x398] ;  /* 0x00007300ff1977ac */ /* 0x000ee40008000800 */
[----:B------:R-:W-:Y:S01]  /*9d400*/  VIADD R15, R13, UR8 ;  /* 0x000000080d0f7c36 */ /* 0x000fe20008000000 */
[----:B------:R-:W-:Y:S01]  /*9d410*/  ISETP.LT.AND P5, PT, R195, UR37, !P5 ;  /* 0x00000025c3007c0c */ /* 0x000fe2000efa1270 */
[----:B------:R-:W2:Y:S01]  /*9d420*/  LDCU UR6, c[0x0][0x3b8] ;  /* 0x00007700ff0677ac */ /* 0x000ea20008000800 */
[----:B------:R-:W-:Y:S01]  /*9d430*/  IADD3 R0, PT, PT, R252, 0xeb, RZ ;  /* 0x000000ebfc007810 */ /* 0x000fe20007ffe0ff */
[C---:B----4-:R-:W-:Y:S01]  /*9d440*/  IMAD.WIDE R4, R13.reuse, 0x4, R228 ;  /* 0x000000040d047825 */ /* 0x050fe200078e02e4 */
[----:B------:R-:W4:Y:S01]  /*9d450*/  LDCU UR47, c[0x0][0x39c] ;  /* 0x00007380ff2f77ac */ /* 0x000f220008000800 */
        /* <DEDUP_REMOVED lines=10> */
[----:B--2---:R-:W-:Y:S01]  /*9d500*/  ISETP.GE.AND P0, PT, R0, UR12, PT ;  /* 0x0000000c00007c0c */ /* 0x004fe2000bf06270 */
[----:B------:R-:W2:Y:S02]  /*9d510*/  LDCU UR8, c[0x0][0x3b8] ;  /* 0x00007700ff0877ac */ /* 0x000ea40008000800 */
[----:B------:R1:W-:Y:S01]  /*9d520*/  @P6 STG.E desc[UR14][R8.64], R161 ;  /* 0x000000a108006986 */ /* 0x0003e2000c10190e */
[----:B------:R-:W-:Y:S01]  /*9d530*/  ISETP.LT.AND P6, PT, R219, UR26, !P2 ;  /* 0x0000001adb007c0c */ /* 0x000fe2000d7c1270 */
[----:B------:R-:W2:Y:S01]  /*9d540*/  LDCU UR36, c[0x0][0x398] ;  /* 0x00007300ff2477ac */ /* 0x000ea20008000800 */
[C---:B---3--:R-:W-:Y:S01]  /*9d550*/  IMAD.WIDE R4, R15.reuse, 0x4, R2 ;  /* 0x000000040f047825 */ /* 0x048fe200078e0202 */
[----:B------:R-:W-:Y:S01]  /*9d560*/  IADD3 R15, PT, PT, R15, UR4, RZ ;  /* 0x000000040f0f7c10 */ /* 0x000fe2000fffe0ff */
[----:B------:R-:W3:Y:S01]  /*9d570*/  LDCU UR33, c[0x0][0x398] ;  /* 0x00007300ff2177ac */ /* 0x000ee20008000800 */
[----:B------:R-:W-:Y:S01]  /*9d580*/  ISETP.LT.AND P2, PT, R195, UR40, !P2 ;  /* 0x00000028c3007c0c */ /* 0x000fe2000d741270 */
[----:B------:R-:W-:Y:S01]  /*9d590*/  VIADD R0, R252, 0xed ;  /* 0x000000edfc007836 */ /* 0x000fe20000000000 */
[----:B------:R2:W-:Y:S01]  /*9d5a0*/  @P5 STG.E desc[UR14][R4.64], R181 ;  /* 0x000000b504005986 */ /* 0x0005e2000c10190e */
[----:B------:R-:W3:Y:S01]  /*9d5b0*/  LDCU UR4, c[0x0][0x3b8] ;  /* 0x00007700ff0477ac */ /* 0x000ee20008000800 */
[----:B------:R-:W-:Y:S01]  /*9d5c0*/  ISETP.LT.AND P5, PT, R219, UR25, !P0 ;  /* 0x00000019db007c0c */ /* 0x000fe2000c7a1270 */
[----:B------:R-:W3:Y:S01]  /*9d5d0*/  LDCU UR35, c[0x0][0x398] ;  /* 0x00007300ff2377ac */ /* 0x000ee20008000800 */
[C---:B------:R-:W-:Y:S01]  /*9d5e0*/  IADD3 R13, PT, PT, R15.reuse, UR6, RZ ;  /* 0x000000060f0d7c10 */ /* 0x040fe2000fffe0ff */
[----:B-1----:R-:W-:Y:S01]  /*9d5f0*/  IMAD.WIDE R6, R15, 0x4, R228 ;  /* 0x000000040f067825 */ /* 0x002fe200078e02e4 */
[----:B----4-:R-:W-:Y:S01]  /*9d600*/  ISETP.GE.AND P3, PT, R0, UR47, PT ;  /* 0x0000002f00007c0c */ /* 0x010fe2000bf66270 */
[----:B------:R-:W1:Y:S02]  /*9d610*/  LDCU UR77, c[0x0][0x39c] ;  /* 0x00007380ff4d77ac */ /* 0x000e640008000800 */
[----:B------:R-:W-:-:S02]  /*9d620*/  VIADD R0, R252, 0xee ;  /* 0x000000eefc007836 */ /* 0x000fc40000000000 */
[----:B------:R-:W-:Y:S01]  /*9d630*/  IMAD.WIDE R8, R15, 0x4, R2 ;  /* 0x000000040f087825 */ /* 0x000fe200078e0202 */
[----:B------:R-:W-:Y:S01]  /*9d640*/  ISETP.LT.AND P0, PT, R195, UR43, !P0 ;  /* 0x0000002bc3007c0c */ /* 0x000fe2000c701270 */
[----:B------:R4:W-:Y:S01]  /*9d650*/  @P6 STG.E desc[UR14][R6.64], R177 ;  /* 0x000000b106006986 */ /* 0x0009e2000c10190e */
[----:B------:R-:W1:Y:S01]  /*9d660*/  LDCU UR6, c[0x0][0x3b8] ;  /* 0x00007700ff0677ac */ /* 0x000e620008000800 */
[C---:B--2---:R-:W-:Y:S01]  /*9d670*/  IMAD.WIDE R4, R13.reuse, 0x4, R228 ;  /* 0x000000040d047825 */ /* 0x044fe200078e02e4 */
[----:B------:R-:W-:Y:S01]  /*9d680*/  ISETP.GE.AND P6, PT, R0, UR34, PT ;  /* 0x0000002200007c0c */ /* 0x000fe2000bfc6270 */
[----:B------:R-:W-:Y:S01]  /*9d690*/  @P2 STG.E desc[UR14][R8.64], R201 ;  /* 0x000000c908002986 */ /* 0x000fe2000c10190e */
[----:B------:R-:W2:Y:S01]  /*9d6a0*/  LDCU UR76, c[0x0][0x39c] ;  /* 0x00007380ff4c77ac */ /* 0x000ea20008000800 */
[----:B------:R-:W-:Y:S01]  /*9d6b0*/  IMAD.WIDE R10, R13, 0x4, R2 ;  /* 0x000000040d0a7825 */ /* 0x000fe200078e0202 */
[----:B------:R-:W-:Y:S01]  /*9d6c0*/  ISETP.LT.AND P2, PT, R219, UR48, !P3 ;  /* 0x00000030db007c0c */ /* 0x000fe2000df41270 */
[----:B------:R-:W2:Y:S02]  /*9d6d0*/  LDCU UR39, c[0x0][0x398] ;  /* 0x00007300ff2777ac */ /* 0x000ea40008000800 */
[----:B------:R-:W-:Y:S01]  /*9d6e0*/  VIADD R13, R13, UR8 ;  /* 0x000000080d0d7c36 */ /* 0x000fe20008000000 */
[----:B------:R1:W-:Y:S01]  /*9d6f0*/  @P5 STG.E desc[UR14][R4.64], R162 ;  /* 0x000000a204005986 */ /* 0x0003e2000c10190e */
[----:B------:R-:W-:Y:S01]  /*9d700*/  ISETP.LT.AND P3, PT, R195, UR36, !P3 ;  /* 0x00000024c3007c0c */ /* 0x000fe2000df61270 */
[----:B------:R-:W2:Y:S01]  /*9d710*/  LDCU UR29, c[0x0][0x398] ;  /* 0x00007300ff1d77ac */ /* 0x000ea20008000800 */
[----:B---3--:R-:W-:Y:S01]  /*9d720*/  ISETP.LT.AND P5, PT, R219, UR33, !P6 ;  /* 0x00000021db007c0c */ /* 0x008fe2000f7a1270 */
[----:B------:R-:W-:Y:S01]  /*9d730*/  VIADD R15, R13, UR4 ;  /* 0x000000040d0f7c36 */ /* 0x000fe20008000000 */
[----:B------:R-:W3:Y:S01]  /*9d740*/  LDCU UR31, c[0x0][0x398] ;  /* 0x00007300ff1f77ac */ /* 0x000ee20008000800 */
        /* <DEDUP_REMOVED lines=24> */
[----:B------:R-:W2:Y:S01]  /*9d8d0*/  LDCU UR6, c[0x0][0x3b8] ;  /* 0x00007700ff0677ac */ /* 0x000ea20008000800 */
[----:B------:R-:W-:Y:S01]  /*9d8e0*/  VIADD R0, R252, 0xf1 ;  /* 0x000000f1fc007836 */ /* 0x000fe20000000000 */
[----:B------:R3:W-:Y:S01]  /*9d8f0*/  @P6 STG.E desc[UR14][R6.64], R183 ;  /* 0x000000b706006986 */ /* 0x0007e2000c10190e */
[----:B------:R-:W2:Y:S01]  /*9d900*/  LDCU UR23, c[0x0][0x398] ;  /* 0x00007300ff1777ac */ /* 0x000ea20008000800 */
[----:B------:R-:W-:Y:S01]  /*9d910*/  ISETP.LT.AND P6, PT, R219, UR31, !P2 ;  /* 0x0000001fdb007c0c */ /* 0x000fe2000d7c1270 */
[C---:B-1----:R-:W-:Y:S01]  /*9d920*/  IMAD.WIDE R4, R15.reuse, 0x4, R228 ;  /* 0x000000040f047825 */ /* 0x042fe200078e02e4 */
[----:B------:R-:W-:Y:S01]  /*9d930*/  IADD3 R13, PT, PT, R15, UR4, RZ ;  /* 0x000000040f0d7c10 */ /* 0x000fe2000fffe0ff */
[----:B------:R-:W1:Y:S01]  /*9d940*/  LDCU UR30, c[0x0][0x39c] ;  /* 0x00007380ff1e77ac */ /* 0x000e620008000800 */
[----:B----4-:R-:W-:Y:S01]  /*9d950*/  ISETP.GE.AND P3, PT, R0, UR16, PT ;  /* 0x0000001000007c0c */ /* 0x010fe2000bf66270 */
[----:B------:R-:W-:-:S02]  /*9d960*/  VIADD R0, R252, 0xf2 ;  /* 0x000000f2fc007836 */ /* 0x000fc40000000000 */
[----:B------:R-:W-:Y:S01]  /*9d970*/  IMAD.WIDE R8, R15, 0x4, R2 ;  /* 0x000000040f087825 */ /* 0x000fe200078e0202 */
[----:B------:R-:W-:Y:S01]  /*9d980*/  ISETP.LT.AND P2, PT, R195, UR10, !P2 ;  /* 0x0000000ac3007c0c */ /* 0x000fe2000d741270 */
[----:B------:R4:W-:Y:S01]  /*9d990*/  @P5 STG.E desc[UR14][R4.64], R179 ;  /* 0x000000b304005986 */ /* 0x0009e2000c10190e */
[----:B------:R-:W1:Y:S01]  /*9d9a0*/  LDCU UR4, c[0x0][0x3b8] ;  /* 0x00007700ff0477ac */ /* 0x000e620008000800 */
[C---:B---3--:R-:W-:Y:S01]  /*9d9b0*/  IMAD.WIDE R6, R13.reuse, 0x4, R228 ;  /* 0x000000040d067825 */ /* 0x048fe200078e02e4 */
[----:B------:R-:W-:Y:S01]  /*9d9c0*/  ISETP.GE.AND P5, PT, R0, UR42, PT ;  /* 0x0000002a00007c0c */ /* 0x000fe2000bfa6270 */
[----:B------:R-:W-:Y:S01]  /*9d9d0*/  @P0 STG.E desc[UR14][R8.64], R203 ;  /* 0x000000cb08000986 */ /* 0x000fe2000c10190e */
[----:B------:R-:W3:Y:S01]  /*9d9e0*/  LDCU UR38, c[0x0][0x39c] ;  /* 0x00007380ff2677ac */ /* 0x000ee20008000800 */
[----:B------:R-:W-:Y:S01]  /*9d9f0*/  IMAD.WIDE R10, R13, 0x4, R2 ;  /* 0x000000040d0a7825 */ /* 0x000fe200078e0202 */
[----:B--2---:R-:W-:Y:S01]  /*9da00*/  ISETP.LT.AND P0, PT, R219, UR20, !P3 ;  /* 0x00000014db007c0c */ /* 0x004fe2000df01270 */
[----:B------:R-:W2:Y:S02]  /*9da10*/  LDCU UR24, c[0x0][0x398] ;  /* 0x00007300ff1877ac */ /* 0x000ea40008000800 */
[----:B------:R-:W-:Y:S01]  /*9da20*/  VIADD R13, R13, UR8 ;  /* 0x000000080d0d7c36 */ /* 0x000fe20008000000 */
[----:B------:R1:W-:Y:S01]  /*9da30*/  @P6 STG.E desc[UR14][R6.64], R196 ;  /* 0x000000c406006986 */ /* 0x0003e2000c10190e */
[----:B------:R-:W-:Y:S01]  /*9da40*/  ISETP.LT.AND P3, PT, R195, UR22, !P3 ;  /* 0x00000016c3007c0c */ /* 0x000fe2000df61270 */
[----:B------:R-:W2:Y:S01]  /*9da50*/  LDCU UR25, c[0x0][0x398] ;  /* 0x00007300ff1977ac */ /* 0x000ea20008000800 */
[----:B------:R-:W-:Y:S01]  /*9da60*/  ISETP.LT.AND P6, PT, R219, UR12, !P5 ;  /* 0x0000000cdb007c0c */ /* 0x000fe2000efc1270 */
[----:B------:R-:W-:Y:S01]  /*9da70*/  VIADD R15, R13, UR6 ;  /* 0x000000060d0f7c36 */ /* 0x000fe20008000000 */
[----:B------:R-:W-:Y:S01]  /*9da80*/  ISETP.LT.AND P5, PT, R195, UR23, !P5 ;  /* 0x00000017c3007c0c */ /* 0x000fe2000efa1270 */
[----:B------:R-:W2:Y:S01]  /*9da90*/  LDCU UR26, c[0x0][0x398] ;  /* 0x00007300ff1a77ac */ /* 0x000ea20008000800 */
[----:B------:R-:W2:Y:S01]  /*9daa0*/  LDCU UR6, c[0x0][0x3b8] ;  /* 0x00007700ff0677ac */ /* 0x000ea20008000800 */
[----:B------:R-:W-:Y:S01]  /*9dab0*/  IADD3 R0, PT, PT, R252, 0xf3, RZ ;  /* 0x000000f3fc007810 */ /* 0x000fe20007ffe0ff */
[----:B------:R-:W2:Y:S01]  /*9dac0*/  LDCU UR27, c[0x0][0x398] ;  /* 0x00007300ff1b77ac */ /* 0x000ea20008000800 */
[C---:B----4-:R-:W-:Y:S01]  /*9dad0*/  IMAD.WIDE R4, R13.reuse, 0x4, R228 ;  /* 0x000000040d047825 */ /* 0x050fe200078e02e4 */
[----:B------:R4:W-:Y:S01]  /*9dae0*/  @P2 STG.E desc[UR14][R10.64], R208 ;  /* 0x000000d00a002986 */ /* 0x0009e2000c10190e */
[----:B------:R-:W2:Y:S02]  /*9daf0*/  LDCU UR18, c[0x0][0x39c] ;  /* 0x00007380ff1277ac */ /* 0x000ea40008000800 */
[----:B-1----:R-:W-:Y:S01]  /*9db00*/  IMAD.WIDE R6, R13, 0x4, R2 ;  /* 0x000000040d067825 */ /* 0x002fe200078e0202 */
[----:B------:R-:W-:Y:S01]  /*9db10*/  ISETP.GE.AND P2, PT, R0, UR30, PT ;  /* 0x0000001e00007c0c */ /* 0x000fe2000bf46270 */
[----:B------:R-:W1:Y:S02]  /*9db20*/  LDCU UR28, c[0x0][0x398] ;  /* 0x00007300ff1c77ac */ /* 0x000e640008000800 */
[C---:B------:R-:W-:Y:S01]  /*9db30*/  IMAD.WIDE R8, R15.reuse, 0x4, R228 ;  /* 0x000000040f087825 */ /* 0x040fe200078e02e4 */
[----:B------:R1:W-:Y:S01]  /*9db40*/  @P0 STG.E desc[UR14][R4.64], R212 ;  /* 0x000000d404000986 */ /* 0x0003e2000c10190e */
[----:B------:R-:W-:Y:S01]  /*9db50*/  IADD3 R0, PT, PT, R252, 0xf4, RZ ;  /* 0x000000f4fc007810 */ /* 0x000fe20007ffe0ff */
[----:B------:R-:W1:Y:S01]  /*9db60*/  LDCU UR10, c[0x0][0x398] ;  /* 0x00007300ff0a77ac */ /* 0x000e620008000800 */
[C---:B----4-:R-:W-:Y:S01]  /*9db70*/  IMAD.WIDE R10, R15.reuse, 0x4, R2 ;  /* 0x000000040f0a7825 */ /* 0x050fe200078e0202 */
[----:B------:R4:W-:Y:S01]  /*9db80*/  @P3 STG.E desc[UR14][R6.64], R16 ;  /* 0x0000001006003986 */ /* 0x0009e2000c10190e */
[----:B------:R-:W-:Y:S01]  /*9db90*/  IADD3 R15, PT, PT, R15, UR4, RZ ;  /* 0x000000040f0f7c10 */ /* 0x000fe2000fffe0ff */
[----:B------:R-:W4:Y:S02]  /*9dba0*/  LDCU UR4, c[0x0][0x3b8] ;  /* 0x00007700ff0477ac */ /* 0x000f240008000800 */
[----:B------:R1:W-:Y:S01]  /*9dbb0*/  @P6 STG.E desc[UR14][R8.64], R197 ;  /* 0x000000c508006986 */ /* 0x0003e2000c10190e */
[----:B---3--:R-:W-:Y:S01]  /*9dbc0*/  ISETP.GE.AND P0, PT, R0, UR38, PT ;  /* 0x0000002600007c0c */ /* 0x008fe2000bf06270 */
[----:B------:R-:W3:Y:S02]  /*9dbd0*/  LDCU UR16, c[0x0][0x398] ;  /* 0x00007300ff1077ac */ /* 0x000ee40008000800 */
[----:B------:R3:W-:Y:S01]  /*9dbe0*/  @P5 STG.E desc[UR14][R10.64], R209 ;  /* 0x000000d10a005986 */ /* 0x0007e2000c10190e */
[----:B--2---:R-:W-:Y:S01]  /*9dbf0*/  ISETP.LT.AND P5, PT, R219, UR24, !P2 ;  /* 0x00000018db007c0c */ /* 0x004fe2000d7a1270 */
[----:B------:R-:W2:Y:S01]  /*9dc00*/  LDCU UR8, c[0x0][0x398] ;  /* 0x00007300ff0877ac */ /* 0x000ea20008000800 */
[----:B------:R-:W-:Y:S01]  /*9dc10*/  ISETP.LT.AND P3, PT, R195, UR25, !P2 ;  /* 0x00000019c3007c0c */ /* 0x000fe2000d761270 */
[----:B------:R-:W-:Y:S01]  /*9dc20*/  VIADD R0, R252, 0xf6 ;  /* 0x000000f6fc007836 */ /* 0x000fe20000000000 */
[----:B------:R-:W-:Y:S01]  /*9dc30*/  ISETP.LT.AND P6, PT, R219, UR26, !P0 ;  /* 0x0000001adb007c0c */ /* 0x000fe2000c7c1270 */
[----:B------:R-:W-:Y:S01]  /*9dc40*/  VIADD R13, R15, UR6 ;  /* 0x000000060f0d7c36 */ /* 0x000fe20008000000 */
[----:B------:R-:W2:Y:S01]  /*9dc50*/  LDCU UR6, c[0x0][0x3b8] ;  /* 0x00007700ff0677ac */ /* 0x000ea20008000800 */
[----:B------:R-:W-:Y:S01]  /*9dc60*/  ISETP.LT.AND P0, PT, R195, UR27, !P0 ;  /* 0x0000001bc3007c0c */ /* 0x000fe2000c701270 */
[C---:B-1----:R-:W-:Y:S01]  /*9dc70*/  IMAD.WIDE R4, R15.reuse, 0x4, R228 ;  /* 0x000000040f047825 */ /* 0x042fe200078e02e4 */
[----:B------:R-:W-:Y:S01]  /*9dc80*/  ISETP.GE.AND P2, PT, R0, UR21, PT ;  /* 0x0000001500007c0c */ /* 0x000fe2000bf46270 */
[----:B------:R-:W1:Y:S01]  /*9dc90*/  LDCU UR12, c[0x0][0x398] ;  /* 0x00007300ff0c77ac */ /* 0x000e620008000800 */
[----:B------:R-:W-:Y:S01]  /*9dca0*/  IADD3 R0, PT, PT, R252, 0xf5, RZ ;  /* 0x000000f5fc007810 */ /* 0x000fe20007ffe0ff */
[----:B----4-:R-:W-:Y:S01]  /*9dcb0*/  IMAD.WIDE R6, R15, 0x4, R2 ;  /* 0x000000040f067825 */ /* 0x010fe200078e0202 */
[----:B------:R4:W-:Y:S01]  /*9dcc0*/  @P5 STG.E desc[UR14][R4.64], R213 ;  /* 0x000000d504005986 */ /* 0x0009e2000c10190e */
[----:B------:R-:W1:Y:S02]  /*9dcd0*/  LDCU UR20, c[0x0][0x398] ;  /* 0x00007300ff1477ac */ /* 0x000e640008000800 */
[C---:B------:R-:W-:Y:S01]  /*9dce0*/  IMAD.WIDE R8, R13.reuse, 0x4, R228 ;  /* 0x000000040d087825 */ /* 0x040fe200078e02e4 */
[----:B------:R-:W-:Y:S01]  /*9dcf0*/  ISETP.GE.AND P5, PT, R0, UR18, PT ;  /* 0x0000001200007c0c */ /* 0x000fe2000bfa6270 */
[----:B------:R1:W-:Y:S01]  /*9dd00*/  @P3 STG.E desc[UR14][R6.64], R17 ;  /* 0x0000001106003986 */ /* 0x0003e2000c10190e */
[----:B------:R-:W1:Y:S01]  /*9dd10*/  LDCU UR18, c[0x0][0x398] ;  /* 0x00007300ff1277ac */ /* 0x000e620008000800 */
[C---:B---3--:R-:W-:Y:S01]  /*9dd20*/  IMAD.WIDE R10, R13.reuse, 0x4, R2 ;  /* 0x000000040d0a7825 */ /* 0x048fe200078e0202 */
[----:B------:R-:W-:Y:S01]  /*9dd30*/  IADD3 R13, PT, PT, R13, UR4, RZ ;  /* 0x000000040d0d7c10 */ /* 0x000fe2000fffe0ff */
[----:B------:R3:W-:Y:S01]  /*9dd40*/  @P6 STG.E desc[UR14][R8.64], R198 ;  /* 0x000000c608006986 */ /* 0x0007e2000c10190e */
[----:B------:R-:W-:Y:S01]  /*9dd50*/  ISETP.LT.AND P6, PT, R219, UR28, !P5 ;  /* 0x0000001cdb007c0c */ /* 0x000fe2000efc1270 */
[----:B------:R-:W3:Y:S01]  /*9dd60*/  LDCU UR4, c[0x0][0x3b8] ;  /* 0x00007700ff0477ac */ /* 0x000ee20008000800 */
[----:B------:R-:W-:Y:S01]  /*9dd70*/  ISETP.LT.AND P5, PT, R195, UR10, !P5 ;  /* 0x0000000ac3007c0c */ /* 0x000fe2000efa1270 */
[----:B------:R3:W-:Y:S01]  /*9dd80*/  @P0 STG.E desc[UR14][R10.64], R210 ;  /* 0x000000d20a000986 */ /* 0x0007e2000c10190e */
[----:B------:R-:W-:Y:S01]  /*9dd90*/  ISETP.LT.AND P0, PT, R219, UR16, !P2 ;  /* 0x00000010db007c0c */ /* 0x000fe2000d701270 */
[----:B------:R-:W-:Y:S01]  /*9dda0*/  VIADD R0, R252, 0xf7 ;  /* 0x000000f7fc007836 */ /* 0x000fe20000000000 */
[----:B--2---:R-:W-:Y:S01]  /*9ddb0*/  ISETP.LT.AND P2, PT, R195, UR8, !P2 ;  /* 0x00000008c3007c0c */ /* 0x004fe2000d741270 */
[----:B------:R-:W2:Y:S01]  /*9ddc0*/  LDCU UR8, c[0x0][0x3b8] ;  /* 0x00007700ff0877ac */ /* 0x000ea20008000800 */
[C---:B------:R-:W-:Y:S01]  /*9ddd0*/  IADD3 R15, PT, PT, R13.reuse, UR6, RZ ;  /* 0x000000060d0f7c10 */ /* 0x040fe2000fffe0ff */
[C---:B----4-:R-:W-:Y:S01]  /*9dde0*/  IMAD.WIDE R4, R13.reuse, 0x4, R228 ;  /* 0x000000040d047825 */ /* 0x050fe200078e02e4 */
[----:B------:R-:W-:Y:S01]  /*9ddf0*/  ISETP.GE.AND P3, PT, R0, UR17, PT ;  /* 0x0000001100007c0c */ /* 0x000fe2000bf66270 */
[----:B------:R-:W4:Y:S02]  /*9de00*/  LDCU UR10, c[0x0][0x398] ;  /* 0x00007300ff0a77ac */ /* 0x000f240008000800 */
[----:B-1----:R-:W-:Y:S01]  /*9de10*/  IMAD.WIDE R6, R13, 0x4, R2 ;  /* 0x000000040d067825 */ /* 0x002fe200078e0202 */
[----:B------:R1:W-:Y:S01]  /*9de20*/  @P6 STG.E desc[UR14][R4.64], R214 ;  /* 0x000000d604006986 */ /* 0x0003e2000c10190e */
[----:B------:R-:W1:Y:S02]  /*9de30*/  LDCU UR58, c[0x0][0x398] ;  /* 0x00007300ff3a77ac */ /* 0x000e640008000800 */
[C---:B---3--:R-:W-:Y:S01]  /*9de40*/  IMAD.WIDE R8, R15.reuse, 0x4, R228 ;  /* 0x000000040f087825 */ /* 0x048fe200078e02e4 */
[----:B------:R3:W-:Y:S01]  /*9de50*/  @P5 STG.E desc[UR14][R6.64], R18 ;  /* 0x0000001206005986 */ /* 0x0007e2000c10190e */
[----:B------:R-:W1:Y:S02]  /*9de60*/  LDCU UR16, c[0x0][0x398] ;  /* 0x00007300ff1077ac */ /* 0x000e640008000800 */
[----:B------:R-:W-:Y:S01]  /*9de70*/  IMAD.WIDE R10, R15, 0x4, R2 ;  /* 0x000000040f0a7825 */ /* 0x000fe200078e0202 */
[----:B------:R1:W-:Y:S01]  /*9de80*/  @P0 STG.E desc[UR14][R8.64], R199 ;  /* 0x000000c708000986 */ /* 0x0003e2000c10190e */
[----:B------:R-:W3:Y:S02]  /*9de90*/  LDCU UR6, c[0x0][0x3b8] ;  /* 0x00007700ff0677ac */ /* 0x000ee40008000800 */
[----:B------:R-:W-:Y:S01]  /*9dea0*/  VIADD R0, R252, 0xf8 ;  /* 0x000000f8fc007836 */ /* 0x000fe20000000000 */
[----:B------:R1:W-:Y:S01]  /*9deb0*/  @P2 STG.E desc[UR14][R10.64], R211 ;  /* 0x000000d30a002986 */ /* 0x0003e2000c10190e */
[----:B------:R-:W-:Y:S01]  /*9dec0*/  ISETP.LT.AND P2, PT, R219, UR12, !P3 ;  /* 0x0000000cdb007c0c */ /* 0x000fe2000df41270 */
[----:B------:R-:W-:Y:S01]  /*9ded0*/  VIADD R15, R15, UR4 ;  /* 0x000000040f0f7c36 */ /* 0x000fe20008000000 */
[----:B------:R-:W-:Y:S01]  /*9dee0*/  ISETP.LT.AND P3, PT, R195, UR18, !P3 ;  /* 0x00000012c3007c0c */ /* 0x000fe2000df61270 */
[----:B------:R-:W4:Y:S01]  /*9def0*/  LDCU UR4, c[0x0][0x3b8] ;  /* 0x00007700ff0477ac */ /* 0x000f220008000800 */
[----:B------:R-:W-:-:S04]  /*9df00*/  ISETP.GE.AND P6, PT, R0, UR19, PT ;  /* 0x0000001300007c0c */ /* 0x000fc8000bfc6270 */
[----:B------:R-:W-:Y:S01]  /*9df10*/  ISETP.LT.AND P5, PT, R219, UR20, !P6 ;  /* 0x00000014db007c0c */ /* 0x000fe2000f7a1270 */
[C---:B--2---:R-:W-:Y:S02]  /*9df20*/  VIADD R13, R15.reuse, UR8 ;  /* 0x000000080f0d7c36 */ /* 0x044fe40008000000 */
[----:B-1----:R-:W-:-:S04]  /*9df30*/  IMAD.WIDE R4, R15, 0x4, R228 ;  /* 0x000000040f047825 */ /* 0x002fc800078e02e4 */
[----:B---3--:R-:W-:Y:S01]  /*9df40*/  IMAD.WIDE R6, R15, 0x4, R2 ;  /* 0x000000040f067825 */ /* 0x008fe200078e0202 */
[----:B------:R1:W-:Y:S01]  /*9df50*/  @P2 STG.E desc[UR14][R4.64], R215 ;  /* 0x000000d704002986 */ /* 0x0003e2000c10190e */
[----:B----4-:R-:W-:Y:S01]  /*9df60*/  ISETP.LT.AND P6, PT, R195, UR10, !P6 ;  /* 0x0000000ac3007c0c */ /* 0x010fe2000f7c1270 */
[----:B------:R-:W2:Y:S01]  /*9df70*/  LDCU UR8, c[0x0][0x3b8] ;  /* 0x00007700ff0877ac */ /* 0x000ea20008000800 */
[----:B------:R-:W-:Y:S01]  /*9df80*/  IMAD.WIDE R8, R13, 0x4, R228 ;  /* 0x000000040d087825 */ /* 0x000fe200078e02e4 */
[----:B------:R3:W-:Y:S01]  /*9df90*/  @P3 STG.E desc[UR14][R6.64], R19 ;  /* 0x0000001306003986 */ /* 0x0007e2000c10190e */
[----:B------:R-:W-:Y:S02]  /*9dfa0*/  ISETP.LT.AND P3, PT, R219, UR58, !P1 ;  /* 0x0000003adb007c0c */ /* 0x000fe4000cf61270 */
[----:B------:R-:W-:Y:S01]  /*9dfb0*/  IMAD.WIDE R10, R13, 0x4, R2 ;  /* 0x000000040d0a7825 */ /* 0x000fe200078e0202 */
[----:B------:R-:W-:Y:S01]  /*9dfc0*/  ISETP.LT.AND P1, PT, R195, UR16, !P1 ;  /* 0x00000010c3007c0c */ /* 0x000fe2000cf21270 */
[----:B------:R4:W-:Y:S02]  /*9dfd0*/  @P5 STG.E desc[UR14][R8.64], R192 ;  /* 0x000000c008005986 */ /* 0x0009e4000c10190e */
[----:B------:R-:W-:Y:S01]  /*9dfe0*/  VIADD R13, R13, UR6 ;  /* 0x000000060d0d7c36 */ /* 0x000fe20008000000 */
[----:B------:R-:W-:Y:S01]  /*9dff0*/  ISETP.LT.AND P5, PT, R219, UR16, !P4 ;  /* 0x00000010db007c0c */ /* 0x000fe2000e7a1270 */
[----:B------:R-:W2:Y:S01]  /*9e000*/  LDCU UR6, c[0x0][0x3b8] ;  /* 0x00007700ff0677ac */ /* 0x000ea20008000800 */
[----:B------:R-:W-:-:S02]  /*9e010*/  IADD3 R0, PT, PT, R252, 0xfb, RZ ;  /* 0x000000fbfc007810 */ /* 0x000fc40007ffe0ff */
[C---:B------:R-:W-:Y:S01]  /*9e020*/  IADD3 R15, PT, PT, R13.reuse, UR4, RZ ;  /* 0x000000040d0f7c10 */ /* 0x040fe2000fffe0ff */
[C---:B-1----:R-:W-:Y:S01]  /*9e030*/  IMAD.WIDE R4, R13.reuse, 0x4, R228 ;  /* 0x000000040d047825 */ /* 0x042fe200078e02e4 */
[----:B------:R-:W-:Y:S01]  /*9e040*/  IADD3 R12, PT, PT, R252, 0xfc, RZ ;  /* 0x000000fcfc0c7810 */ /* 0x000fe20007ffe0ff */
[----:B------:R2:W-:Y:S02]  /*9e050*/  @P6 STG.E desc[UR14][R10.64], R216 ;  /* 0x000000d80a006986 */ /* 0x0005e4000c10190e */
[----:B---3--:R-:W-:Y:S01]  /*9e060*/  IMAD.WIDE R6, R13, 0x4, R2 ;  /* 0x000000040d067825 */ /* 0x008fe200078e0202 */
[----:B------:R-:W-:Y:S01]  /*9e070*/  ISETP.GE.AND P0, PT, R0, UR13, PT ;  /* 0x0000000d00007c0c */ /* 0x000fe2000bf06270 */
[----:B------:R1:W-:Y:S01]  /*9e080*/  @P3 STG.E desc[UR14][R4.64], R232 ;  /* 0x000000e804003986 */ /* 0x0003e2000c10190e */
[----:B------:R-:W-:Y:S01]  /*9e090*/  ISETP.LT.AND P4, PT, R195, UR16, !P4 ;  /* 0x00000010c3007c0c */ /* 0x000fe2000e781270 */
[----:B----4-:R-:W-:Y:S01]  /*9e0a0*/  IMAD.WIDE R8, R15, 0x4, R228 ;  /* 0x000000040f087825 */ /* 0x010fe200078e02e4 */
[----:B------:R-:W-:Y:S01]  /*9e0b0*/  ISETP.GE.AND P2, PT, R12, UR11, PT ;  /* 0x0000000b0c007c0c */ /* 0x000fe2000bf46270 */
[----:B------:R3:W-:Y:S01]  /*9e0c0*/  @P1 STG.E desc[UR14][R6.64], R20 ;  /* 0x0000001406001986 */ /* 0x0007e2000c10190e */
[----:B------:R-:W-:Y:S01]  /*9e0d0*/  ISETP.LT.AND P1, PT, R219, UR16, !P0 ;  /* 0x00000010db007c0c */ /* 0x000fe2000c721270 */
[----:B------:R-:W4:Y:S01]  /*9e0e0*/  LDCU UR4, c[0x0][0x3b8] ;  /* 0x00007700ff0477ac */ /* 0x000f220008000800 */
[----:B------:R-:W-:Y:S01]  /*9e0f0*/  ISETP.LT.AND P0, PT, R195, UR16, !P0 ;  /* 0x00000010c3007c0c */ /* 0x000fe2000c701270 */
[----:B------:R3:W-:Y:S01]  /*9e100*/  @P5 STG.E desc[UR14][R8.64], R193 ;  /* 0x000000c108005986 */ /* 0x0007e2000c10190e */
[----:B--2---:R-:W-:Y:S01]  /*9e110*/  VIADD R11, R15, UR8 ;  /* 0x000000080f0b7c36 */ /* 0x004fe20008000000 */
[----:B------:R-:W-:Y:S01]  /*9e120*/  ISETP.LT.AND P5, PT, R219, UR16, !P2 ;  /* 0x00000010db007c0c */ /* 0x000fe2000d7a1270 */
[C---:B------:R-:W-:Y:S01]  /*9e130*/  VIADD R0, R252.reuse, 0xfd ;  /* 0x000000fdfc007836 */ /* 0x040fe20000000000 */
[----:B------:R-:W-:Y:S01]  /*9e140*/  IADD3 R12, PT, PT, R252, 0xfe, RZ ;  /* 0x000000fefc0c7810 */ /* 0x000fe20007ffe0ff */
[----:B------:R-:W-:-:S02]  /*9e150*/  VIADD R13, R11, UR6 ;  /* 0x000000060b0d7c36 */ /* 0x000fc40008000000 */
[----:B-1----:R-:W-:Y:S01]  /*9e160*/  IMAD.WIDE R4, R15, 0x4, R2 ;  /* 0x000000040f047825 */ /* 0x002fe200078e0202 */
[----:B------:R-:W-:Y:S01]  /*9e170*/  IADD3 R252, PT, PT, R252, 0xff, RZ ;  /* 0x000000fffcfc7810 */ /* 0x000fe20007ffe0ff */
[----:B------:R-:W1:Y:S02]  /*9e180*/  LDCU UR6, c[0x0][0x3b8] ;  /* 0x00007700ff0677ac */ /* 0x000e640008000800 */
[C---:B---3--:R-:W-:Y:S01]  /*9e190*/  IMAD.WIDE R6, R11.reuse, 0x4, R228 ;  /* 0x000000040b067825 */ /* 0x048fe200078e02e4 */
[----:B------:R2:W-:Y:S03]  /*9e1a0*/  @P4 STG.E desc[UR14][R4.64], R217 ;  /* 0x000000d904004986 */ /* 0x0005e6000c10190e */
[----:B------:R-:W-:Y:S01]  /*9e1b0*/  IMAD.WIDE R8, R11, 0x4, R2 ;  /* 0x000000040b087825 */ /* 0x000fe200078e0202 */
[----:B------:R-:W-:-:S03]  /*9e1c0*/  ISETP.GE.AND P6, PT, R0, UR9, PT ;  /* 0x0000000900007c0c */ /* 0x000fc6000bfc6270 */
[----:B------:R-:W-:Y:S01]  /*9e1d0*/  IMAD.WIDE R10, R13, 0x4, R228 ;  /* 0x000000040d0a7825 */ /* 0x000fe200078e02e4 */
[----:B------:R-:W-:Y:S01]  /*9e1e0*/  ISETP.GE.AND P3, PT, R12, UR7, PT ;  /* 0x000000070c007c0c */ /* 0x000fe2000bf66270 */
[----:B------:R3:W-:Y:S01]  /*9e1f0*/  @P1 STG.E desc[UR14][R6.64], R233 ;  /* 0x000000e906001986 */ /* 0x0007e2000c10190e */
[----:B------:R-:W-:Y:S01]  /*9e200*/  ISETP.GE.AND P4, PT, R252, UR5, PT ;  /* 0x00000005fc007c0c */ /* 0x000fe2000bf86270 */
[----:B------:R-:W1:Y:S02]  /*9e210*/  LDCU UR7, c[0x0][0x3b8] ;  /* 0x00007700ff0777ac */ /* 0x000e640008000800 */
[----:B------:R1:W-:Y:S01]  /*9e220*/  @P0 STG.E desc[UR14][R8.64], R21 ;  /* 0x0000001508000986 */ /* 0x0003e2000c10190e */
[C---:B------:R-:W-:Y:S02]  /*9e230*/  ISETP.LT.AND P1, PT, R219.reuse, UR16, !P3 ;  /* 0x00000010db007c0c */ /* 0x040fe4000df21270 */
[C---:B------:R-:W-:Y:S01]  /*9e240*/  ISETP.LT.AND P0, PT, R219.reuse, UR16, !P4 ;  /* 0x00000010db007c0c */ /* 0x040fe2000e701270 */
[----:B------:R1:W-:Y:S01]  /*9e250*/  @P5 STG.E desc[UR14][R10.64], R194 ;  /* 0x000000c20a005986 */ /* 0x0003e2000c10190e */
[----:B------:R-:W-:-:S02]  /*9e260*/  ISETP.LT.AND P5, PT, R219, UR16, !P6 ;  /* 0x00000010db007c0c */ /* 0x000fc4000f7a1270 */
[C---:B------:R-:W-:Y:S01]  /*9e270*/  ISETP.LT.AND P2, PT, R195.reuse, UR16, !P2 ;  /* 0x00000010c3007c0c */ /* 0x040fe2000d741270 */
[----:B------:R-:W3:Y:S01]  /*9e280*/  LDL.LU R219, [R1+0x2a04] ;  /* 0x002a040001db7983 */ /* 0x000ee20000300800 */
[C---:B------:R-:W-:Y:S02]  /*9e290*/  ISETP.LT.AND P6, PT, R195.reuse, UR16, !P6 ;  /* 0x00000010c3007c0c */ /* 0x040fe4000f7c1270 */
[C---:B------:R-:W-:Y:S02]  /*9e2a0*/  ISETP.LT.AND P3, PT, R195.reuse, UR16, !P3 ;  /* 0x00000010c3007c0c */ /* 0x040fe4000df61270 */
[----:B------:R-:W-:Y:S02]  /*9e2b0*/  ISETP.LT.AND P4, PT, R195, UR16, !P4 ;  /* 0x00000010c3007c0c */ /* 0x000fe4000e781270 */
[----:B------:R-:W3:Y:S01]  /*9e2c0*/  LDL.LU R195, [R1+0x2a00] ;  /* 0x002a000001c37983 */ /* 0x000ee20000300800 */
[C---:B----4-:R-:W-:Y:S01]  /*9e2d0*/  IADD3 R15, PT, PT, R13.reuse, UR4, RZ ;  /* 0x000000040d0f7c10 */ /* 0x050fe2000fffe0ff */
[----:B--2---:R-:W-:-:S04]  /*9e2e0*/  IMAD.WIDE R4, R13, 0x4, R2 ;  /* 0x000000040d047825 */ /* 0x004fc800078e0202 */
[C---:B-1----:R-:W-:Y:S02]  /*9e2f0*/  VIADD R17, R15.reuse, UR7 ;  /* 0x000000070f117c36 */ /* 0x042fe40008000000 */
[C---:B---3--:R-:W-:Y:S01]  /*9e300*/  IMAD.WIDE R6, R15.reuse, 0x4, R228 ;  /* 0x000000040f067825 */ /* 0x048fe200078e02e4 */
[----:B------:R1:W-:Y:S03]  /*9e310*/  @P2 STG.E desc[UR14][R4.64], R218 ;  /* 0x000000da04002986 */ /* 0x0003e6000c10190e */
[----:B------:R-:W-:Y:S01]  /*9e320*/  IMAD.WIDE R8, R15, 0x4, R2 ;  /* 0x000000040f087825 */ /* 0x000fe200078e0202 */
[----:B------:R1:W-:Y:S03]  /*9e330*/  @P5 STG.E desc[UR14][R6.64], R234 ;  /* 0x000000ea06005986 */ /* 0x0003e6000c10190e */
[C---:B------:R-:W-:Y:S01]  /*9e340*/  IMAD.WIDE R10, R17.reuse, 0x4, R228 ;  /* 0x00000004110a7825 */ /* 0x040fe200078e02e4 */
[----:B------:R1:W-:Y:S03]  /*9e350*/  @P6 STG.E desc[UR14][R8.64], R22 ;  /* 0x0000001608006986 */ /* 0x0003e6000c10190e */
[C---:B------:R-:W-:Y:S01]  /*9e360*/  IMAD.WIDE R12, R17.reuse, 0x4, R2 ;  /* 0x00000004110c7825 */ /* 0x040fe200078e0202 */
[----:B------:R-:W-:-:S05]  /*9e370*/  IADD3 R19, PT, PT, R17, UR6, RZ ;  /* 0x0000000611137c10 */ /* 0x000fca000fffe0ff */
[----:B------:R-:W-:-:S04]  /*9e380*/  IMAD.WIDE R228, R19, 0x4, R228 ;  /* 0x0000000413e47825 */ /* 0x000fc800078e02e4 */
[----:B------:R-:W-:Y:S01]  /*9e390*/  IMAD.WIDE R2, R19, 0x4, R2 ;  /* 0x0000000413027825 */ /* 0x000fe200078e0202 */
[----:B------:R1:W-:Y:S04]  /*9e3a0*/  @P1 STG.E desc[UR14][R10.64], R195 ;  /* 0x000000c30a001986 */ /* 0x0003e8000c10190e */
[----:B------:R1:W-:Y:S04]  /*9e3b0*/  @P3 STG.E desc[UR14][R12.64], R219 ;  /* 0x000000db0c003986 */ /* 0x0003e8000c10190e */
[----:B------:R1:W-:Y:S01]  /*9e3c0*/  @P0 STG.E desc[UR14][R228.64], R235 ;  /* 0x000000ebe4000986 */ /* 0x0003e2000c10190e */
[----:B------:R-:W-:Y:S05]  /*9e3d0*/  @!P4 EXIT ;  /* 0x000000000000c94d */ /* 0x000fea0003800000 */
[----:B------:R-:W-:Y:S01]  /*9e3e0*/  STG.E desc[UR14][R2.64], R23 ;  /* 0x0000001702007986 */ /* 0x000fe2000c10190e */
[----:B------:R-:W-:Y:S05]  /*9e3f0*/  EXIT ;  /* 0x000000000000794d */ /* 0x000fea0003800000 */
.L_x_2:
[----:B------:R-:W-:-:S00]  /*9e400*/  BRA `(.L_x_2) ;  /* 0xfffffffc00fc7947 */ /* 0x000fc0000383ffff */
[----:B------:R-:W-:-:S00]  /*9e410*/  NOP ;  /* 0x0000000000007918 */ /* 0x000fc00000000000 */
        /* <DEDUP_REMOVED lines=14> */
.L_x_3:


//--------------------- .nv.shared.matmul_kernel  --------------------------
	.section	.nv.shared.matmul_kernel,"aw",@nobits
	.sectionflags	@""
	.align	16
	.zero		1024


//--------------------- .nv.shared.reserved.0     --------------------------
	.section	.nv.shared.reserved.0,"aw",@nobits
	.weak		__nv_reservedSMEM_offset_0_alias
	.size		__nv_reservedSMEM_offset_0_alias, 0, 64
	.other		__nv_reservedSMEM_offset_0_alias,@"STO_CUDA_RESERVED_SHARED STV_DEFAULT"
__nv_reservedSMEM_offset_0_alias:
	.zero		0
	.zero		64


//--------------------- .nv.constant0.matmul_kernel --------------------------
	.section	.nv.constant0.matmul_kernel,"a",@progbits
	.sectionflags	@""
	.align	4
.nv.constant0.matmul_kernel:
	.zero		976


//--------------------- SYMBOLS --------------------------

	.type		.nv.reservedSmem.offset0,@object
	.size		.nv.reservedSmem.offset0,0x4
	.type		.nv.reservedSmem.cap,@object
	.size		.nv.reservedSmem.cap,0x4
